//
// Generated by NVIDIA NVVM Compiler
//
// Compiler Build ID: CL-36424714
// Cuda compilation tools, release 13.0, V13.0.88
// Based on NVVM 20.0.0
//

.version 9.0
.target sm_100
.address_size 64

	// .globl	_Z20simulate_interactionP6float4S0_fi
// _ZZ20simulate_interactionP6float4S0_fiE6others has been demoted

.visible .entry _Z20simulate_interactionP6float4S0_fi(
	.param .u64 .ptr .align 1 _Z20simulate_interactionP6float4S0_fi_param_0,
	.param .u64 .ptr .align 1 _Z20simulate_interactionP6float4S0_fi_param_1,
	.param .f32 _Z20simulate_interactionP6float4S0_fi_param_2,
	.param .u32 _Z20simulate_interactionP6float4S0_fi_param_3
)
{
	.reg .pred 	%p<3>;
	.reg .b32 	%r<16>;
	.reg .b32 	%f<16408>;
	.reg .b64 	%rd<11>;
	// demoted variable
	.shared .align 4 .b8 _ZZ20simulate_interactionP6float4S0_fiE6others[12288];
	ld.param.u64 	%rd4, [_Z20simulate_interactionP6float4S0_fi_param_0];
	ld.param.u64 	%rd3, [_Z20simulate_interactionP6float4S0_fi_param_1];
	ld.param.f32 	%f7, [_Z20simulate_interactionP6float4S0_fi_param_2];
	ld.param.u32 	%r10, [_Z20simulate_interactionP6float4S0_fi_param_3];
	cvta.to.global.u64 	%rd1, %rd4;
	mov.u32 	%r1, %ntid.x;
	mov.u32 	%r11, %ctaid.x;
	mov.u32 	%r14, %tid.x;
	mad.lo.s32 	%r3, %r1, %r11, %r14;
	setp.ge.s32 	%p1, %r3, %r10;
	@%p1 bra 	$L__BB0_4;
	mov.u32 	%r12, %nctaid.x;
	mov.u32 	%r13, _ZZ20simulate_interactionP6float4S0_fiE6others;
	mad.lo.s32 	%r4, %r14, 12, %r13;
	mul.wide.s32 	%rd5, %r3, 16;
	add.s64 	%rd2, %rd1, %rd5;
	neg.s32 	%r15, %r12;
	mov.f32 	%f16405, 0f00000000;
	mov.f32 	%f16406, %f16405;
	mov.f32 	%f16407, %f16405;
$L__BB0_2:
	mul.wide.u32 	%rd6, %r14, 16;
	add.s64 	%rd7, %rd1, %rd6;
	.pragma "used_bytes_mask 4095";
	ld.global.v4.f32 	{%f9, %f10, %f11, %f12}, [%rd7];
	st.shared.f32 	[%r4], %f9;
	st.shared.f32 	[%r4+4], %f10;
	st.shared.f32 	[%r4+8], %f11;
	bar.sync 	0;
	.pragma "used_bytes_mask 4095";
	ld.global.v4.f32 	{%f13, %f14, %f15, %f16}, [%rd2];
	ld.shared.f32 	%f17, [_ZZ20simulate_interactionP6float4S0_fiE6others];
	sub.f32 	%f18, %f17, %f13;
	ld.shared.f32 	%f19, [_ZZ20simulate_interactionP6float4S0_fiE6others+4];
	sub.f32 	%f20, %f19, %f14;
	ld.shared.f32 	%f21, [_ZZ20simulate_interactionP6float4S0_fiE6others+8];
	sub.f32 	%f22, %f21, %f15;
	mul.f32 	%f23, %f20, %f20;
	fma.rn.f32 	%f24, %f18, %f18, %f23;
	fma.rn.f32 	%f25, %f22, %f22, %f24;
	add.f32 	%f26, %f25, 0f322BCC77;
	rsqrt.approx.f32 	%f27, %f26;
	mul.f32 	%f28, %f27, %f27;
	mul.f32 	%f29, %f27, %f28;
	fma.rn.f32 	%f30, %f18, %f29, %f16407;
	fma.rn.f32 	%f31, %f20, %f29, %f16406;
	fma.rn.f32 	%f32, %f22, %f29, %f16405;
	ld.shared.f32 	%f33, [_ZZ20simulate_interactionP6float4S0_fiE6others+12];
	sub.f32 	%f34, %f33, %f13;
	ld.shared.f32 	%f35, [_ZZ20simulate_interactionP6float4S0_fiE6others+16];
	sub.f32 	%f36, %f35, %f14;
	ld.shared.f32 	%f37, [_ZZ20simulate_interactionP6float4S0_fiE6others+20];
	sub.f32 	%f38, %f37, %f15;
	mul.f32 	%f39, %f36, %f36;
	fma.rn.f32 	%f40, %f34, %f34, %f39;
	fma.rn.f32 	%f41, %f38, %f38, %f40;
	add.f32 	%f42, %f41, 0f322BCC77;
	rsqrt.approx.f32 	%f43, %f42;
	mul.f32 	%f44, %f43, %f43;
	mul.f32 	%f45, %f43, %f44;
	fma.rn.f32 	%f46, %f34, %f45, %f30;
	fma.rn.f32 	%f47, %f36, %f45, %f31;
	fma.rn.f32 	%f48, %f38, %f45, %f32;
	ld.shared.f32 	%f49, [_ZZ20simulate_interactionP6float4S0_fiE6others+24];
	sub.f32 	%f50, %f49, %f13;
	ld.shared.f32 	%f51, [_ZZ20simulate_interactionP6float4S0_fiE6others+28];
	sub.f32 	%f52, %f51, %f14;
	ld.shared.f32 	%f53, [_ZZ20simulate_interactionP6float4S0_fiE6others+32];
	sub.f32 	%f54, %f53, %f15;
	mul.f32 	%f55, %f52, %f52;
	fma.rn.f32 	%f56, %f50, %f50, %f55;
	fma.rn.f32 	%f57, %f54, %f54, %f56;
	add.f32 	%f58, %f57, 0f322BCC77;
	rsqrt.approx.f32 	%f59, %f58;
	mul.f32 	%f60, %f59, %f59;
	mul.f32 	%f61, %f59, %f60;
	fma.rn.f32 	%f62, %f50, %f61, %f46;
	fma.rn.f32 	%f63, %f52, %f61, %f47;
	fma.rn.f32 	%f64, %f54, %f61, %f48;
	ld.shared.f32 	%f65, [_ZZ20simulate_interactionP6float4S0_fiE6others+36];
	sub.f32 	%f66, %f65, %f13;
	ld.shared.f32 	%f67, [_ZZ20simulate_interactionP6float4S0_fiE6others+40];
	sub.f32 	%f68, %f67, %f14;
	ld.shared.f32 	%f69, [_ZZ20simulate_interactionP6float4S0_fiE6others+44];
	sub.f32 	%f70, %f69, %f15;
	mul.f32 	%f71, %f68, %f68;
	fma.rn.f32 	%f72, %f66, %f66, %f71;
	fma.rn.f32 	%f73, %f70, %f70, %f72;
	add.f32 	%f74, %f73, 0f322BCC77;
	rsqrt.approx.f32 	%f75, %f74;
	mul.f32 	%f76, %f75, %f75;
	mul.f32 	%f77, %f75, %f76;
	fma.rn.f32 	%f78, %f66, %f77, %f62;
	fma.rn.f32 	%f79, %f68, %f77, %f63;
	fma.rn.f32 	%f80, %f70, %f77, %f64;
	ld.shared.f32 	%f81, [_ZZ20simulate_interactionP6float4S0_fiE6others+48];
	sub.f32 	%f82, %f81, %f13;
	ld.shared.f32 	%f83, [_ZZ20simulate_interactionP6float4S0_fiE6others+52];
	sub.f32 	%f84, %f83, %f14;
	ld.shared.f32 	%f85, [_ZZ20simulate_interactionP6float4S0_fiE6others+56];
	sub.f32 	%f86, %f85, %f15;
	mul.f32 	%f87, %f84, %f84;
	fma.rn.f32 	%f88, %f82, %f82, %f87;
	fma.rn.f32 	%f89, %f86, %f86, %f88;
	add.f32 	%f90, %f89, 0f322BCC77;
	rsqrt.approx.f32 	%f91, %f90;
	mul.f32 	%f92, %f91, %f91;
	mul.f32 	%f93, %f91, %f92;
	fma.rn.f32 	%f94, %f82, %f93, %f78;
	fma.rn.f32 	%f95, %f84, %f93, %f79;
	fma.rn.f32 	%f96, %f86, %f93, %f80;
	ld.shared.f32 	%f97, [_ZZ20simulate_interactionP6float4S0_fiE6others+60];
	sub.f32 	%f98, %f97, %f13;
	ld.shared.f32 	%f99, [_ZZ20simulate_interactionP6float4S0_fiE6others+64];
	sub.f32 	%f100, %f99, %f14;
	ld.shared.f32 	%f101, [_ZZ20simulate_interactionP6float4S0_fiE6others+68];
	sub.f32 	%f102, %f101, %f15;
	mul.f32 	%f103, %f100, %f100;
	fma.rn.f32 	%f104, %f98, %f98, %f103;
	fma.rn.f32 	%f105, %f102, %f102, %f104;
	add.f32 	%f106, %f105, 0f322BCC77;
	rsqrt.approx.f32 	%f107, %f106;
	mul.f32 	%f108, %f107, %f107;
	mul.f32 	%f109, %f107, %f108;
	fma.rn.f32 	%f110, %f98, %f109, %f94;
	fma.rn.f32 	%f111, %f100, %f109, %f95;
	fma.rn.f32 	%f112, %f102, %f109, %f96;
	ld.shared.f32 	%f113, [_ZZ20simulate_interactionP6float4S0_fiE6others+72];
	sub.f32 	%f114, %f113, %f13;
	ld.shared.f32 	%f115, [_ZZ20simulate_interactionP6float4S0_fiE6others+76];
	sub.f32 	%f116, %f115, %f14;
	ld.shared.f32 	%f117, [_ZZ20simulate_interactionP6float4S0_fiE6others+80];
	sub.f32 	%f118, %f117, %f15;
	mul.f32 	%f119, %f116, %f116;
	fma.rn.f32 	%f120, %f114, %f114, %f119;
	fma.rn.f32 	%f121, %f118, %f118, %f120;
	add.f32 	%f122, %f121, 0f322BCC77;
	rsqrt.approx.f32 	%f123, %f122;
	mul.f32 	%f124, %f123, %f123;
	mul.f32 	%f125, %f123, %f124;
	fma.rn.f32 	%f126, %f114, %f125, %f110;
	fma.rn.f32 	%f127, %f116, %f125, %f111;
	fma.rn.f32 	%f128, %f118, %f125, %f112;
	ld.shared.f32 	%f129, [_ZZ20simulate_interactionP6float4S0_fiE6others+84];
	sub.f32 	%f130, %f129, %f13;
	ld.shared.f32 	%f131, [_ZZ20simulate_interactionP6float4S0_fiE6others+88];
	sub.f32 	%f132, %f131, %f14;
	ld.shared.f32 	%f133, [_ZZ20simulate_interactionP6float4S0_fiE6others+92];
	sub.f32 	%f134, %f133, %f15;
	mul.f32 	%f135, %f132, %f132;
	fma.rn.f32 	%f136, %f130, %f130, %f135;
	fma.rn.f32 	%f137, %f134, %f134, %f136;
	add.f32 	%f138, %f137, 0f322BCC77;
	rsqrt.approx.f32 	%f139, %f138;
	mul.f32 	%f140, %f139, %f139;
	mul.f32 	%f141, %f139, %f140;
	fma.rn.f32 	%f142, %f130, %f141, %f126;
	fma.rn.f32 	%f143, %f132, %f141, %f127;
	fma.rn.f32 	%f144, %f134, %f141, %f128;
	ld.shared.f32 	%f145, [_ZZ20simulate_interactionP6float4S0_fiE6others+96];
	sub.f32 	%f146, %f145, %f13;
	ld.shared.f32 	%f147, [_ZZ20simulate_interactionP6float4S0_fiE6others+100];
	sub.f32 	%f148, %f147, %f14;
	ld.shared.f32 	%f149, [_ZZ20simulate_interactionP6float4S0_fiE6others+104];
	sub.f32 	%f150, %f149, %f15;
	mul.f32 	%f151, %f148, %f148;
	fma.rn.f32 	%f152, %f146, %f146, %f151;
	fma.rn.f32 	%f153, %f150, %f150, %f152;
	add.f32 	%f154, %f153, 0f322BCC77;
	rsqrt.approx.f32 	%f155, %f154;
	mul.f32 	%f156, %f155, %f155;
	mul.f32 	%f157, %f155, %f156;
	fma.rn.f32 	%f158, %f146, %f157, %f142;
	fma.rn.f32 	%f159, %f148, %f157, %f143;
	fma.rn.f32 	%f160, %f150, %f157, %f144;
	ld.shared.f32 	%f161, [_ZZ20simulate_interactionP6float4S0_fiE6others+108];
	sub.f32 	%f162, %f161, %f13;
	ld.shared.f32 	%f163, [_ZZ20simulate_interactionP6float4S0_fiE6others+112];
	sub.f32 	%f164, %f163, %f14;
	ld.shared.f32 	%f165, [_ZZ20simulate_interactionP6float4S0_fiE6others+116];
	sub.f32 	%f166, %f165, %f15;
	mul.f32 	%f167, %f164, %f164;
	fma.rn.f32 	%f168, %f162, %f162, %f167;
	fma.rn.f32 	%f169, %f166, %f166, %f168;
	add.f32 	%f170, %f169, 0f322BCC77;
	rsqrt.approx.f32 	%f171, %f170;
	mul.f32 	%f172, %f171, %f171;
	mul.f32 	%f173, %f171, %f172;
	fma.rn.f32 	%f174, %f162, %f173, %f158;
	fma.rn.f32 	%f175, %f164, %f173, %f159;
	fma.rn.f32 	%f176, %f166, %f173, %f160;
	ld.shared.f32 	%f177, [_ZZ20simulate_interactionP6float4S0_fiE6others+120];
	sub.f32 	%f178, %f177, %f13;
	ld.shared.f32 	%f179, [_ZZ20simulate_interactionP6float4S0_fiE6others+124];
	sub.f32 	%f180, %f179, %f14;
	ld.shared.f32 	%f181, [_ZZ20simulate_interactionP6float4S0_fiE6others+128];
	sub.f32 	%f182, %f181, %f15;
	mul.f32 	%f183, %f180, %f180;
	fma.rn.f32 	%f184, %f178, %f178, %f183;
	fma.rn.f32 	%f185, %f182, %f182, %f184;
	add.f32 	%f186, %f185, 0f322BCC77;
	rsqrt.approx.f32 	%f187, %f186;
	mul.f32 	%f188, %f187, %f187;
	mul.f32 	%f189, %f187, %f188;
	fma.rn.f32 	%f190, %f178, %f189, %f174;
	fma.rn.f32 	%f191, %f180, %f189, %f175;
	fma.rn.f32 	%f192, %f182, %f189, %f176;
	ld.shared.f32 	%f193, [_ZZ20simulate_interactionP6float4S0_fiE6others+132];
	sub.f32 	%f194, %f193, %f13;
	ld.shared.f32 	%f195, [_ZZ20simulate_interactionP6float4S0_fiE6others+136];
	sub.f32 	%f196, %f195, %f14;
	ld.shared.f32 	%f197, [_ZZ20simulate_interactionP6float4S0_fiE6others+140];
	sub.f32 	%f198, %f197, %f15;
	mul.f32 	%f199, %f196, %f196;
	fma.rn.f32 	%f200, %f194, %f194, %f199;
	fma.rn.f32 	%f201, %f198, %f198, %f200;
	add.f32 	%f202, %f201, 0f322BCC77;
	rsqrt.approx.f32 	%f203, %f202;
	mul.f32 	%f204, %f203, %f203;
	mul.f32 	%f205, %f203, %f204;
	fma.rn.f32 	%f206, %f194, %f205, %f190;
	fma.rn.f32 	%f207, %f196, %f205, %f191;
	fma.rn.f32 	%f208, %f198, %f205, %f192;
	ld.shared.f32 	%f209, [_ZZ20simulate_interactionP6float4S0_fiE6others+144];
	sub.f32 	%f210, %f209, %f13;
	ld.shared.f32 	%f211, [_ZZ20simulate_interactionP6float4S0_fiE6others+148];
	sub.f32 	%f212, %f211, %f14;
	ld.shared.f32 	%f213, [_ZZ20simulate_interactionP6float4S0_fiE6others+152];
	sub.f32 	%f214, %f213, %f15;
	mul.f32 	%f215, %f212, %f212;
	fma.rn.f32 	%f216, %f210, %f210, %f215;
	fma.rn.f32 	%f217, %f214, %f214, %f216;
	add.f32 	%f218, %f217, 0f322BCC77;
	rsqrt.approx.f32 	%f219, %f218;
	mul.f32 	%f220, %f219, %f219;
	mul.f32 	%f221, %f219, %f220;
	fma.rn.f32 	%f222, %f210, %f221, %f206;
	fma.rn.f32 	%f223, %f212, %f221, %f207;
	fma.rn.f32 	%f224, %f214, %f221, %f208;
	ld.shared.f32 	%f225, [_ZZ20simulate_interactionP6float4S0_fiE6others+156];
	sub.f32 	%f226, %f225, %f13;
	ld.shared.f32 	%f227, [_ZZ20simulate_interactionP6float4S0_fiE6others+160];
	sub.f32 	%f228, %f227, %f14;
	ld.shared.f32 	%f229, [_ZZ20simulate_interactionP6float4S0_fiE6others+164];
	sub.f32 	%f230, %f229, %f15;
	mul.f32 	%f231, %f228, %f228;
	fma.rn.f32 	%f232, %f226, %f226, %f231;
	fma.rn.f32 	%f233, %f230, %f230, %f232;
	add.f32 	%f234, %f233, 0f322BCC77;
	rsqrt.approx.f32 	%f235, %f234;
	mul.f32 	%f236, %f235, %f235;
	mul.f32 	%f237, %f235, %f236;
	fma.rn.f32 	%f238, %f226, %f237, %f222;
	fma.rn.f32 	%f239, %f228, %f237, %f223;
	fma.rn.f32 	%f240, %f230, %f237, %f224;
	ld.shared.f32 	%f241, [_ZZ20simulate_interactionP6float4S0_fiE6others+168];
	sub.f32 	%f242, %f241, %f13;
	ld.shared.f32 	%f243, [_ZZ20simulate_interactionP6float4S0_fiE6others+172];
	sub.f32 	%f244, %f243, %f14;
	ld.shared.f32 	%f245, [_ZZ20simulate_interactionP6float4S0_fiE6others+176];
	sub.f32 	%f246, %f245, %f15;
	mul.f32 	%f247, %f244, %f244;
	fma.rn.f32 	%f248, %f242, %f242, %f247;
	fma.rn.f32 	%f249, %f246, %f246, %f248;
	add.f32 	%f250, %f249, 0f322BCC77;
	rsqrt.approx.f32 	%f251, %f250;
	mul.f32 	%f252, %f251, %f251;
	mul.f32 	%f253, %f251, %f252;
	fma.rn.f32 	%f254, %f242, %f253, %f238;
	fma.rn.f32 	%f255, %f244, %f253, %f239;
	fma.rn.f32 	%f256, %f246, %f253, %f240;
	ld.shared.f32 	%f257, [_ZZ20simulate_interactionP6float4S0_fiE6others+180];
	sub.f32 	%f258, %f257, %f13;
	ld.shared.f32 	%f259, [_ZZ20simulate_interactionP6float4S0_fiE6others+184];
	sub.f32 	%f260, %f259, %f14;
	ld.shared.f32 	%f261, [_ZZ20simulate_interactionP6float4S0_fiE6others+188];
	sub.f32 	%f262, %f261, %f15;
	mul.f32 	%f263, %f260, %f260;
	fma.rn.f32 	%f264, %f258, %f258, %f263;
	fma.rn.f32 	%f265, %f262, %f262, %f264;
	add.f32 	%f266, %f265, 0f322BCC77;
	rsqrt.approx.f32 	%f267, %f266;
	mul.f32 	%f268, %f267, %f267;
	mul.f32 	%f269, %f267, %f268;
	fma.rn.f32 	%f270, %f258, %f269, %f254;
	fma.rn.f32 	%f271, %f260, %f269, %f255;
	fma.rn.f32 	%f272, %f262, %f269, %f256;
	ld.shared.f32 	%f273, [_ZZ20simulate_interactionP6float4S0_fiE6others+192];
	sub.f32 	%f274, %f273, %f13;
	ld.shared.f32 	%f275, [_ZZ20simulate_interactionP6float4S0_fiE6others+196];
	sub.f32 	%f276, %f275, %f14;
	ld.shared.f32 	%f277, [_ZZ20simulate_interactionP6float4S0_fiE6others+200];
	sub.f32 	%f278, %f277, %f15;
	mul.f32 	%f279, %f276, %f276;
	fma.rn.f32 	%f280, %f274, %f274, %f279;
	fma.rn.f32 	%f281, %f278, %f278, %f280;
	add.f32 	%f282, %f281, 0f322BCC77;
	rsqrt.approx.f32 	%f283, %f282;
	mul.f32 	%f284, %f283, %f283;
	mul.f32 	%f285, %f283, %f284;
	fma.rn.f32 	%f286, %f274, %f285, %f270;
	fma.rn.f32 	%f287, %f276, %f285, %f271;
	fma.rn.f32 	%f288, %f278, %f285, %f272;
	ld.shared.f32 	%f289, [_ZZ20simulate_interactionP6float4S0_fiE6others+204];
	sub.f32 	%f290, %f289, %f13;
	ld.shared.f32 	%f291, [_ZZ20simulate_interactionP6float4S0_fiE6others+208];
	sub.f32 	%f292, %f291, %f14;
	ld.shared.f32 	%f293, [_ZZ20simulate_interactionP6float4S0_fiE6others+212];
	sub.f32 	%f294, %f293, %f15;
	mul.f32 	%f295, %f292, %f292;
	fma.rn.f32 	%f296, %f290, %f290, %f295;
	fma.rn.f32 	%f297, %f294, %f294, %f296;
	add.f32 	%f298, %f297, 0f322BCC77;
	rsqrt.approx.f32 	%f299, %f298;
	mul.f32 	%f300, %f299, %f299;
	mul.f32 	%f301, %f299, %f300;
	fma.rn.f32 	%f302, %f290, %f301, %f286;
	fma.rn.f32 	%f303, %f292, %f301, %f287;
	fma.rn.f32 	%f304, %f294, %f301, %f288;
	ld.shared.f32 	%f305, [_ZZ20simulate_interactionP6float4S0_fiE6others+216];
	sub.f32 	%f306, %f305, %f13;
	ld.shared.f32 	%f307, [_ZZ20simulate_interactionP6float4S0_fiE6others+220];
	sub.f32 	%f308, %f307, %f14;
	ld.shared.f32 	%f309, [_ZZ20simulate_interactionP6float4S0_fiE6others+224];
	sub.f32 	%f310, %f309, %f15;
	mul.f32 	%f311, %f308, %f308;
	fma.rn.f32 	%f312, %f306, %f306, %f311;
	fma.rn.f32 	%f313, %f310, %f310, %f312;
	add.f32 	%f314, %f313, 0f322BCC77;
	rsqrt.approx.f32 	%f315, %f314;
	mul.f32 	%f316, %f315, %f315;
	mul.f32 	%f317, %f315, %f316;
	fma.rn.f32 	%f318, %f306, %f317, %f302;
	fma.rn.f32 	%f319, %f308, %f317, %f303;
	fma.rn.f32 	%f320, %f310, %f317, %f304;
	ld.shared.f32 	%f321, [_ZZ20simulate_interactionP6float4S0_fiE6others+228];
	sub.f32 	%f322, %f321, %f13;
	ld.shared.f32 	%f323, [_ZZ20simulate_interactionP6float4S0_fiE6others+232];
	sub.f32 	%f324, %f323, %f14;
	ld.shared.f32 	%f325, [_ZZ20simulate_interactionP6float4S0_fiE6others+236];
	sub.f32 	%f326, %f325, %f15;
	mul.f32 	%f327, %f324, %f324;
	fma.rn.f32 	%f328, %f322, %f322, %f327;
	fma.rn.f32 	%f329, %f326, %f326, %f328;
	add.f32 	%f330, %f329, 0f322BCC77;
	rsqrt.approx.f32 	%f331, %f330;
	mul.f32 	%f332, %f331, %f331;
	mul.f32 	%f333, %f331, %f332;
	fma.rn.f32 	%f334, %f322, %f333, %f318;
	fma.rn.f32 	%f335, %f324, %f333, %f319;
	fma.rn.f32 	%f336, %f326, %f333, %f320;
	ld.shared.f32 	%f337, [_ZZ20simulate_interactionP6float4S0_fiE6others+240];
	sub.f32 	%f338, %f337, %f13;
	ld.shared.f32 	%f339, [_ZZ20simulate_interactionP6float4S0_fiE6others+244];
	sub.f32 	%f340, %f339, %f14;
	ld.shared.f32 	%f341, [_ZZ20simulate_interactionP6float4S0_fiE6others+248];
	sub.f32 	%f342, %f341, %f15;
	mul.f32 	%f343, %f340, %f340;
	fma.rn.f32 	%f344, %f338, %f338, %f343;
	fma.rn.f32 	%f345, %f342, %f342, %f344;
	add.f32 	%f346, %f345, 0f322BCC77;
	rsqrt.approx.f32 	%f347, %f346;
	mul.f32 	%f348, %f347, %f347;
	mul.f32 	%f349, %f347, %f348;
	fma.rn.f32 	%f350, %f338, %f349, %f334;
	fma.rn.f32 	%f351, %f340, %f349, %f335;
	fma.rn.f32 	%f352, %f342, %f349, %f336;
	ld.shared.f32 	%f353, [_ZZ20simulate_interactionP6float4S0_fiE6others+252];
	sub.f32 	%f354, %f353, %f13;
	ld.shared.f32 	%f355, [_ZZ20simulate_interactionP6float4S0_fiE6others+256];
	sub.f32 	%f356, %f355, %f14;
	ld.shared.f32 	%f357, [_ZZ20simulate_interactionP6float4S0_fiE6others+260];
	sub.f32 	%f358, %f357, %f15;
	mul.f32 	%f359, %f356, %f356;
	fma.rn.f32 	%f360, %f354, %f354, %f359;
	fma.rn.f32 	%f361, %f358, %f358, %f360;
	add.f32 	%f362, %f361, 0f322BCC77;
	rsqrt.approx.f32 	%f363, %f362;
	mul.f32 	%f364, %f363, %f363;
	mul.f32 	%f365, %f363, %f364;
	fma.rn.f32 	%f366, %f354, %f365, %f350;
	fma.rn.f32 	%f367, %f356, %f365, %f351;
	fma.rn.f32 	%f368, %f358, %f365, %f352;
	ld.shared.f32 	%f369, [_ZZ20simulate_interactionP6float4S0_fiE6others+264];
	sub.f32 	%f370, %f369, %f13;
	ld.shared.f32 	%f371, [_ZZ20simulate_interactionP6float4S0_fiE6others+268];
	sub.f32 	%f372, %f371, %f14;
	ld.shared.f32 	%f373, [_ZZ20simulate_interactionP6float4S0_fiE6others+272];
	sub.f32 	%f374, %f373, %f15;
	mul.f32 	%f375, %f372, %f372;
	fma.rn.f32 	%f376, %f370, %f370, %f375;
	fma.rn.f32 	%f377, %f374, %f374, %f376;
	add.f32 	%f378, %f377, 0f322BCC77;
	rsqrt.approx.f32 	%f379, %f378;
	mul.f32 	%f380, %f379, %f379;
	mul.f32 	%f381, %f379, %f380;
	fma.rn.f32 	%f382, %f370, %f381, %f366;
	fma.rn.f32 	%f383, %f372, %f381, %f367;
	fma.rn.f32 	%f384, %f374, %f381, %f368;
	ld.shared.f32 	%f385, [_ZZ20simulate_interactionP6float4S0_fiE6others+276];
	sub.f32 	%f386, %f385, %f13;
	ld.shared.f32 	%f387, [_ZZ20simulate_interactionP6float4S0_fiE6others+280];
	sub.f32 	%f388, %f387, %f14;
	ld.shared.f32 	%f389, [_ZZ20simulate_interactionP6float4S0_fiE6others+284];
	sub.f32 	%f390, %f389, %f15;
	mul.f32 	%f391, %f388, %f388;
	fma.rn.f32 	%f392, %f386, %f386, %f391;
	fma.rn.f32 	%f393, %f390, %f390, %f392;
	add.f32 	%f394, %f393, 0f322BCC77;
	rsqrt.approx.f32 	%f395, %f394;
	mul.f32 	%f396, %f395, %f395;
	mul.f32 	%f397, %f395, %f396;
	fma.rn.f32 	%f398, %f386, %f397, %f382;
	fma.rn.f32 	%f399, %f388, %f397, %f383;
	fma.rn.f32 	%f400, %f390, %f397, %f384;
	ld.shared.f32 	%f401, [_ZZ20simulate_interactionP6float4S0_fiE6others+288];
	sub.f32 	%f402, %f401, %f13;
	ld.shared.f32 	%f403, [_ZZ20simulate_interactionP6float4S0_fiE6others+292];
	sub.f32 	%f404, %f403, %f14;
	ld.shared.f32 	%f405, [_ZZ20simulate_interactionP6float4S0_fiE6others+296];
	sub.f32 	%f406, %f405, %f15;
	mul.f32 	%f407, %f404, %f404;
	fma.rn.f32 	%f408, %f402, %f402, %f407;
	fma.rn.f32 	%f409, %f406, %f406, %f408;
	add.f32 	%f410, %f409, 0f322BCC77;
	rsqrt.approx.f32 	%f411, %f410;
	mul.f32 	%f412, %f411, %f411;
	mul.f32 	%f413, %f411, %f412;
	fma.rn.f32 	%f414, %f402, %f413, %f398;
	fma.rn.f32 	%f415, %f404, %f413, %f399;
	fma.rn.f32 	%f416, %f406, %f413, %f400;
	ld.shared.f32 	%f417, [_ZZ20simulate_interactionP6float4S0_fiE6others+300];
	sub.f32 	%f418, %f417, %f13;
	ld.shared.f32 	%f419, [_ZZ20simulate_interactionP6float4S0_fiE6others+304];
	sub.f32 	%f420, %f419, %f14;
	ld.shared.f32 	%f421, [_ZZ20simulate_interactionP6float4S0_fiE6others+308];
	sub.f32 	%f422, %f421, %f15;
	mul.f32 	%f423, %f420, %f420;
	fma.rn.f32 	%f424, %f418, %f418, %f423;
	fma.rn.f32 	%f425, %f422, %f422, %f424;
	add.f32 	%f426, %f425, 0f322BCC77;
	rsqrt.approx.f32 	%f427, %f426;
	mul.f32 	%f428, %f427, %f427;
	mul.f32 	%f429, %f427, %f428;
	fma.rn.f32 	%f430, %f418, %f429, %f414;
	fma.rn.f32 	%f431, %f420, %f429, %f415;
	fma.rn.f32 	%f432, %f422, %f429, %f416;
	ld.shared.f32 	%f433, [_ZZ20simulate_interactionP6float4S0_fiE6others+312];
	sub.f32 	%f434, %f433, %f13;
	ld.shared.f32 	%f435, [_ZZ20simulate_interactionP6float4S0_fiE6others+316];
	sub.f32 	%f436, %f435, %f14;
	ld.shared.f32 	%f437, [_ZZ20simulate_interactionP6float4S0_fiE6others+320];
	sub.f32 	%f438, %f437, %f15;
	mul.f32 	%f439, %f436, %f436;
	fma.rn.f32 	%f440, %f434, %f434, %f439;
	fma.rn.f32 	%f441, %f438, %f438, %f440;
	add.f32 	%f442, %f441, 0f322BCC77;
	rsqrt.approx.f32 	%f443, %f442;
	mul.f32 	%f444, %f443, %f443;
	mul.f32 	%f445, %f443, %f444;
	fma.rn.f32 	%f446, %f434, %f445, %f430;
	fma.rn.f32 	%f447, %f436, %f445, %f431;
	fma.rn.f32 	%f448, %f438, %f445, %f432;
	ld.shared.f32 	%f449, [_ZZ20simulate_interactionP6float4S0_fiE6others+324];
	sub.f32 	%f450, %f449, %f13;
	ld.shared.f32 	%f451, [_ZZ20simulate_interactionP6float4S0_fiE6others+328];
	sub.f32 	%f452, %f451, %f14;
	ld.shared.f32 	%f453, [_ZZ20simulate_interactionP6float4S0_fiE6others+332];
	sub.f32 	%f454, %f453, %f15;
	mul.f32 	%f455, %f452, %f452;
	fma.rn.f32 	%f456, %f450, %f450, %f455;
	fma.rn.f32 	%f457, %f454, %f454, %f456;
	add.f32 	%f458, %f457, 0f322BCC77;
	rsqrt.approx.f32 	%f459, %f458;
	mul.f32 	%f460, %f459, %f459;
	mul.f32 	%f461, %f459, %f460;
	fma.rn.f32 	%f462, %f450, %f461, %f446;
	fma.rn.f32 	%f463, %f452, %f461, %f447;
	fma.rn.f32 	%f464, %f454, %f461, %f448;
	ld.shared.f32 	%f465, [_ZZ20simulate_interactionP6float4S0_fiE6others+336];
	sub.f32 	%f466, %f465, %f13;
	ld.shared.f32 	%f467, [_ZZ20simulate_interactionP6float4S0_fiE6others+340];
	sub.f32 	%f468, %f467, %f14;
	ld.shared.f32 	%f469, [_ZZ20simulate_interactionP6float4S0_fiE6others+344];
	sub.f32 	%f470, %f469, %f15;
	mul.f32 	%f471, %f468, %f468;
	fma.rn.f32 	%f472, %f466, %f466, %f471;
	fma.rn.f32 	%f473, %f470, %f470, %f472;
	add.f32 	%f474, %f473, 0f322BCC77;
	rsqrt.approx.f32 	%f475, %f474;
	mul.f32 	%f476, %f475, %f475;
	mul.f32 	%f477, %f475, %f476;
	fma.rn.f32 	%f478, %f466, %f477, %f462;
	fma.rn.f32 	%f479, %f468, %f477, %f463;
	fma.rn.f32 	%f480, %f470, %f477, %f464;
	ld.shared.f32 	%f481, [_ZZ20simulate_interactionP6float4S0_fiE6others+348];
	sub.f32 	%f482, %f481, %f13;
	ld.shared.f32 	%f483, [_ZZ20simulate_interactionP6float4S0_fiE6others+352];
	sub.f32 	%f484, %f483, %f14;
	ld.shared.f32 	%f485, [_ZZ20simulate_interactionP6float4S0_fiE6others+356];
	sub.f32 	%f486, %f485, %f15;
	mul.f32 	%f487, %f484, %f484;
	fma.rn.f32 	%f488, %f482, %f482, %f487;
	fma.rn.f32 	%f489, %f486, %f486, %f488;
	add.f32 	%f490, %f489, 0f322BCC77;
	rsqrt.approx.f32 	%f491, %f490;
	mul.f32 	%f492, %f491, %f491;
	mul.f32 	%f493, %f491, %f492;
	fma.rn.f32 	%f494, %f482, %f493, %f478;
	fma.rn.f32 	%f495, %f484, %f493, %f479;
	fma.rn.f32 	%f496, %f486, %f493, %f480;
	ld.shared.f32 	%f497, [_ZZ20simulate_interactionP6float4S0_fiE6others+360];
	sub.f32 	%f498, %f497, %f13;
	ld.shared.f32 	%f499, [_ZZ20simulate_interactionP6float4S0_fiE6others+364];
	sub.f32 	%f500, %f499, %f14;
	ld.shared.f32 	%f501, [_ZZ20simulate_interactionP6float4S0_fiE6others+368];
	sub.f32 	%f502, %f501, %f15;
	mul.f32 	%f503, %f500, %f500;
	fma.rn.f32 	%f504, %f498, %f498, %f503;
	fma.rn.f32 	%f505, %f502, %f502, %f504;
	add.f32 	%f506, %f505, 0f322BCC77;
	rsqrt.approx.f32 	%f507, %f506;
	mul.f32 	%f508, %f507, %f507;
	mul.f32 	%f509, %f507, %f508;
	fma.rn.f32 	%f510, %f498, %f509, %f494;
	fma.rn.f32 	%f511, %f500, %f509, %f495;
	fma.rn.f32 	%f512, %f502, %f509, %f496;
	ld.shared.f32 	%f513, [_ZZ20simulate_interactionP6float4S0_fiE6others+372];
	sub.f32 	%f514, %f513, %f13;
	ld.shared.f32 	%f515, [_ZZ20simulate_interactionP6float4S0_fiE6others+376];
	sub.f32 	%f516, %f515, %f14;
	ld.shared.f32 	%f517, [_ZZ20simulate_interactionP6float4S0_fiE6others+380];
	sub.f32 	%f518, %f517, %f15;
	mul.f32 	%f519, %f516, %f516;
	fma.rn.f32 	%f520, %f514, %f514, %f519;
	fma.rn.f32 	%f521, %f518, %f518, %f520;
	add.f32 	%f522, %f521, 0f322BCC77;
	rsqrt.approx.f32 	%f523, %f522;
	mul.f32 	%f524, %f523, %f523;
	mul.f32 	%f525, %f523, %f524;
	fma.rn.f32 	%f526, %f514, %f525, %f510;
	fma.rn.f32 	%f527, %f516, %f525, %f511;
	fma.rn.f32 	%f528, %f518, %f525, %f512;
	ld.shared.f32 	%f529, [_ZZ20simulate_interactionP6float4S0_fiE6others+384];
	sub.f32 	%f530, %f529, %f13;
	ld.shared.f32 	%f531, [_ZZ20simulate_interactionP6float4S0_fiE6others+388];
	sub.f32 	%f532, %f531, %f14;
	ld.shared.f32 	%f533, [_ZZ20simulate_interactionP6float4S0_fiE6others+392];
	sub.f32 	%f534, %f533, %f15;
	mul.f32 	%f535, %f532, %f532;
	fma.rn.f32 	%f536, %f530, %f530, %f535;
	fma.rn.f32 	%f537, %f534, %f534, %f536;
	add.f32 	%f538, %f537, 0f322BCC77;
	rsqrt.approx.f32 	%f539, %f538;
	mul.f32 	%f540, %f539, %f539;
	mul.f32 	%f541, %f539, %f540;
	fma.rn.f32 	%f542, %f530, %f541, %f526;
	fma.rn.f32 	%f543, %f532, %f541, %f527;
	fma.rn.f32 	%f544, %f534, %f541, %f528;
	ld.shared.f32 	%f545, [_ZZ20simulate_interactionP6float4S0_fiE6others+396];
	sub.f32 	%f546, %f545, %f13;
	ld.shared.f32 	%f547, [_ZZ20simulate_interactionP6float4S0_fiE6others+400];
	sub.f32 	%f548, %f547, %f14;
	ld.shared.f32 	%f549, [_ZZ20simulate_interactionP6float4S0_fiE6others+404];
	sub.f32 	%f550, %f549, %f15;
	mul.f32 	%f551, %f548, %f548;
	fma.rn.f32 	%f552, %f546, %f546, %f551;
	fma.rn.f32 	%f553, %f550, %f550, %f552;
	add.f32 	%f554, %f553, 0f322BCC77;
	rsqrt.approx.f32 	%f555, %f554;
	mul.f32 	%f556, %f555, %f555;
	mul.f32 	%f557, %f555, %f556;
	fma.rn.f32 	%f558, %f546, %f557, %f542;
	fma.rn.f32 	%f559, %f548, %f557, %f543;
	fma.rn.f32 	%f560, %f550, %f557, %f544;
	ld.shared.f32 	%f561, [_ZZ20simulate_interactionP6float4S0_fiE6others+408];
	sub.f32 	%f562, %f561, %f13;
	ld.shared.f32 	%f563, [_ZZ20simulate_interactionP6float4S0_fiE6others+412];
	sub.f32 	%f564, %f563, %f14;
	ld.shared.f32 	%f565, [_ZZ20simulate_interactionP6float4S0_fiE6others+416];
	sub.f32 	%f566, %f565, %f15;
	mul.f32 	%f567, %f564, %f564;
	fma.rn.f32 	%f568, %f562, %f562, %f567;
	fma.rn.f32 	%f569, %f566, %f566, %f568;
	add.f32 	%f570, %f569, 0f322BCC77;
	rsqrt.approx.f32 	%f571, %f570;
	mul.f32 	%f572, %f571, %f571;
	mul.f32 	%f573, %f571, %f572;
	fma.rn.f32 	%f574, %f562, %f573, %f558;
	fma.rn.f32 	%f575, %f564, %f573, %f559;
	fma.rn.f32 	%f576, %f566, %f573, %f560;
	ld.shared.f32 	%f577, [_ZZ20simulate_interactionP6float4S0_fiE6others+420];
	sub.f32 	%f578, %f577, %f13;
	ld.shared.f32 	%f579, [_ZZ20simulate_interactionP6float4S0_fiE6others+424];
	sub.f32 	%f580, %f579, %f14;
	ld.shared.f32 	%f581, [_ZZ20simulate_interactionP6float4S0_fiE6others+428];
	sub.f32 	%f582, %f581, %f15;
	mul.f32 	%f583, %f580, %f580;
	fma.rn.f32 	%f584, %f578, %f578, %f583;
	fma.rn.f32 	%f585, %f582, %f582, %f584;
	add.f32 	%f586, %f585, 0f322BCC77;
	rsqrt.approx.f32 	%f587, %f586;
	mul.f32 	%f588, %f587, %f587;
	mul.f32 	%f589, %f587, %f588;
	fma.rn.f32 	%f590, %f578, %f589, %f574;
	fma.rn.f32 	%f591, %f580, %f589, %f575;
	fma.rn.f32 	%f592, %f582, %f589, %f576;
	ld.shared.f32 	%f593, [_ZZ20simulate_interactionP6float4S0_fiE6others+432];
	sub.f32 	%f594, %f593, %f13;
	ld.shared.f32 	%f595, [_ZZ20simulate_interactionP6float4S0_fiE6others+436];
	sub.f32 	%f596, %f595, %f14;
	ld.shared.f32 	%f597, [_ZZ20simulate_interactionP6float4S0_fiE6others+440];
	sub.f32 	%f598, %f597, %f15;
	mul.f32 	%f599, %f596, %f596;
	fma.rn.f32 	%f600, %f594, %f594, %f599;
	fma.rn.f32 	%f601, %f598, %f598, %f600;
	add.f32 	%f602, %f601, 0f322BCC77;
	rsqrt.approx.f32 	%f603, %f602;
	mul.f32 	%f604, %f603, %f603;
	mul.f32 	%f605, %f603, %f604;
	fma.rn.f32 	%f606, %f594, %f605, %f590;
	fma.rn.f32 	%f607, %f596, %f605, %f591;
	fma.rn.f32 	%f608, %f598, %f605, %f592;
	ld.shared.f32 	%f609, [_ZZ20simulate_interactionP6float4S0_fiE6others+444];
	sub.f32 	%f610, %f609, %f13;
	ld.shared.f32 	%f611, [_ZZ20simulate_interactionP6float4S0_fiE6others+448];
	sub.f32 	%f612, %f611, %f14;
	ld.shared.f32 	%f613, [_ZZ20simulate_interactionP6float4S0_fiE6others+452];
	sub.f32 	%f614, %f613, %f15;
	mul.f32 	%f615, %f612, %f612;
	fma.rn.f32 	%f616, %f610, %f610, %f615;
	fma.rn.f32 	%f617, %f614, %f614, %f616;
	add.f32 	%f618, %f617, 0f322BCC77;
	rsqrt.approx.f32 	%f619, %f618;
	mul.f32 	%f620, %f619, %f619;
	mul.f32 	%f621, %f619, %f620;
	fma.rn.f32 	%f622, %f610, %f621, %f606;
	fma.rn.f32 	%f623, %f612, %f621, %f607;
	fma.rn.f32 	%f624, %f614, %f621, %f608;
	ld.shared.f32 	%f625, [_ZZ20simulate_interactionP6float4S0_fiE6others+456];
	sub.f32 	%f626, %f625, %f13;
	ld.shared.f32 	%f627, [_ZZ20simulate_interactionP6float4S0_fiE6others+460];
	sub.f32 	%f628, %f627, %f14;
	ld.shared.f32 	%f629, [_ZZ20simulate_interactionP6float4S0_fiE6others+464];
	sub.f32 	%f630, %f629, %f15;
	mul.f32 	%f631, %f628, %f628;
	fma.rn.f32 	%f632, %f626, %f626, %f631;
	fma.rn.f32 	%f633, %f630, %f630, %f632;
	add.f32 	%f634, %f633, 0f322BCC77;
	rsqrt.approx.f32 	%f635, %f634;
	mul.f32 	%f636, %f635, %f635;
	mul.f32 	%f637, %f635, %f636;
	fma.rn.f32 	%f638, %f626, %f637, %f622;
	fma.rn.f32 	%f639, %f628, %f637, %f623;
	fma.rn.f32 	%f640, %f630, %f637, %f624;
	ld.shared.f32 	%f641, [_ZZ20simulate_interactionP6float4S0_fiE6others+468];
	sub.f32 	%f642, %f641, %f13;
	ld.shared.f32 	%f643, [_ZZ20simulate_interactionP6float4S0_fiE6others+472];
	sub.f32 	%f644, %f643, %f14;
	ld.shared.f32 	%f645, [_ZZ20simulate_interactionP6float4S0_fiE6others+476];
	sub.f32 	%f646, %f645, %f15;
	mul.f32 	%f647, %f644, %f644;
	fma.rn.f32 	%f648, %f642, %f642, %f647;
	fma.rn.f32 	%f649, %f646, %f646, %f648;
	add.f32 	%f650, %f649, 0f322BCC77;
	rsqrt.approx.f32 	%f651, %f650;
	mul.f32 	%f652, %f651, %f651;
	mul.f32 	%f653, %f651, %f652;
	fma.rn.f32 	%f654, %f642, %f653, %f638;
	fma.rn.f32 	%f655, %f644, %f653, %f639;
	fma.rn.f32 	%f656, %f646, %f653, %f640;
	ld.shared.f32 	%f657, [_ZZ20simulate_interactionP6float4S0_fiE6others+480];
	sub.f32 	%f658, %f657, %f13;
	ld.shared.f32 	%f659, [_ZZ20simulate_interactionP6float4S0_fiE6others+484];
	sub.f32 	%f660, %f659, %f14;
	ld.shared.f32 	%f661, [_ZZ20simulate_interactionP6float4S0_fiE6others+488];
	sub.f32 	%f662, %f661, %f15;
	mul.f32 	%f663, %f660, %f660;
	fma.rn.f32 	%f664, %f658, %f658, %f663;
	fma.rn.f32 	%f665, %f662, %f662, %f664;
	add.f32 	%f666, %f665, 0f322BCC77;
	rsqrt.approx.f32 	%f667, %f666;
	mul.f32 	%f668, %f667, %f667;
	mul.f32 	%f669, %f667, %f668;
	fma.rn.f32 	%f670, %f658, %f669, %f654;
	fma.rn.f32 	%f671, %f660, %f669, %f655;
	fma.rn.f32 	%f672, %f662, %f669, %f656;
	ld.shared.f32 	%f673, [_ZZ20simulate_interactionP6float4S0_fiE6others+492];
	sub.f32 	%f674, %f673, %f13;
	ld.shared.f32 	%f675, [_ZZ20simulate_interactionP6float4S0_fiE6others+496];
	sub.f32 	%f676, %f675, %f14;
	ld.shared.f32 	%f677, [_ZZ20simulate_interactionP6float4S0_fiE6others+500];
	sub.f32 	%f678, %f677, %f15;
	mul.f32 	%f679, %f676, %f676;
	fma.rn.f32 	%f680, %f674, %f674, %f679;
	fma.rn.f32 	%f681, %f678, %f678, %f680;
	add.f32 	%f682, %f681, 0f322BCC77;
	rsqrt.approx.f32 	%f683, %f682;
	mul.f32 	%f684, %f683, %f683;
	mul.f32 	%f685, %f683, %f684;
	fma.rn.f32 	%f686, %f674, %f685, %f670;
	fma.rn.f32 	%f687, %f676, %f685, %f671;
	fma.rn.f32 	%f688, %f678, %f685, %f672;
	ld.shared.f32 	%f689, [_ZZ20simulate_interactionP6float4S0_fiE6others+504];
	sub.f32 	%f690, %f689, %f13;
	ld.shared.f32 	%f691, [_ZZ20simulate_interactionP6float4S0_fiE6others+508];
	sub.f32 	%f692, %f691, %f14;
	ld.shared.f32 	%f693, [_ZZ20simulate_interactionP6float4S0_fiE6others+512];
	sub.f32 	%f694, %f693, %f15;
	mul.f32 	%f695, %f692, %f692;
	fma.rn.f32 	%f696, %f690, %f690, %f695;
	fma.rn.f32 	%f697, %f694, %f694, %f696;
	add.f32 	%f698, %f697, 0f322BCC77;
	rsqrt.approx.f32 	%f699, %f698;
	mul.f32 	%f700, %f699, %f699;
	mul.f32 	%f701, %f699, %f700;
	fma.rn.f32 	%f702, %f690, %f701, %f686;
	fma.rn.f32 	%f703, %f692, %f701, %f687;
	fma.rn.f32 	%f704, %f694, %f701, %f688;
	ld.shared.f32 	%f705, [_ZZ20simulate_interactionP6float4S0_fiE6others+516];
	sub.f32 	%f706, %f705, %f13;
	ld.shared.f32 	%f707, [_ZZ20simulate_interactionP6float4S0_fiE6others+520];
	sub.f32 	%f708, %f707, %f14;
	ld.shared.f32 	%f709, [_ZZ20simulate_interactionP6float4S0_fiE6others+524];
	sub.f32 	%f710, %f709, %f15;
	mul.f32 	%f711, %f708, %f708;
	fma.rn.f32 	%f712, %f706, %f706, %f711;
	fma.rn.f32 	%f713, %f710, %f710, %f712;
	add.f32 	%f714, %f713, 0f322BCC77;
	rsqrt.approx.f32 	%f715, %f714;
	mul.f32 	%f716, %f715, %f715;
	mul.f32 	%f717, %f715, %f716;
	fma.rn.f32 	%f718, %f706, %f717, %f702;
	fma.rn.f32 	%f719, %f708, %f717, %f703;
	fma.rn.f32 	%f720, %f710, %f717, %f704;
	ld.shared.f32 	%f721, [_ZZ20simulate_interactionP6float4S0_fiE6others+528];
	sub.f32 	%f722, %f721, %f13;
	ld.shared.f32 	%f723, [_ZZ20simulate_interactionP6float4S0_fiE6others+532];
	sub.f32 	%f724, %f723, %f14;
	ld.shared.f32 	%f725, [_ZZ20simulate_interactionP6float4S0_fiE6others+536];
	sub.f32 	%f726, %f725, %f15;
	mul.f32 	%f727, %f724, %f724;
	fma.rn.f32 	%f728, %f722, %f722, %f727;
	fma.rn.f32 	%f729, %f726, %f726, %f728;
	add.f32 	%f730, %f729, 0f322BCC77;
	rsqrt.approx.f32 	%f731, %f730;
	mul.f32 	%f732, %f731, %f731;
	mul.f32 	%f733, %f731, %f732;
	fma.rn.f32 	%f734, %f722, %f733, %f718;
	fma.rn.f32 	%f735, %f724, %f733, %f719;
	fma.rn.f32 	%f736, %f726, %f733, %f720;
	ld.shared.f32 	%f737, [_ZZ20simulate_interactionP6float4S0_fiE6others+540];
	sub.f32 	%f738, %f737, %f13;
	ld.shared.f32 	%f739, [_ZZ20simulate_interactionP6float4S0_fiE6others+544];
	sub.f32 	%f740, %f739, %f14;
	ld.shared.f32 	%f741, [_ZZ20simulate_interactionP6float4S0_fiE6others+548];
	sub.f32 	%f742, %f741, %f15;
	mul.f32 	%f743, %f740, %f740;
	fma.rn.f32 	%f744, %f738, %f738, %f743;
	fma.rn.f32 	%f745, %f742, %f742, %f744;
	add.f32 	%f746, %f745, 0f322BCC77;
	rsqrt.approx.f32 	%f747, %f746;
	mul.f32 	%f748, %f747, %f747;
	mul.f32 	%f749, %f747, %f748;
	fma.rn.f32 	%f750, %f738, %f749, %f734;
	fma.rn.f32 	%f751, %f740, %f749, %f735;
	fma.rn.f32 	%f752, %f742, %f749, %f736;
	ld.shared.f32 	%f753, [_ZZ20simulate_interactionP6float4S0_fiE6others+552];
	sub.f32 	%f754, %f753, %f13;
	ld.shared.f32 	%f755, [_ZZ20simulate_interactionP6float4S0_fiE6others+556];
	sub.f32 	%f756, %f755, %f14;
	ld.shared.f32 	%f757, [_ZZ20simulate_interactionP6float4S0_fiE6others+560];
	sub.f32 	%f758, %f757, %f15;
	mul.f32 	%f759, %f756, %f756;
	fma.rn.f32 	%f760, %f754, %f754, %f759;
	fma.rn.f32 	%f761, %f758, %f758, %f760;
	add.f32 	%f762, %f761, 0f322BCC77;
	rsqrt.approx.f32 	%f763, %f762;
	mul.f32 	%f764, %f763, %f763;
	mul.f32 	%f765, %f763, %f764;
	fma.rn.f32 	%f766, %f754, %f765, %f750;
	fma.rn.f32 	%f767, %f756, %f765, %f751;
	fma.rn.f32 	%f768, %f758, %f765, %f752;
	ld.shared.f32 	%f769, [_ZZ20simulate_interactionP6float4S0_fiE6others+564];
	sub.f32 	%f770, %f769, %f13;
	ld.shared.f32 	%f771, [_ZZ20simulate_interactionP6float4S0_fiE6others+568];
	sub.f32 	%f772, %f771, %f14;
	ld.shared.f32 	%f773, [_ZZ20simulate_interactionP6float4S0_fiE6others+572];
	sub.f32 	%f774, %f773, %f15;
	mul.f32 	%f775, %f772, %f772;
	fma.rn.f32 	%f776, %f770, %f770, %f775;
	fma.rn.f32 	%f777, %f774, %f774, %f776;
	add.f32 	%f778, %f777, 0f322BCC77;
	rsqrt.approx.f32 	%f779, %f778;
	mul.f32 	%f780, %f779, %f779;
	mul.f32 	%f781, %f779, %f780;
	fma.rn.f32 	%f782, %f770, %f781, %f766;
	fma.rn.f32 	%f783, %f772, %f781, %f767;
	fma.rn.f32 	%f784, %f774, %f781, %f768;
	ld.shared.f32 	%f785, [_ZZ20simulate_interactionP6float4S0_fiE6others+576];
	sub.f32 	%f786, %f785, %f13;
	ld.shared.f32 	%f787, [_ZZ20simulate_interactionP6float4S0_fiE6others+580];
	sub.f32 	%f788, %f787, %f14;
	ld.shared.f32 	%f789, [_ZZ20simulate_interactionP6float4S0_fiE6others+584];
	sub.f32 	%f790, %f789, %f15;
	mul.f32 	%f791, %f788, %f788;
	fma.rn.f32 	%f792, %f786, %f786, %f791;
	fma.rn.f32 	%f793, %f790, %f790, %f792;
	add.f32 	%f794, %f793, 0f322BCC77;
	rsqrt.approx.f32 	%f795, %f794;
	mul.f32 	%f796, %f795, %f795;
	mul.f32 	%f797, %f795, %f796;
	fma.rn.f32 	%f798, %f786, %f797, %f782;
	fma.rn.f32 	%f799, %f788, %f797, %f783;
	fma.rn.f32 	%f800, %f790, %f797, %f784;
	ld.shared.f32 	%f801, [_ZZ20simulate_interactionP6float4S0_fiE6others+588];
	sub.f32 	%f802, %f801, %f13;
	ld.shared.f32 	%f803, [_ZZ20simulate_interactionP6float4S0_fiE6others+592];
	sub.f32 	%f804, %f803, %f14;
	ld.shared.f32 	%f805, [_ZZ20simulate_interactionP6float4S0_fiE6others+596];
	sub.f32 	%f806, %f805, %f15;
	mul.f32 	%f807, %f804, %f804;
	fma.rn.f32 	%f808, %f802, %f802, %f807;
	fma.rn.f32 	%f809, %f806, %f806, %f808;
	add.f32 	%f810, %f809, 0f322BCC77;
	rsqrt.approx.f32 	%f811, %f810;
	mul.f32 	%f812, %f811, %f811;
	mul.f32 	%f813, %f811, %f812;
	fma.rn.f32 	%f814, %f802, %f813, %f798;
	fma.rn.f32 	%f815, %f804, %f813, %f799;
	fma.rn.f32 	%f816, %f806, %f813, %f800;
	ld.shared.f32 	%f817, [_ZZ20simulate_interactionP6float4S0_fiE6others+600];
	sub.f32 	%f818, %f817, %f13;
	ld.shared.f32 	%f819, [_ZZ20simulate_interactionP6float4S0_fiE6others+604];
	sub.f32 	%f820, %f819, %f14;
	ld.shared.f32 	%f821, [_ZZ20simulate_interactionP6float4S0_fiE6others+608];
	sub.f32 	%f822, %f821, %f15;
	mul.f32 	%f823, %f820, %f820;
	fma.rn.f32 	%f824, %f818, %f818, %f823;
	fma.rn.f32 	%f825, %f822, %f822, %f824;
	add.f32 	%f826, %f825, 0f322BCC77;
	rsqrt.approx.f32 	%f827, %f826;
	mul.f32 	%f828, %f827, %f827;
	mul.f32 	%f829, %f827, %f828;
	fma.rn.f32 	%f830, %f818, %f829, %f814;
	fma.rn.f32 	%f831, %f820, %f829, %f815;
	fma.rn.f32 	%f832, %f822, %f829, %f816;
	ld.shared.f32 	%f833, [_ZZ20simulate_interactionP6float4S0_fiE6others+612];
	sub.f32 	%f834, %f833, %f13;
	ld.shared.f32 	%f835, [_ZZ20simulate_interactionP6float4S0_fiE6others+616];
	sub.f32 	%f836, %f835, %f14;
	ld.shared.f32 	%f837, [_ZZ20simulate_interactionP6float4S0_fiE6others+620];
	sub.f32 	%f838, %f837, %f15;
	mul.f32 	%f839, %f836, %f836;
	fma.rn.f32 	%f840, %f834, %f834, %f839;
	fma.rn.f32 	%f841, %f838, %f838, %f840;
	add.f32 	%f842, %f841, 0f322BCC77;
	rsqrt.approx.f32 	%f843, %f842;
	mul.f32 	%f844, %f843, %f843;
	mul.f32 	%f845, %f843, %f844;
	fma.rn.f32 	%f846, %f834, %f845, %f830;
	fma.rn.f32 	%f847, %f836, %f845, %f831;
	fma.rn.f32 	%f848, %f838, %f845, %f832;
	ld.shared.f32 	%f849, [_ZZ20simulate_interactionP6float4S0_fiE6others+624];
	sub.f32 	%f850, %f849, %f13;
	ld.shared.f32 	%f851, [_ZZ20simulate_interactionP6float4S0_fiE6others+628];
	sub.f32 	%f852, %f851, %f14;
	ld.shared.f32 	%f853, [_ZZ20simulate_interactionP6float4S0_fiE6others+632];
	sub.f32 	%f854, %f853, %f15;
	mul.f32 	%f855, %f852, %f852;
	fma.rn.f32 	%f856, %f850, %f850, %f855;
	fma.rn.f32 	%f857, %f854, %f854, %f856;
	add.f32 	%f858, %f857, 0f322BCC77;
	rsqrt.approx.f32 	%f859, %f858;
	mul.f32 	%f860, %f859, %f859;
	mul.f32 	%f861, %f859, %f860;
	fma.rn.f32 	%f862, %f850, %f861, %f846;
	fma.rn.f32 	%f863, %f852, %f861, %f847;
	fma.rn.f32 	%f864, %f854, %f861, %f848;
	ld.shared.f32 	%f865, [_ZZ20simulate_interactionP6float4S0_fiE6others+636];
	sub.f32 	%f866, %f865, %f13;
	ld.shared.f32 	%f867, [_ZZ20simulate_interactionP6float4S0_fiE6others+640];
	sub.f32 	%f868, %f867, %f14;
	ld.shared.f32 	%f869, [_ZZ20simulate_interactionP6float4S0_fiE6others+644];
	sub.f32 	%f870, %f869, %f15;
	mul.f32 	%f871, %f868, %f868;
	fma.rn.f32 	%f872, %f866, %f866, %f871;
	fma.rn.f32 	%f873, %f870, %f870, %f872;
	add.f32 	%f874, %f873, 0f322BCC77;
	rsqrt.approx.f32 	%f875, %f874;
	mul.f32 	%f876, %f875, %f875;
	mul.f32 	%f877, %f875, %f876;
	fma.rn.f32 	%f878, %f866, %f877, %f862;
	fma.rn.f32 	%f879, %f868, %f877, %f863;
	fma.rn.f32 	%f880, %f870, %f877, %f864;
	ld.shared.f32 	%f881, [_ZZ20simulate_interactionP6float4S0_fiE6others+648];
	sub.f32 	%f882, %f881, %f13;
	ld.shared.f32 	%f883, [_ZZ20simulate_interactionP6float4S0_fiE6others+652];
	sub.f32 	%f884, %f883, %f14;
	ld.shared.f32 	%f885, [_ZZ20simulate_interactionP6float4S0_fiE6others+656];
	sub.f32 	%f886, %f885, %f15;
	mul.f32 	%f887, %f884, %f884;
	fma.rn.f32 	%f888, %f882, %f882, %f887;
	fma.rn.f32 	%f889, %f886, %f886, %f888;
	add.f32 	%f890, %f889, 0f322BCC77;
	rsqrt.approx.f32 	%f891, %f890;
	mul.f32 	%f892, %f891, %f891;
	mul.f32 	%f893, %f891, %f892;
	fma.rn.f32 	%f894, %f882, %f893, %f878;
	fma.rn.f32 	%f895, %f884, %f893, %f879;
	fma.rn.f32 	%f896, %f886, %f893, %f880;
	ld.shared.f32 	%f897, [_ZZ20simulate_interactionP6float4S0_fiE6others+660];
	sub.f32 	%f898, %f897, %f13;
	ld.shared.f32 	%f899, [_ZZ20simulate_interactionP6float4S0_fiE6others+664];
	sub.f32 	%f900, %f899, %f14;
	ld.shared.f32 	%f901, [_ZZ20simulate_interactionP6float4S0_fiE6others+668];
	sub.f32 	%f902, %f901, %f15;
	mul.f32 	%f903, %f900, %f900;
	fma.rn.f32 	%f904, %f898, %f898, %f903;
	fma.rn.f32 	%f905, %f902, %f902, %f904;
	add.f32 	%f906, %f905, 0f322BCC77;
	rsqrt.approx.f32 	%f907, %f906;
	mul.f32 	%f908, %f907, %f907;
	mul.f32 	%f909, %f907, %f908;
	fma.rn.f32 	%f910, %f898, %f909, %f894;
	fma.rn.f32 	%f911, %f900, %f909, %f895;
	fma.rn.f32 	%f912, %f902, %f909, %f896;
	ld.shared.f32 	%f913, [_ZZ20simulate_interactionP6float4S0_fiE6others+672];
	sub.f32 	%f914, %f913, %f13;
	ld.shared.f32 	%f915, [_ZZ20simulate_interactionP6float4S0_fiE6others+676];
	sub.f32 	%f916, %f915, %f14;
	ld.shared.f32 	%f917, [_ZZ20simulate_interactionP6float4S0_fiE6others+680];
	sub.f32 	%f918, %f917, %f15;
	mul.f32 	%f919, %f916, %f916;
	fma.rn.f32 	%f920, %f914, %f914, %f919;
	fma.rn.f32 	%f921, %f918, %f918, %f920;
	add.f32 	%f922, %f921, 0f322BCC77;
	rsqrt.approx.f32 	%f923, %f922;
	mul.f32 	%f924, %f923, %f923;
	mul.f32 	%f925, %f923, %f924;
	fma.rn.f32 	%f926, %f914, %f925, %f910;
	fma.rn.f32 	%f927, %f916, %f925, %f911;
	fma.rn.f32 	%f928, %f918, %f925, %f912;
	ld.shared.f32 	%f929, [_ZZ20simulate_interactionP6float4S0_fiE6others+684];
	sub.f32 	%f930, %f929, %f13;
	ld.shared.f32 	%f931, [_ZZ20simulate_interactionP6float4S0_fiE6others+688];
	sub.f32 	%f932, %f931, %f14;
	ld.shared.f32 	%f933, [_ZZ20simulate_interactionP6float4S0_fiE6others+692];
	sub.f32 	%f934, %f933, %f15;
	mul.f32 	%f935, %f932, %f932;
	fma.rn.f32 	%f936, %f930, %f930, %f935;
	fma.rn.f32 	%f937, %f934, %f934, %f936;
	add.f32 	%f938, %f937, 0f322BCC77;
	rsqrt.approx.f32 	%f939, %f938;
	mul.f32 	%f940, %f939, %f939;
	mul.f32 	%f941, %f939, %f940;
	fma.rn.f32 	%f942, %f930, %f941, %f926;
	fma.rn.f32 	%f943, %f932, %f941, %f927;
	fma.rn.f32 	%f944, %f934, %f941, %f928;
	ld.shared.f32 	%f945, [_ZZ20simulate_interactionP6float4S0_fiE6others+696];
	sub.f32 	%f946, %f945, %f13;
	ld.shared.f32 	%f947, [_ZZ20simulate_interactionP6float4S0_fiE6others+700];
	sub.f32 	%f948, %f947, %f14;
	ld.shared.f32 	%f949, [_ZZ20simulate_interactionP6float4S0_fiE6others+704];
	sub.f32 	%f950, %f949, %f15;
	mul.f32 	%f951, %f948, %f948;
	fma.rn.f32 	%f952, %f946, %f946, %f951;
	fma.rn.f32 	%f953, %f950, %f950, %f952;
	add.f32 	%f954, %f953, 0f322BCC77;
	rsqrt.approx.f32 	%f955, %f954;
	mul.f32 	%f956, %f955, %f955;
	mul.f32 	%f957, %f955, %f956;
	fma.rn.f32 	%f958, %f946, %f957, %f942;
	fma.rn.f32 	%f959, %f948, %f957, %f943;
	fma.rn.f32 	%f960, %f950, %f957, %f944;
	ld.shared.f32 	%f961, [_ZZ20simulate_interactionP6float4S0_fiE6others+708];
	sub.f32 	%f962, %f961, %f13;
	ld.shared.f32 	%f963, [_ZZ20simulate_interactionP6float4S0_fiE6others+712];
	sub.f32 	%f964, %f963, %f14;
	ld.shared.f32 	%f965, [_ZZ20simulate_interactionP6float4S0_fiE6others+716];
	sub.f32 	%f966, %f965, %f15;
	mul.f32 	%f967, %f964, %f964;
	fma.rn.f32 	%f968, %f962, %f962, %f967;
	fma.rn.f32 	%f969, %f966, %f966, %f968;
	add.f32 	%f970, %f969, 0f322BCC77;
	rsqrt.approx.f32 	%f971, %f970;
	mul.f32 	%f972, %f971, %f971;
	mul.f32 	%f973, %f971, %f972;
	fma.rn.f32 	%f974, %f962, %f973, %f958;
	fma.rn.f32 	%f975, %f964, %f973, %f959;
	fma.rn.f32 	%f976, %f966, %f973, %f960;
	ld.shared.f32 	%f977, [_ZZ20simulate_interactionP6float4S0_fiE6others+720];
	sub.f32 	%f978, %f977, %f13;
	ld.shared.f32 	%f979, [_ZZ20simulate_interactionP6float4S0_fiE6others+724];
	sub.f32 	%f980, %f979, %f14;
	ld.shared.f32 	%f981, [_ZZ20simulate_interactionP6float4S0_fiE6others+728];
	sub.f32 	%f982, %f981, %f15;
	mul.f32 	%f983, %f980, %f980;
	fma.rn.f32 	%f984, %f978, %f978, %f983;
	fma.rn.f32 	%f985, %f982, %f982, %f984;
	add.f32 	%f986, %f985, 0f322BCC77;
	rsqrt.approx.f32 	%f987, %f986;
	mul.f32 	%f988, %f987, %f987;
	mul.f32 	%f989, %f987, %f988;
	fma.rn.f32 	%f990, %f978, %f989, %f974;
	fma.rn.f32 	%f991, %f980, %f989, %f975;
	fma.rn.f32 	%f992, %f982, %f989, %f976;
	ld.shared.f32 	%f993, [_ZZ20simulate_interactionP6float4S0_fiE6others+732];
	sub.f32 	%f994, %f993, %f13;
	ld.shared.f32 	%f995, [_ZZ20simulate_interactionP6float4S0_fiE6others+736];
	sub.f32 	%f996, %f995, %f14;
	ld.shared.f32 	%f997, [_ZZ20simulate_interactionP6float4S0_fiE6others+740];
	sub.f32 	%f998, %f997, %f15;
	mul.f32 	%f999, %f996, %f996;
	fma.rn.f32 	%f1000, %f994, %f994, %f999;
	fma.rn.f32 	%f1001, %f998, %f998, %f1000;
	add.f32 	%f1002, %f1001, 0f322BCC77;
	rsqrt.approx.f32 	%f1003, %f1002;
	mul.f32 	%f1004, %f1003, %f1003;
	mul.f32 	%f1005, %f1003, %f1004;
	fma.rn.f32 	%f1006, %f994, %f1005, %f990;
	fma.rn.f32 	%f1007, %f996, %f1005, %f991;
	fma.rn.f32 	%f1008, %f998, %f1005, %f992;
	ld.shared.f32 	%f1009, [_ZZ20simulate_interactionP6float4S0_fiE6others+744];
	sub.f32 	%f1010, %f1009, %f13;
	ld.shared.f32 	%f1011, [_ZZ20simulate_interactionP6float4S0_fiE6others+748];
	sub.f32 	%f1012, %f1011, %f14;
	ld.shared.f32 	%f1013, [_ZZ20simulate_interactionP6float4S0_fiE6others+752];
	sub.f32 	%f1014, %f1013, %f15;
	mul.f32 	%f1015, %f1012, %f1012;
	fma.rn.f32 	%f1016, %f1010, %f1010, %f1015;
	fma.rn.f32 	%f1017, %f1014, %f1014, %f1016;
	add.f32 	%f1018, %f1017, 0f322BCC77;
	rsqrt.approx.f32 	%f1019, %f1018;
	mul.f32 	%f1020, %f1019, %f1019;
	mul.f32 	%f1021, %f1019, %f1020;
	fma.rn.f32 	%f1022, %f1010, %f1021, %f1006;
	fma.rn.f32 	%f1023, %f1012, %f1021, %f1007;
	fma.rn.f32 	%f1024, %f1014, %f1021, %f1008;
	ld.shared.f32 	%f1025, [_ZZ20simulate_interactionP6float4S0_fiE6others+756];
	sub.f32 	%f1026, %f1025, %f13;
	ld.shared.f32 	%f1027, [_ZZ20simulate_interactionP6float4S0_fiE6others+760];
	sub.f32 	%f1028, %f1027, %f14;
	ld.shared.f32 	%f1029, [_ZZ20simulate_interactionP6float4S0_fiE6others+764];
	sub.f32 	%f1030, %f1029, %f15;
	mul.f32 	%f1031, %f1028, %f1028;
	fma.rn.f32 	%f1032, %f1026, %f1026, %f1031;
	fma.rn.f32 	%f1033, %f1030, %f1030, %f1032;
	add.f32 	%f1034, %f1033, 0f322BCC77;
	rsqrt.approx.f32 	%f1035, %f1034;
	mul.f32 	%f1036, %f1035, %f1035;
	mul.f32 	%f1037, %f1035, %f1036;
	fma.rn.f32 	%f1038, %f1026, %f1037, %f1022;
	fma.rn.f32 	%f1039, %f1028, %f1037, %f1023;
	fma.rn.f32 	%f1040, %f1030, %f1037, %f1024;
	ld.shared.f32 	%f1041, [_ZZ20simulate_interactionP6float4S0_fiE6others+768];
	sub.f32 	%f1042, %f1041, %f13;
	ld.shared.f32 	%f1043, [_ZZ20simulate_interactionP6float4S0_fiE6others+772];
	sub.f32 	%f1044, %f1043, %f14;
	ld.shared.f32 	%f1045, [_ZZ20simulate_interactionP6float4S0_fiE6others+776];
	sub.f32 	%f1046, %f1045, %f15;
	mul.f32 	%f1047, %f1044, %f1044;
	fma.rn.f32 	%f1048, %f1042, %f1042, %f1047;
	fma.rn.f32 	%f1049, %f1046, %f1046, %f1048;
	add.f32 	%f1050, %f1049, 0f322BCC77;
	rsqrt.approx.f32 	%f1051, %f1050;
	mul.f32 	%f1052, %f1051, %f1051;
	mul.f32 	%f1053, %f1051, %f1052;
	fma.rn.f32 	%f1054, %f1042, %f1053, %f1038;
	fma.rn.f32 	%f1055, %f1044, %f1053, %f1039;
	fma.rn.f32 	%f1056, %f1046, %f1053, %f1040;
	ld.shared.f32 	%f1057, [_ZZ20simulate_interactionP6float4S0_fiE6others+780];
	sub.f32 	%f1058, %f1057, %f13;
	ld.shared.f32 	%f1059, [_ZZ20simulate_interactionP6float4S0_fiE6others+784];
	sub.f32 	%f1060, %f1059, %f14;
	ld.shared.f32 	%f1061, [_ZZ20simulate_interactionP6float4S0_fiE6others+788];
	sub.f32 	%f1062, %f1061, %f15;
	mul.f32 	%f1063, %f1060, %f1060;
	fma.rn.f32 	%f1064, %f1058, %f1058, %f1063;
	fma.rn.f32 	%f1065, %f1062, %f1062, %f1064;
	add.f32 	%f1066, %f1065, 0f322BCC77;
	rsqrt.approx.f32 	%f1067, %f1066;
	mul.f32 	%f1068, %f1067, %f1067;
	mul.f32 	%f1069, %f1067, %f1068;
	fma.rn.f32 	%f1070, %f1058, %f1069, %f1054;
	fma.rn.f32 	%f1071, %f1060, %f1069, %f1055;
	fma.rn.f32 	%f1072, %f1062, %f1069, %f1056;
	ld.shared.f32 	%f1073, [_ZZ20simulate_interactionP6float4S0_fiE6others+792];
	sub.f32 	%f1074, %f1073, %f13;
	ld.shared.f32 	%f1075, [_ZZ20simulate_interactionP6float4S0_fiE6others+796];
	sub.f32 	%f1076, %f1075, %f14;
	ld.shared.f32 	%f1077, [_ZZ20simulate_interactionP6float4S0_fiE6others+800];
	sub.f32 	%f1078, %f1077, %f15;
	mul.f32 	%f1079, %f1076, %f1076;
	fma.rn.f32 	%f1080, %f1074, %f1074, %f1079;
	fma.rn.f32 	%f1081, %f1078, %f1078, %f1080;
	add.f32 	%f1082, %f1081, 0f322BCC77;
	rsqrt.approx.f32 	%f1083, %f1082;
	mul.f32 	%f1084, %f1083, %f1083;
	mul.f32 	%f1085, %f1083, %f1084;
	fma.rn.f32 	%f1086, %f1074, %f1085, %f1070;
	fma.rn.f32 	%f1087, %f1076, %f1085, %f1071;
	fma.rn.f32 	%f1088, %f1078, %f1085, %f1072;
	ld.shared.f32 	%f1089, [_ZZ20simulate_interactionP6float4S0_fiE6others+804];
	sub.f32 	%f1090, %f1089, %f13;
	ld.shared.f32 	%f1091, [_ZZ20simulate_interactionP6float4S0_fiE6others+808];
	sub.f32 	%f1092, %f1091, %f14;
	ld.shared.f32 	%f1093, [_ZZ20simulate_interactionP6float4S0_fiE6others+812];
	sub.f32 	%f1094, %f1093, %f15;
	mul.f32 	%f1095, %f1092, %f1092;
	fma.rn.f32 	%f1096, %f1090, %f1090, %f1095;
	fma.rn.f32 	%f1097, %f1094, %f1094, %f1096;
	add.f32 	%f1098, %f1097, 0f322BCC77;
	rsqrt.approx.f32 	%f1099, %f1098;
	mul.f32 	%f1100, %f1099, %f1099;
	mul.f32 	%f1101, %f1099, %f1100;
	fma.rn.f32 	%f1102, %f1090, %f1101, %f1086;
	fma.rn.f32 	%f1103, %f1092, %f1101, %f1087;
	fma.rn.f32 	%f1104, %f1094, %f1101, %f1088;
	ld.shared.f32 	%f1105, [_ZZ20simulate_interactionP6float4S0_fiE6others+816];
	sub.f32 	%f1106, %f1105, %f13;
	ld.shared.f32 	%f1107, [_ZZ20simulate_interactionP6float4S0_fiE6others+820];
	sub.f32 	%f1108, %f1107, %f14;
	ld.shared.f32 	%f1109, [_ZZ20simulate_interactionP6float4S0_fiE6others+824];
	sub.f32 	%f1110, %f1109, %f15;
	mul.f32 	%f1111, %f1108, %f1108;
	fma.rn.f32 	%f1112, %f1106, %f1106, %f1111;
	fma.rn.f32 	%f1113, %f1110, %f1110, %f1112;
	add.f32 	%f1114, %f1113, 0f322BCC77;
	rsqrt.approx.f32 	%f1115, %f1114;
	mul.f32 	%f1116, %f1115, %f1115;
	mul.f32 	%f1117, %f1115, %f1116;
	fma.rn.f32 	%f1118, %f1106, %f1117, %f1102;
	fma.rn.f32 	%f1119, %f1108, %f1117, %f1103;
	fma.rn.f32 	%f1120, %f1110, %f1117, %f1104;
	ld.shared.f32 	%f1121, [_ZZ20simulate_interactionP6float4S0_fiE6others+828];
	sub.f32 	%f1122, %f1121, %f13;
	ld.shared.f32 	%f1123, [_ZZ20simulate_interactionP6float4S0_fiE6others+832];
	sub.f32 	%f1124, %f1123, %f14;
	ld.shared.f32 	%f1125, [_ZZ20simulate_interactionP6float4S0_fiE6others+836];
	sub.f32 	%f1126, %f1125, %f15;
	mul.f32 	%f1127, %f1124, %f1124;
	fma.rn.f32 	%f1128, %f1122, %f1122, %f1127;
	fma.rn.f32 	%f1129, %f1126, %f1126, %f1128;
	add.f32 	%f1130, %f1129, 0f322BCC77;
	rsqrt.approx.f32 	%f1131, %f1130;
	mul.f32 	%f1132, %f1131, %f1131;
	mul.f32 	%f1133, %f1131, %f1132;
	fma.rn.f32 	%f1134, %f1122, %f1133, %f1118;
	fma.rn.f32 	%f1135, %f1124, %f1133, %f1119;
	fma.rn.f32 	%f1136, %f1126, %f1133, %f1120;
	ld.shared.f32 	%f1137, [_ZZ20simulate_interactionP6float4S0_fiE6others+840];
	sub.f32 	%f1138, %f1137, %f13;
	ld.shared.f32 	%f1139, [_ZZ20simulate_interactionP6float4S0_fiE6others+844];
	sub.f32 	%f1140, %f1139, %f14;
	ld.shared.f32 	%f1141, [_ZZ20simulate_interactionP6float4S0_fiE6others+848];
	sub.f32 	%f1142, %f1141, %f15;
	mul.f32 	%f1143, %f1140, %f1140;
	fma.rn.f32 	%f1144, %f1138, %f1138, %f1143;
	fma.rn.f32 	%f1145, %f1142, %f1142, %f1144;
	add.f32 	%f1146, %f1145, 0f322BCC77;
	rsqrt.approx.f32 	%f1147, %f1146;
	mul.f32 	%f1148, %f1147, %f1147;
	mul.f32 	%f1149, %f1147, %f1148;
	fma.rn.f32 	%f1150, %f1138, %f1149, %f1134;
	fma.rn.f32 	%f1151, %f1140, %f1149, %f1135;
	fma.rn.f32 	%f1152, %f1142, %f1149, %f1136;
	ld.shared.f32 	%f1153, [_ZZ20simulate_interactionP6float4S0_fiE6others+852];
	sub.f32 	%f1154, %f1153, %f13;
	ld.shared.f32 	%f1155, [_ZZ20simulate_interactionP6float4S0_fiE6others+856];
	sub.f32 	%f1156, %f1155, %f14;
	ld.shared.f32 	%f1157, [_ZZ20simulate_interactionP6float4S0_fiE6others+860];
	sub.f32 	%f1158, %f1157, %f15;
	mul.f32 	%f1159, %f1156, %f1156;
	fma.rn.f32 	%f1160, %f1154, %f1154, %f1159;
	fma.rn.f32 	%f1161, %f1158, %f1158, %f1160;
	add.f32 	%f1162, %f1161, 0f322BCC77;
	rsqrt.approx.f32 	%f1163, %f1162;
	mul.f32 	%f1164, %f1163, %f1163;
	mul.f32 	%f1165, %f1163, %f1164;
	fma.rn.f32 	%f1166, %f1154, %f1165, %f1150;
	fma.rn.f32 	%f1167, %f1156, %f1165, %f1151;
	fma.rn.f32 	%f1168, %f1158, %f1165, %f1152;
	ld.shared.f32 	%f1169, [_ZZ20simulate_interactionP6float4S0_fiE6others+864];
	sub.f32 	%f1170, %f1169, %f13;
	ld.shared.f32 	%f1171, [_ZZ20simulate_interactionP6float4S0_fiE6others+868];
	sub.f32 	%f1172, %f1171, %f14;
	ld.shared.f32 	%f1173, [_ZZ20simulate_interactionP6float4S0_fiE6others+872];
	sub.f32 	%f1174, %f1173, %f15;
	mul.f32 	%f1175, %f1172, %f1172;
	fma.rn.f32 	%f1176, %f1170, %f1170, %f1175;
	fma.rn.f32 	%f1177, %f1174, %f1174, %f1176;
	add.f32 	%f1178, %f1177, 0f322BCC77;
	rsqrt.approx.f32 	%f1179, %f1178;
	mul.f32 	%f1180, %f1179, %f1179;
	mul.f32 	%f1181, %f1179, %f1180;
	fma.rn.f32 	%f1182, %f1170, %f1181, %f1166;
	fma.rn.f32 	%f1183, %f1172, %f1181, %f1167;
	fma.rn.f32 	%f1184, %f1174, %f1181, %f1168;
	ld.shared.f32 	%f1185, [_ZZ20simulate_interactionP6float4S0_fiE6others+876];
	sub.f32 	%f1186, %f1185, %f13;
	ld.shared.f32 	%f1187, [_ZZ20simulate_interactionP6float4S0_fiE6others+880];
	sub.f32 	%f1188, %f1187, %f14;
	ld.shared.f32 	%f1189, [_ZZ20simulate_interactionP6float4S0_fiE6others+884];
	sub.f32 	%f1190, %f1189, %f15;
	mul.f32 	%f1191, %f1188, %f1188;
	fma.rn.f32 	%f1192, %f1186, %f1186, %f1191;
	fma.rn.f32 	%f1193, %f1190, %f1190, %f1192;
	add.f32 	%f1194, %f1193, 0f322BCC77;
	rsqrt.approx.f32 	%f1195, %f1194;
	mul.f32 	%f1196, %f1195, %f1195;
	mul.f32 	%f1197, %f1195, %f1196;
	fma.rn.f32 	%f1198, %f1186, %f1197, %f1182;
	fma.rn.f32 	%f1199, %f1188, %f1197, %f1183;
	fma.rn.f32 	%f1200, %f1190, %f1197, %f1184;
	ld.shared.f32 	%f1201, [_ZZ20simulate_interactionP6float4S0_fiE6others+888];
	sub.f32 	%f1202, %f1201, %f13;
	ld.shared.f32 	%f1203, [_ZZ20simulate_interactionP6float4S0_fiE6others+892];
	sub.f32 	%f1204, %f1203, %f14;
	ld.shared.f32 	%f1205, [_ZZ20simulate_interactionP6float4S0_fiE6others+896];
	sub.f32 	%f1206, %f1205, %f15;
	mul.f32 	%f1207, %f1204, %f1204;
	fma.rn.f32 	%f1208, %f1202, %f1202, %f1207;
	fma.rn.f32 	%f1209, %f1206, %f1206, %f1208;
	add.f32 	%f1210, %f1209, 0f322BCC77;
	rsqrt.approx.f32 	%f1211, %f1210;
	mul.f32 	%f1212, %f1211, %f1211;
	mul.f32 	%f1213, %f1211, %f1212;
	fma.rn.f32 	%f1214, %f1202, %f1213, %f1198;
	fma.rn.f32 	%f1215, %f1204, %f1213, %f1199;
	fma.rn.f32 	%f1216, %f1206, %f1213, %f1200;
	ld.shared.f32 	%f1217, [_ZZ20simulate_interactionP6float4S0_fiE6others+900];
	sub.f32 	%f1218, %f1217, %f13;
	ld.shared.f32 	%f1219, [_ZZ20simulate_interactionP6float4S0_fiE6others+904];
	sub.f32 	%f1220, %f1219, %f14;
	ld.shared.f32 	%f1221, [_ZZ20simulate_interactionP6float4S0_fiE6others+908];
	sub.f32 	%f1222, %f1221, %f15;
	mul.f32 	%f1223, %f1220, %f1220;
	fma.rn.f32 	%f1224, %f1218, %f1218, %f1223;
	fma.rn.f32 	%f1225, %f1222, %f1222, %f1224;
	add.f32 	%f1226, %f1225, 0f322BCC77;
	rsqrt.approx.f32 	%f1227, %f1226;
	mul.f32 	%f1228, %f1227, %f1227;
	mul.f32 	%f1229, %f1227, %f1228;
	fma.rn.f32 	%f1230, %f1218, %f1229, %f1214;
	fma.rn.f32 	%f1231, %f1220, %f1229, %f1215;
	fma.rn.f32 	%f1232, %f1222, %f1229, %f1216;
	ld.shared.f32 	%f1233, [_ZZ20simulate_interactionP6float4S0_fiE6others+912];
	sub.f32 	%f1234, %f1233, %f13;
	ld.shared.f32 	%f1235, [_ZZ20simulate_interactionP6float4S0_fiE6others+916];
	sub.f32 	%f1236, %f1235, %f14;
	ld.shared.f32 	%f1237, [_ZZ20simulate_interactionP6float4S0_fiE6others+920];
	sub.f32 	%f1238, %f1237, %f15;
	mul.f32 	%f1239, %f1236, %f1236;
	fma.rn.f32 	%f1240, %f1234, %f1234, %f1239;
	fma.rn.f32 	%f1241, %f1238, %f1238, %f1240;
	add.f32 	%f1242, %f1241, 0f322BCC77;
	rsqrt.approx.f32 	%f1243, %f1242;
	mul.f32 	%f1244, %f1243, %f1243;
	mul.f32 	%f1245, %f1243, %f1244;
	fma.rn.f32 	%f1246, %f1234, %f1245, %f1230;
	fma.rn.f32 	%f1247, %f1236, %f1245, %f1231;
	fma.rn.f32 	%f1248, %f1238, %f1245, %f1232;
	ld.shared.f32 	%f1249, [_ZZ20simulate_interactionP6float4S0_fiE6others+924];
	sub.f32 	%f1250, %f1249, %f13;
	ld.shared.f32 	%f1251, [_ZZ20simulate_interactionP6float4S0_fiE6others+928];
	sub.f32 	%f1252, %f1251, %f14;
	ld.shared.f32 	%f1253, [_ZZ20simulate_interactionP6float4S0_fiE6others+932];
	sub.f32 	%f1254, %f1253, %f15;
	mul.f32 	%f1255, %f1252, %f1252;
	fma.rn.f32 	%f1256, %f1250, %f1250, %f1255;
	fma.rn.f32 	%f1257, %f1254, %f1254, %f1256;
	add.f32 	%f1258, %f1257, 0f322BCC77;
	rsqrt.approx.f32 	%f1259, %f1258;
	mul.f32 	%f1260, %f1259, %f1259;
	mul.f32 	%f1261, %f1259, %f1260;
	fma.rn.f32 	%f1262, %f1250, %f1261, %f1246;
	fma.rn.f32 	%f1263, %f1252, %f1261, %f1247;
	fma.rn.f32 	%f1264, %f1254, %f1261, %f1248;
	ld.shared.f32 	%f1265, [_ZZ20simulate_interactionP6float4S0_fiE6others+936];
	sub.f32 	%f1266, %f1265, %f13;
	ld.shared.f32 	%f1267, [_ZZ20simulate_interactionP6float4S0_fiE6others+940];
	sub.f32 	%f1268, %f1267, %f14;
	ld.shared.f32 	%f1269, [_ZZ20simulate_interactionP6float4S0_fiE6others+944];
	sub.f32 	%f1270, %f1269, %f15;
	mul.f32 	%f1271, %f1268, %f1268;
	fma.rn.f32 	%f1272, %f1266, %f1266, %f1271;
	fma.rn.f32 	%f1273, %f1270, %f1270, %f1272;
	add.f32 	%f1274, %f1273, 0f322BCC77;
	rsqrt.approx.f32 	%f1275, %f1274;
	mul.f32 	%f1276, %f1275, %f1275;
	mul.f32 	%f1277, %f1275, %f1276;
	fma.rn.f32 	%f1278, %f1266, %f1277, %f1262;
	fma.rn.f32 	%f1279, %f1268, %f1277, %f1263;
	fma.rn.f32 	%f1280, %f1270, %f1277, %f1264;
	ld.shared.f32 	%f1281, [_ZZ20simulate_interactionP6float4S0_fiE6others+948];
	sub.f32 	%f1282, %f1281, %f13;
	ld.shared.f32 	%f1283, [_ZZ20simulate_interactionP6float4S0_fiE6others+952];
	sub.f32 	%f1284, %f1283, %f14;
	ld.shared.f32 	%f1285, [_ZZ20simulate_interactionP6float4S0_fiE6others+956];
	sub.f32 	%f1286, %f1285, %f15;
	mul.f32 	%f1287, %f1284, %f1284;
	fma.rn.f32 	%f1288, %f1282, %f1282, %f1287;
	fma.rn.f32 	%f1289, %f1286, %f1286, %f1288;
	add.f32 	%f1290, %f1289, 0f322BCC77;
	rsqrt.approx.f32 	%f1291, %f1290;
	mul.f32 	%f1292, %f1291, %f1291;
	mul.f32 	%f1293, %f1291, %f1292;
	fma.rn.f32 	%f1294, %f1282, %f1293, %f1278;
	fma.rn.f32 	%f1295, %f1284, %f1293, %f1279;
	fma.rn.f32 	%f1296, %f1286, %f1293, %f1280;
	ld.shared.f32 	%f1297, [_ZZ20simulate_interactionP6float4S0_fiE6others+960];
	sub.f32 	%f1298, %f1297, %f13;
	ld.shared.f32 	%f1299, [_ZZ20simulate_interactionP6float4S0_fiE6others+964];
	sub.f32 	%f1300, %f1299, %f14;
	ld.shared.f32 	%f1301, [_ZZ20simulate_interactionP6float4S0_fiE6others+968];
	sub.f32 	%f1302, %f1301, %f15;
	mul.f32 	%f1303, %f1300, %f1300;
	fma.rn.f32 	%f1304, %f1298, %f1298, %f1303;
	fma.rn.f32 	%f1305, %f1302, %f1302, %f1304;
	add.f32 	%f1306, %f1305, 0f322BCC77;
	rsqrt.approx.f32 	%f1307, %f1306;
	mul.f32 	%f1308, %f1307, %f1307;
	mul.f32 	%f1309, %f1307, %f1308;
	fma.rn.f32 	%f1310, %f1298, %f1309, %f1294;
	fma.rn.f32 	%f1311, %f1300, %f1309, %f1295;
	fma.rn.f32 	%f1312, %f1302, %f1309, %f1296;
	ld.shared.f32 	%f1313, [_ZZ20simulate_interactionP6float4S0_fiE6others+972];
	sub.f32 	%f1314, %f1313, %f13;
	ld.shared.f32 	%f1315, [_ZZ20simulate_interactionP6float4S0_fiE6others+976];
	sub.f32 	%f1316, %f1315, %f14;
	ld.shared.f32 	%f1317, [_ZZ20simulate_interactionP6float4S0_fiE6others+980];
	sub.f32 	%f1318, %f1317, %f15;
	mul.f32 	%f1319, %f1316, %f1316;
	fma.rn.f32 	%f1320, %f1314, %f1314, %f1319;
	fma.rn.f32 	%f1321, %f1318, %f1318, %f1320;
	add.f32 	%f1322, %f1321, 0f322BCC77;
	rsqrt.approx.f32 	%f1323, %f1322;
	mul.f32 	%f1324, %f1323, %f1323;
	mul.f32 	%f1325, %f1323, %f1324;
	fma.rn.f32 	%f1326, %f1314, %f1325, %f1310;
	fma.rn.f32 	%f1327, %f1316, %f1325, %f1311;
	fma.rn.f32 	%f1328, %f1318, %f1325, %f1312;
	ld.shared.f32 	%f1329, [_ZZ20simulate_interactionP6float4S0_fiE6others+984];
	sub.f32 	%f1330, %f1329, %f13;
	ld.shared.f32 	%f1331, [_ZZ20simulate_interactionP6float4S0_fiE6others+988];
	sub.f32 	%f1332, %f1331, %f14;
	ld.shared.f32 	%f1333, [_ZZ20simulate_interactionP6float4S0_fiE6others+992];
	sub.f32 	%f1334, %f1333, %f15;
	mul.f32 	%f1335, %f1332, %f1332;
	fma.rn.f32 	%f1336, %f1330, %f1330, %f1335;
	fma.rn.f32 	%f1337, %f1334, %f1334, %f1336;
	add.f32 	%f1338, %f1337, 0f322BCC77;
	rsqrt.approx.f32 	%f1339, %f1338;
	mul.f32 	%f1340, %f1339, %f1339;
	mul.f32 	%f1341, %f1339, %f1340;
	fma.rn.f32 	%f1342, %f1330, %f1341, %f1326;
	fma.rn.f32 	%f1343, %f1332, %f1341, %f1327;
	fma.rn.f32 	%f1344, %f1334, %f1341, %f1328;
	ld.shared.f32 	%f1345, [_ZZ20simulate_interactionP6float4S0_fiE6others+996];
	sub.f32 	%f1346, %f1345, %f13;
	ld.shared.f32 	%f1347, [_ZZ20simulate_interactionP6float4S0_fiE6others+1000];
	sub.f32 	%f1348, %f1347, %f14;
	ld.shared.f32 	%f1349, [_ZZ20simulate_interactionP6float4S0_fiE6others+1004];
	sub.f32 	%f1350, %f1349, %f15;
	mul.f32 	%f1351, %f1348, %f1348;
	fma.rn.f32 	%f1352, %f1346, %f1346, %f1351;
	fma.rn.f32 	%f1353, %f1350, %f1350, %f1352;
	add.f32 	%f1354, %f1353, 0f322BCC77;
	rsqrt.approx.f32 	%f1355, %f1354;
	mul.f32 	%f1356, %f1355, %f1355;
	mul.f32 	%f1357, %f1355, %f1356;
	fma.rn.f32 	%f1358, %f1346, %f1357, %f1342;
	fma.rn.f32 	%f1359, %f1348, %f1357, %f1343;
	fma.rn.f32 	%f1360, %f1350, %f1357, %f1344;
	ld.shared.f32 	%f1361, [_ZZ20simulate_interactionP6float4S0_fiE6others+1008];
	sub.f32 	%f1362, %f1361, %f13;
	ld.shared.f32 	%f1363, [_ZZ20simulate_interactionP6float4S0_fiE6others+1012];
	sub.f32 	%f1364, %f1363, %f14;
	ld.shared.f32 	%f1365, [_ZZ20simulate_interactionP6float4S0_fiE6others+1016];
	sub.f32 	%f1366, %f1365, %f15;
	mul.f32 	%f1367, %f1364, %f1364;
	fma.rn.f32 	%f1368, %f1362, %f1362, %f1367;
	fma.rn.f32 	%f1369, %f1366, %f1366, %f1368;
	add.f32 	%f1370, %f1369, 0f322BCC77;
	rsqrt.approx.f32 	%f1371, %f1370;
	mul.f32 	%f1372, %f1371, %f1371;
	mul.f32 	%f1373, %f1371, %f1372;
	fma.rn.f32 	%f1374, %f1362, %f1373, %f1358;
	fma.rn.f32 	%f1375, %f1364, %f1373, %f1359;
	fma.rn.f32 	%f1376, %f1366, %f1373, %f1360;
	ld.shared.f32 	%f1377, [_ZZ20simulate_interactionP6float4S0_fiE6others+1020];
	sub.f32 	%f1378, %f1377, %f13;
	ld.shared.f32 	%f1379, [_ZZ20simulate_interactionP6float4S0_fiE6others+1024];
	sub.f32 	%f1380, %f1379, %f14;
	ld.shared.f32 	%f1381, [_ZZ20simulate_interactionP6float4S0_fiE6others+1028];
	sub.f32 	%f1382, %f1381, %f15;
	mul.f32 	%f1383, %f1380, %f1380;
	fma.rn.f32 	%f1384, %f1378, %f1378, %f1383;
	fma.rn.f32 	%f1385, %f1382, %f1382, %f1384;
	add.f32 	%f1386, %f1385, 0f322BCC77;
	rsqrt.approx.f32 	%f1387, %f1386;
	mul.f32 	%f1388, %f1387, %f1387;
	mul.f32 	%f1389, %f1387, %f1388;
	fma.rn.f32 	%f1390, %f1378, %f1389, %f1374;
	fma.rn.f32 	%f1391, %f1380, %f1389, %f1375;
	fma.rn.f32 	%f1392, %f1382, %f1389, %f1376;
	ld.shared.f32 	%f1393, [_ZZ20simulate_interactionP6float4S0_fiE6others+1032];
	sub.f32 	%f1394, %f1393, %f13;
	ld.shared.f32 	%f1395, [_ZZ20simulate_interactionP6float4S0_fiE6others+1036];
	sub.f32 	%f1396, %f1395, %f14;
	ld.shared.f32 	%f1397, [_ZZ20simulate_interactionP6float4S0_fiE6others+1040];
	sub.f32 	%f1398, %f1397, %f15;
	mul.f32 	%f1399, %f1396, %f1396;
	fma.rn.f32 	%f1400, %f1394, %f1394, %f1399;
	fma.rn.f32 	%f1401, %f1398, %f1398, %f1400;
	add.f32 	%f1402, %f1401, 0f322BCC77;
	rsqrt.approx.f32 	%f1403, %f1402;
	mul.f32 	%f1404, %f1403, %f1403;
	mul.f32 	%f1405, %f1403, %f1404;
	fma.rn.f32 	%f1406, %f1394, %f1405, %f1390;
	fma.rn.f32 	%f1407, %f1396, %f1405, %f1391;
	fma.rn.f32 	%f1408, %f1398, %f1405, %f1392;
	ld.shared.f32 	%f1409, [_ZZ20simulate_interactionP6float4S0_fiE6others+1044];
	sub.f32 	%f1410, %f1409, %f13;
	ld.shared.f32 	%f1411, [_ZZ20simulate_interactionP6float4S0_fiE6others+1048];
	sub.f32 	%f1412, %f1411, %f14;
	ld.shared.f32 	%f1413, [_ZZ20simulate_interactionP6float4S0_fiE6others+1052];
	sub.f32 	%f1414, %f1413, %f15;
	mul.f32 	%f1415, %f1412, %f1412;
	fma.rn.f32 	%f1416, %f1410, %f1410, %f1415;
	fma.rn.f32 	%f1417, %f1414, %f1414, %f1416;
	add.f32 	%f1418, %f1417, 0f322BCC77;
	rsqrt.approx.f32 	%f1419, %f1418;
	mul.f32 	%f1420, %f1419, %f1419;
	mul.f32 	%f1421, %f1419, %f1420;
	fma.rn.f32 	%f1422, %f1410, %f1421, %f1406;
	fma.rn.f32 	%f1423, %f1412, %f1421, %f1407;
	fma.rn.f32 	%f1424, %f1414, %f1421, %f1408;
	ld.shared.f32 	%f1425, [_ZZ20simulate_interactionP6float4S0_fiE6others+1056];
	sub.f32 	%f1426, %f1425, %f13;
	ld.shared.f32 	%f1427, [_ZZ20simulate_interactionP6float4S0_fiE6others+1060];
	sub.f32 	%f1428, %f1427, %f14;
	ld.shared.f32 	%f1429, [_ZZ20simulate_interactionP6float4S0_fiE6others+1064];
	sub.f32 	%f1430, %f1429, %f15;
	mul.f32 	%f1431, %f1428, %f1428;
	fma.rn.f32 	%f1432, %f1426, %f1426, %f1431;
	fma.rn.f32 	%f1433, %f1430, %f1430, %f1432;
	add.f32 	%f1434, %f1433, 0f322BCC77;
	rsqrt.approx.f32 	%f1435, %f1434;
	mul.f32 	%f1436, %f1435, %f1435;
	mul.f32 	%f1437, %f1435, %f1436;
	fma.rn.f32 	%f1438, %f1426, %f1437, %f1422;
	fma.rn.f32 	%f1439, %f1428, %f1437, %f1423;
	fma.rn.f32 	%f1440, %f1430, %f1437, %f1424;
	ld.shared.f32 	%f1441, [_ZZ20simulate_interactionP6float4S0_fiE6others+1068];
	sub.f32 	%f1442, %f1441, %f13;
	ld.shared.f32 	%f1443, [_ZZ20simulate_interactionP6float4S0_fiE6others+1072];
	sub.f32 	%f1444, %f1443, %f14;
	ld.shared.f32 	%f1445, [_ZZ20simulate_interactionP6float4S0_fiE6others+1076];
	sub.f32 	%f1446, %f1445, %f15;
	mul.f32 	%f1447, %f1444, %f1444;
	fma.rn.f32 	%f1448, %f1442, %f1442, %f1447;
	fma.rn.f32 	%f1449, %f1446, %f1446, %f1448;
	add.f32 	%f1450, %f1449, 0f322BCC77;
	rsqrt.approx.f32 	%f1451, %f1450;
	mul.f32 	%f1452, %f1451, %f1451;
	mul.f32 	%f1453, %f1451, %f1452;
	fma.rn.f32 	%f1454, %f1442, %f1453, %f1438;
	fma.rn.f32 	%f1455, %f1444, %f1453, %f1439;
	fma.rn.f32 	%f1456, %f1446, %f1453, %f1440;
	ld.shared.f32 	%f1457, [_ZZ20simulate_interactionP6float4S0_fiE6others+1080];
	sub.f32 	%f1458, %f1457, %f13;
	ld.shared.f32 	%f1459, [_ZZ20simulate_interactionP6float4S0_fiE6others+1084];
	sub.f32 	%f1460, %f1459, %f14;
	ld.shared.f32 	%f1461, [_ZZ20simulate_interactionP6float4S0_fiE6others+1088];
	sub.f32 	%f1462, %f1461, %f15;
	mul.f32 	%f1463, %f1460, %f1460;
	fma.rn.f32 	%f1464, %f1458, %f1458, %f1463;
	fma.rn.f32 	%f1465, %f1462, %f1462, %f1464;
	add.f32 	%f1466, %f1465, 0f322BCC77;
	rsqrt.approx.f32 	%f1467, %f1466;
	mul.f32 	%f1468, %f1467, %f1467;
	mul.f32 	%f1469, %f1467, %f1468;
	fma.rn.f32 	%f1470, %f1458, %f1469, %f1454;
	fma.rn.f32 	%f1471, %f1460, %f1469, %f1455;
	fma.rn.f32 	%f1472, %f1462, %f1469, %f1456;
	ld.shared.f32 	%f1473, [_ZZ20simulate_interactionP6float4S0_fiE6others+1092];
	sub.f32 	%f1474, %f1473, %f13;
	ld.shared.f32 	%f1475, [_ZZ20simulate_interactionP6float4S0_fiE6others+1096];
	sub.f32 	%f1476, %f1475, %f14;
	ld.shared.f32 	%f1477, [_ZZ20simulate_interactionP6float4S0_fiE6others+1100];
	sub.f32 	%f1478, %f1477, %f15;
	mul.f32 	%f1479, %f1476, %f1476;
	fma.rn.f32 	%f1480, %f1474, %f1474, %f1479;
	fma.rn.f32 	%f1481, %f1478, %f1478, %f1480;
	add.f32 	%f1482, %f1481, 0f322BCC77;
	rsqrt.approx.f32 	%f1483, %f1482;
	mul.f32 	%f1484, %f1483, %f1483;
	mul.f32 	%f1485, %f1483, %f1484;
	fma.rn.f32 	%f1486, %f1474, %f1485, %f1470;
	fma.rn.f32 	%f1487, %f1476, %f1485, %f1471;
	fma.rn.f32 	%f1488, %f1478, %f1485, %f1472;
	ld.shared.f32 	%f1489, [_ZZ20simulate_interactionP6float4S0_fiE6others+1104];
	sub.f32 	%f1490, %f1489, %f13;
	ld.shared.f32 	%f1491, [_ZZ20simulate_interactionP6float4S0_fiE6others+1108];
	sub.f32 	%f1492, %f1491, %f14;
	ld.shared.f32 	%f1493, [_ZZ20simulate_interactionP6float4S0_fiE6others+1112];
	sub.f32 	%f1494, %f1493, %f15;
	mul.f32 	%f1495, %f1492, %f1492;
	fma.rn.f32 	%f1496, %f1490, %f1490, %f1495;
	fma.rn.f32 	%f1497, %f1494, %f1494, %f1496;
	add.f32 	%f1498, %f1497, 0f322BCC77;
	rsqrt.approx.f32 	%f1499, %f1498;
	mul.f32 	%f1500, %f1499, %f1499;
	mul.f32 	%f1501, %f1499, %f1500;
	fma.rn.f32 	%f1502, %f1490, %f1501, %f1486;
	fma.rn.f32 	%f1503, %f1492, %f1501, %f1487;
	fma.rn.f32 	%f1504, %f1494, %f1501, %f1488;
	ld.shared.f32 	%f1505, [_ZZ20simulate_interactionP6float4S0_fiE6others+1116];
	sub.f32 	%f1506, %f1505, %f13;
	ld.shared.f32 	%f1507, [_ZZ20simulate_interactionP6float4S0_fiE6others+1120];
	sub.f32 	%f1508, %f1507, %f14;
	ld.shared.f32 	%f1509, [_ZZ20simulate_interactionP6float4S0_fiE6others+1124];
	sub.f32 	%f1510, %f1509, %f15;
	mul.f32 	%f1511, %f1508, %f1508;
	fma.rn.f32 	%f1512, %f1506, %f1506, %f1511;
	fma.rn.f32 	%f1513, %f1510, %f1510, %f1512;
	add.f32 	%f1514, %f1513, 0f322BCC77;
	rsqrt.approx.f32 	%f1515, %f1514;
	mul.f32 	%f1516, %f1515, %f1515;
	mul.f32 	%f1517, %f1515, %f1516;
	fma.rn.f32 	%f1518, %f1506, %f1517, %f1502;
	fma.rn.f32 	%f1519, %f1508, %f1517, %f1503;
	fma.rn.f32 	%f1520, %f1510, %f1517, %f1504;
	ld.shared.f32 	%f1521, [_ZZ20simulate_interactionP6float4S0_fiE6others+1128];
	sub.f32 	%f1522, %f1521, %f13;
	ld.shared.f32 	%f1523, [_ZZ20simulate_interactionP6float4S0_fiE6others+1132];
	sub.f32 	%f1524, %f1523, %f14;
	ld.shared.f32 	%f1525, [_ZZ20simulate_interactionP6float4S0_fiE6others+1136];
	sub.f32 	%f1526, %f1525, %f15;
	mul.f32 	%f1527, %f1524, %f1524;
	fma.rn.f32 	%f1528, %f1522, %f1522, %f1527;
	fma.rn.f32 	%f1529, %f1526, %f1526, %f1528;
	add.f32 	%f1530, %f1529, 0f322BCC77;
	rsqrt.approx.f32 	%f1531, %f1530;
	mul.f32 	%f1532, %f1531, %f1531;
	mul.f32 	%f1533, %f1531, %f1532;
	fma.rn.f32 	%f1534, %f1522, %f1533, %f1518;
	fma.rn.f32 	%f1535, %f1524, %f1533, %f1519;
	fma.rn.f32 	%f1536, %f1526, %f1533, %f1520;
	ld.shared.f32 	%f1537, [_ZZ20simulate_interactionP6float4S0_fiE6others+1140];
	sub.f32 	%f1538, %f1537, %f13;
	ld.shared.f32 	%f1539, [_ZZ20simulate_interactionP6float4S0_fiE6others+1144];
	sub.f32 	%f1540, %f1539, %f14;
	ld.shared.f32 	%f1541, [_ZZ20simulate_interactionP6float4S0_fiE6others+1148];
	sub.f32 	%f1542, %f1541, %f15;
	mul.f32 	%f1543, %f1540, %f1540;
	fma.rn.f32 	%f1544, %f1538, %f1538, %f1543;
	fma.rn.f32 	%f1545, %f1542, %f1542, %f1544;
	add.f32 	%f1546, %f1545, 0f322BCC77;
	rsqrt.approx.f32 	%f1547, %f1546;
	mul.f32 	%f1548, %f1547, %f1547;
	mul.f32 	%f1549, %f1547, %f1548;
	fma.rn.f32 	%f1550, %f1538, %f1549, %f1534;
	fma.rn.f32 	%f1551, %f1540, %f1549, %f1535;
	fma.rn.f32 	%f1552, %f1542, %f1549, %f1536;
	ld.shared.f32 	%f1553, [_ZZ20simulate_interactionP6float4S0_fiE6others+1152];
	sub.f32 	%f1554, %f1553, %f13;
	ld.shared.f32 	%f1555, [_ZZ20simulate_interactionP6float4S0_fiE6others+1156];
	sub.f32 	%f1556, %f1555, %f14;
	ld.shared.f32 	%f1557, [_ZZ20simulate_interactionP6float4S0_fiE6others+1160];
	sub.f32 	%f1558, %f1557, %f15;
	mul.f32 	%f1559, %f1556, %f1556;
	fma.rn.f32 	%f1560, %f1554, %f1554, %f1559;
	fma.rn.f32 	%f1561, %f1558, %f1558, %f1560;
	add.f32 	%f1562, %f1561, 0f322BCC77;
	rsqrt.approx.f32 	%f1563, %f1562;
	mul.f32 	%f1564, %f1563, %f1563;
	mul.f32 	%f1565, %f1563, %f1564;
	fma.rn.f32 	%f1566, %f1554, %f1565, %f1550;
	fma.rn.f32 	%f1567, %f1556, %f1565, %f1551;
	fma.rn.f32 	%f1568, %f1558, %f1565, %f1552;
	ld.shared.f32 	%f1569, [_ZZ20simulate_interactionP6float4S0_fiE6others+1164];
	sub.f32 	%f1570, %f1569, %f13;
	ld.shared.f32 	%f1571, [_ZZ20simulate_interactionP6float4S0_fiE6others+1168];
	sub.f32 	%f1572, %f1571, %f14;
	ld.shared.f32 	%f1573, [_ZZ20simulate_interactionP6float4S0_fiE6others+1172];
	sub.f32 	%f1574, %f1573, %f15;
	mul.f32 	%f1575, %f1572, %f1572;
	fma.rn.f32 	%f1576, %f1570, %f1570, %f1575;
	fma.rn.f32 	%f1577, %f1574, %f1574, %f1576;
	add.f32 	%f1578, %f1577, 0f322BCC77;
	rsqrt.approx.f32 	%f1579, %f1578;
	mul.f32 	%f1580, %f1579, %f1579;
	mul.f32 	%f1581, %f1579, %f1580;
	fma.rn.f32 	%f1582, %f1570, %f1581, %f1566;
	fma.rn.f32 	%f1583, %f1572, %f1581, %f1567;
	fma.rn.f32 	%f1584, %f1574, %f1581, %f1568;
	ld.shared.f32 	%f1585, [_ZZ20simulate_interactionP6float4S0_fiE6others+1176];
	sub.f32 	%f1586, %f1585, %f13;
	ld.shared.f32 	%f1587, [_ZZ20simulate_interactionP6float4S0_fiE6others+1180];
	sub.f32 	%f1588, %f1587, %f14;
	ld.shared.f32 	%f1589, [_ZZ20simulate_interactionP6float4S0_fiE6others+1184];
	sub.f32 	%f1590, %f1589, %f15;
	mul.f32 	%f1591, %f1588, %f1588;
	fma.rn.f32 	%f1592, %f1586, %f1586, %f1591;
	fma.rn.f32 	%f1593, %f1590, %f1590, %f1592;
	add.f32 	%f1594, %f1593, 0f322BCC77;
	rsqrt.approx.f32 	%f1595, %f1594;
	mul.f32 	%f1596, %f1595, %f1595;
	mul.f32 	%f1597, %f1595, %f1596;
	fma.rn.f32 	%f1598, %f1586, %f1597, %f1582;
	fma.rn.f32 	%f1599, %f1588, %f1597, %f1583;
	fma.rn.f32 	%f1600, %f1590, %f1597, %f1584;
	ld.shared.f32 	%f1601, [_ZZ20simulate_interactionP6float4S0_fiE6others+1188];
	sub.f32 	%f1602, %f1601, %f13;
	ld.shared.f32 	%f1603, [_ZZ20simulate_interactionP6float4S0_fiE6others+1192];
	sub.f32 	%f1604, %f1603, %f14;
	ld.shared.f32 	%f1605, [_ZZ20simulate_interactionP6float4S0_fiE6others+1196];
	sub.f32 	%f1606, %f1605, %f15;
	mul.f32 	%f1607, %f1604, %f1604;
	fma.rn.f32 	%f1608, %f1602, %f1602, %f1607;
	fma.rn.f32 	%f1609, %f1606, %f1606, %f1608;
	add.f32 	%f1610, %f1609, 0f322BCC77;
	rsqrt.approx.f32 	%f1611, %f1610;
	mul.f32 	%f1612, %f1611, %f1611;
	mul.f32 	%f1613, %f1611, %f1612;
	fma.rn.f32 	%f1614, %f1602, %f1613, %f1598;
	fma.rn.f32 	%f1615, %f1604, %f1613, %f1599;
	fma.rn.f32 	%f1616, %f1606, %f1613, %f1600;
	ld.shared.f32 	%f1617, [_ZZ20simulate_interactionP6float4S0_fiE6others+1200];
	sub.f32 	%f1618, %f1617, %f13;
	ld.shared.f32 	%f1619, [_ZZ20simulate_interactionP6float4S0_fiE6others+1204];
	sub.f32 	%f1620, %f1619, %f14;
	ld.shared.f32 	%f1621, [_ZZ20simulate_interactionP6float4S0_fiE6others+1208];
	sub.f32 	%f1622, %f1621, %f15;
	mul.f32 	%f1623, %f1620, %f1620;
	fma.rn.f32 	%f1624, %f1618, %f1618, %f1623;
	fma.rn.f32 	%f1625, %f1622, %f1622, %f1624;
	add.f32 	%f1626, %f1625, 0f322BCC77;
	rsqrt.approx.f32 	%f1627, %f1626;
	mul.f32 	%f1628, %f1627, %f1627;
	mul.f32 	%f1629, %f1627, %f1628;
	fma.rn.f32 	%f1630, %f1618, %f1629, %f1614;
	fma.rn.f32 	%f1631, %f1620, %f1629, %f1615;
	fma.rn.f32 	%f1632, %f1622, %f1629, %f1616;
	ld.shared.f32 	%f1633, [_ZZ20simulate_interactionP6float4S0_fiE6others+1212];
	sub.f32 	%f1634, %f1633, %f13;
	ld.shared.f32 	%f1635, [_ZZ20simulate_interactionP6float4S0_fiE6others+1216];
	sub.f32 	%f1636, %f1635, %f14;
	ld.shared.f32 	%f1637, [_ZZ20simulate_interactionP6float4S0_fiE6others+1220];
	sub.f32 	%f1638, %f1637, %f15;
	mul.f32 	%f1639, %f1636, %f1636;
	fma.rn.f32 	%f1640, %f1634, %f1634, %f1639;
	fma.rn.f32 	%f1641, %f1638, %f1638, %f1640;
	add.f32 	%f1642, %f1641, 0f322BCC77;
	rsqrt.approx.f32 	%f1643, %f1642;
	mul.f32 	%f1644, %f1643, %f1643;
	mul.f32 	%f1645, %f1643, %f1644;
	fma.rn.f32 	%f1646, %f1634, %f1645, %f1630;
	fma.rn.f32 	%f1647, %f1636, %f1645, %f1631;
	fma.rn.f32 	%f1648, %f1638, %f1645, %f1632;
	ld.shared.f32 	%f1649, [_ZZ20simulate_interactionP6float4S0_fiE6others+1224];
	sub.f32 	%f1650, %f1649, %f13;
	ld.shared.f32 	%f1651, [_ZZ20simulate_interactionP6float4S0_fiE6others+1228];
	sub.f32 	%f1652, %f1651, %f14;
	ld.shared.f32 	%f1653, [_ZZ20simulate_interactionP6float4S0_fiE6others+1232];
	sub.f32 	%f1654, %f1653, %f15;
	mul.f32 	%f1655, %f1652, %f1652;
	fma.rn.f32 	%f1656, %f1650, %f1650, %f1655;
	fma.rn.f32 	%f1657, %f1654, %f1654, %f1656;
	add.f32 	%f1658, %f1657, 0f322BCC77;
	rsqrt.approx.f32 	%f1659, %f1658;
	mul.f32 	%f1660, %f1659, %f1659;
	mul.f32 	%f1661, %f1659, %f1660;
	fma.rn.f32 	%f1662, %f1650, %f1661, %f1646;
	fma.rn.f32 	%f1663, %f1652, %f1661, %f1647;
	fma.rn.f32 	%f1664, %f1654, %f1661, %f1648;
	ld.shared.f32 	%f1665, [_ZZ20simulate_interactionP6float4S0_fiE6others+1236];
	sub.f32 	%f1666, %f1665, %f13;
	ld.shared.f32 	%f1667, [_ZZ20simulate_interactionP6float4S0_fiE6others+1240];
	sub.f32 	%f1668, %f1667, %f14;
	ld.shared.f32 	%f1669, [_ZZ20simulate_interactionP6float4S0_fiE6others+1244];
	sub.f32 	%f1670, %f1669, %f15;
	mul.f32 	%f1671, %f1668, %f1668;
	fma.rn.f32 	%f1672, %f1666, %f1666, %f1671;
	fma.rn.f32 	%f1673, %f1670, %f1670, %f1672;
	add.f32 	%f1674, %f1673, 0f322BCC77;
	rsqrt.approx.f32 	%f1675, %f1674;
	mul.f32 	%f1676, %f1675, %f1675;
	mul.f32 	%f1677, %f1675, %f1676;
	fma.rn.f32 	%f1678, %f1666, %f1677, %f1662;
	fma.rn.f32 	%f1679, %f1668, %f1677, %f1663;
	fma.rn.f32 	%f1680, %f1670, %f1677, %f1664;
	ld.shared.f32 	%f1681, [_ZZ20simulate_interactionP6float4S0_fiE6others+1248];
	sub.f32 	%f1682, %f1681, %f13;
	ld.shared.f32 	%f1683, [_ZZ20simulate_interactionP6float4S0_fiE6others+1252];
	sub.f32 	%f1684, %f1683, %f14;
	ld.shared.f32 	%f1685, [_ZZ20simulate_interactionP6float4S0_fiE6others+1256];
	sub.f32 	%f1686, %f1685, %f15;
	mul.f32 	%f1687, %f1684, %f1684;
	fma.rn.f32 	%f1688, %f1682, %f1682, %f1687;
	fma.rn.f32 	%f1689, %f1686, %f1686, %f1688;
	add.f32 	%f1690, %f1689, 0f322BCC77;
	rsqrt.approx.f32 	%f1691, %f1690;
	mul.f32 	%f1692, %f1691, %f1691;
	mul.f32 	%f1693, %f1691, %f1692;
	fma.rn.f32 	%f1694, %f1682, %f1693, %f1678;
	fma.rn.f32 	%f1695, %f1684, %f1693, %f1679;
	fma.rn.f32 	%f1696, %f1686, %f1693, %f1680;
	ld.shared.f32 	%f1697, [_ZZ20simulate_interactionP6float4S0_fiE6others+1260];
	sub.f32 	%f1698, %f1697, %f13;
	ld.shared.f32 	%f1699, [_ZZ20simulate_interactionP6float4S0_fiE6others+1264];
	sub.f32 	%f1700, %f1699, %f14;
	ld.shared.f32 	%f1701, [_ZZ20simulate_interactionP6float4S0_fiE6others+1268];
	sub.f32 	%f1702, %f1701, %f15;
	mul.f32 	%f1703, %f1700, %f1700;
	fma.rn.f32 	%f1704, %f1698, %f1698, %f1703;
	fma.rn.f32 	%f1705, %f1702, %f1702, %f1704;
	add.f32 	%f1706, %f1705, 0f322BCC77;
	rsqrt.approx.f32 	%f1707, %f1706;
	mul.f32 	%f1708, %f1707, %f1707;
	mul.f32 	%f1709, %f1707, %f1708;
	fma.rn.f32 	%f1710, %f1698, %f1709, %f1694;
	fma.rn.f32 	%f1711, %f1700, %f1709, %f1695;
	fma.rn.f32 	%f1712, %f1702, %f1709, %f1696;
	ld.shared.f32 	%f1713, [_ZZ20simulate_interactionP6float4S0_fiE6others+1272];
	sub.f32 	%f1714, %f1713, %f13;
	ld.shared.f32 	%f1715, [_ZZ20simulate_interactionP6float4S0_fiE6others+1276];
	sub.f32 	%f1716, %f1715, %f14;
	ld.shared.f32 	%f1717, [_ZZ20simulate_interactionP6float4S0_fiE6others+1280];
	sub.f32 	%f1718, %f1717, %f15;
	mul.f32 	%f1719, %f1716, %f1716;
	fma.rn.f32 	%f1720, %f1714, %f1714, %f1719;
	fma.rn.f32 	%f1721, %f1718, %f1718, %f1720;
	add.f32 	%f1722, %f1721, 0f322BCC77;
	rsqrt.approx.f32 	%f1723, %f1722;
	mul.f32 	%f1724, %f1723, %f1723;
	mul.f32 	%f1725, %f1723, %f1724;
	fma.rn.f32 	%f1726, %f1714, %f1725, %f1710;
	fma.rn.f32 	%f1727, %f1716, %f1725, %f1711;
	fma.rn.f32 	%f1728, %f1718, %f1725, %f1712;
	ld.shared.f32 	%f1729, [_ZZ20simulate_interactionP6float4S0_fiE6others+1284];
	sub.f32 	%f1730, %f1729, %f13;
	ld.shared.f32 	%f1731, [_ZZ20simulate_interactionP6float4S0_fiE6others+1288];
	sub.f32 	%f1732, %f1731, %f14;
	ld.shared.f32 	%f1733, [_ZZ20simulate_interactionP6float4S0_fiE6others+1292];
	sub.f32 	%f1734, %f1733, %f15;
	mul.f32 	%f1735, %f1732, %f1732;
	fma.rn.f32 	%f1736, %f1730, %f1730, %f1735;
	fma.rn.f32 	%f1737, %f1734, %f1734, %f1736;
	add.f32 	%f1738, %f1737, 0f322BCC77;
	rsqrt.approx.f32 	%f1739, %f1738;
	mul.f32 	%f1740, %f1739, %f1739;
	mul.f32 	%f1741, %f1739, %f1740;
	fma.rn.f32 	%f1742, %f1730, %f1741, %f1726;
	fma.rn.f32 	%f1743, %f1732, %f1741, %f1727;
	fma.rn.f32 	%f1744, %f1734, %f1741, %f1728;
	ld.shared.f32 	%f1745, [_ZZ20simulate_interactionP6float4S0_fiE6others+1296];
	sub.f32 	%f1746, %f1745, %f13;
	ld.shared.f32 	%f1747, [_ZZ20simulate_interactionP6float4S0_fiE6others+1300];
	sub.f32 	%f1748, %f1747, %f14;
	ld.shared.f32 	%f1749, [_ZZ20simulate_interactionP6float4S0_fiE6others+1304];
	sub.f32 	%f1750, %f1749, %f15;
	mul.f32 	%f1751, %f1748, %f1748;
	fma.rn.f32 	%f1752, %f1746, %f1746, %f1751;
	fma.rn.f32 	%f1753, %f1750, %f1750, %f1752;
	add.f32 	%f1754, %f1753, 0f322BCC77;
	rsqrt.approx.f32 	%f1755, %f1754;
	mul.f32 	%f1756, %f1755, %f1755;
	mul.f32 	%f1757, %f1755, %f1756;
	fma.rn.f32 	%f1758, %f1746, %f1757, %f1742;
	fma.rn.f32 	%f1759, %f1748, %f1757, %f1743;
	fma.rn.f32 	%f1760, %f1750, %f1757, %f1744;
	ld.shared.f32 	%f1761, [_ZZ20simulate_interactionP6float4S0_fiE6others+1308];
	sub.f32 	%f1762, %f1761, %f13;
	ld.shared.f32 	%f1763, [_ZZ20simulate_interactionP6float4S0_fiE6others+1312];
	sub.f32 	%f1764, %f1763, %f14;
	ld.shared.f32 	%f1765, [_ZZ20simulate_interactionP6float4S0_fiE6others+1316];
	sub.f32 	%f1766, %f1765, %f15;
	mul.f32 	%f1767, %f1764, %f1764;
	fma.rn.f32 	%f1768, %f1762, %f1762, %f1767;
	fma.rn.f32 	%f1769, %f1766, %f1766, %f1768;
	add.f32 	%f1770, %f1769, 0f322BCC77;
	rsqrt.approx.f32 	%f1771, %f1770;
	mul.f32 	%f1772, %f1771, %f1771;
	mul.f32 	%f1773, %f1771, %f1772;
	fma.rn.f32 	%f1774, %f1762, %f1773, %f1758;
	fma.rn.f32 	%f1775, %f1764, %f1773, %f1759;
	fma.rn.f32 	%f1776, %f1766, %f1773, %f1760;
	ld.shared.f32 	%f1777, [_ZZ20simulate_interactionP6float4S0_fiE6others+1320];
	sub.f32 	%f1778, %f1777, %f13;
	ld.shared.f32 	%f1779, [_ZZ20simulate_interactionP6float4S0_fiE6others+1324];
	sub.f32 	%f1780, %f1779, %f14;
	ld.shared.f32 	%f1781, [_ZZ20simulate_interactionP6float4S0_fiE6others+1328];
	sub.f32 	%f1782, %f1781, %f15;
	mul.f32 	%f1783, %f1780, %f1780;
	fma.rn.f32 	%f1784, %f1778, %f1778, %f1783;
	fma.rn.f32 	%f1785, %f1782, %f1782, %f1784;
	add.f32 	%f1786, %f1785, 0f322BCC77;
	rsqrt.approx.f32 	%f1787, %f1786;
	mul.f32 	%f1788, %f1787, %f1787;
	mul.f32 	%f1789, %f1787, %f1788;
	fma.rn.f32 	%f1790, %f1778, %f1789, %f1774;
	fma.rn.f32 	%f1791, %f1780, %f1789, %f1775;
	fma.rn.f32 	%f1792, %f1782, %f1789, %f1776;
	ld.shared.f32 	%f1793, [_ZZ20simulate_interactionP6float4S0_fiE6others+1332];
	sub.f32 	%f1794, %f1793, %f13;
	ld.shared.f32 	%f1795, [_ZZ20simulate_interactionP6float4S0_fiE6others+1336];
	sub.f32 	%f1796, %f1795, %f14;
	ld.shared.f32 	%f1797, [_ZZ20simulate_interactionP6float4S0_fiE6others+1340];
	sub.f32 	%f1798, %f1797, %f15;
	mul.f32 	%f1799, %f1796, %f1796;
	fma.rn.f32 	%f1800, %f1794, %f1794, %f1799;
	fma.rn.f32 	%f1801, %f1798, %f1798, %f1800;
	add.f32 	%f1802, %f1801, 0f322BCC77;
	rsqrt.approx.f32 	%f1803, %f1802;
	mul.f32 	%f1804, %f1803, %f1803;
	mul.f32 	%f1805, %f1803, %f1804;
	fma.rn.f32 	%f1806, %f1794, %f1805, %f1790;
	fma.rn.f32 	%f1807, %f1796, %f1805, %f1791;
	fma.rn.f32 	%f1808, %f1798, %f1805, %f1792;
	ld.shared.f32 	%f1809, [_ZZ20simulate_interactionP6float4S0_fiE6others+1344];
	sub.f32 	%f1810, %f1809, %f13;
	ld.shared.f32 	%f1811, [_ZZ20simulate_interactionP6float4S0_fiE6others+1348];
	sub.f32 	%f1812, %f1811, %f14;
	ld.shared.f32 	%f1813, [_ZZ20simulate_interactionP6float4S0_fiE6others+1352];
	sub.f32 	%f1814, %f1813, %f15;
	mul.f32 	%f1815, %f1812, %f1812;
	fma.rn.f32 	%f1816, %f1810, %f1810, %f1815;
	fma.rn.f32 	%f1817, %f1814, %f1814, %f1816;
	add.f32 	%f1818, %f1817, 0f322BCC77;
	rsqrt.approx.f32 	%f1819, %f1818;
	mul.f32 	%f1820, %f1819, %f1819;
	mul.f32 	%f1821, %f1819, %f1820;
	fma.rn.f32 	%f1822, %f1810, %f1821, %f1806;
	fma.rn.f32 	%f1823, %f1812, %f1821, %f1807;
	fma.rn.f32 	%f1824, %f1814, %f1821, %f1808;
	ld.shared.f32 	%f1825, [_ZZ20simulate_interactionP6float4S0_fiE6others+1356];
	sub.f32 	%f1826, %f1825, %f13;
	ld.shared.f32 	%f1827, [_ZZ20simulate_interactionP6float4S0_fiE6others+1360];
	sub.f32 	%f1828, %f1827, %f14;
	ld.shared.f32 	%f1829, [_ZZ20simulate_interactionP6float4S0_fiE6others+1364];
	sub.f32 	%f1830, %f1829, %f15;
	mul.f32 	%f1831, %f1828, %f1828;
	fma.rn.f32 	%f1832, %f1826, %f1826, %f1831;
	fma.rn.f32 	%f1833, %f1830, %f1830, %f1832;
	add.f32 	%f1834, %f1833, 0f322BCC77;
	rsqrt.approx.f32 	%f1835, %f1834;
	mul.f32 	%f1836, %f1835, %f1835;
	mul.f32 	%f1837, %f1835, %f1836;
	fma.rn.f32 	%f1838, %f1826, %f1837, %f1822;
	fma.rn.f32 	%f1839, %f1828, %f1837, %f1823;
	fma.rn.f32 	%f1840, %f1830, %f1837, %f1824;
	ld.shared.f32 	%f1841, [_ZZ20simulate_interactionP6float4S0_fiE6others+1368];
	sub.f32 	%f1842, %f1841, %f13;
	ld.shared.f32 	%f1843, [_ZZ20simulate_interactionP6float4S0_fiE6others+1372];
	sub.f32 	%f1844, %f1843, %f14;
	ld.shared.f32 	%f1845, [_ZZ20simulate_interactionP6float4S0_fiE6others+1376];
	sub.f32 	%f1846, %f1845, %f15;
	mul.f32 	%f1847, %f1844, %f1844;
	fma.rn.f32 	%f1848, %f1842, %f1842, %f1847;
	fma.rn.f32 	%f1849, %f1846, %f1846, %f1848;
	add.f32 	%f1850, %f1849, 0f322BCC77;
	rsqrt.approx.f32 	%f1851, %f1850;
	mul.f32 	%f1852, %f1851, %f1851;
	mul.f32 	%f1853, %f1851, %f1852;
	fma.rn.f32 	%f1854, %f1842, %f1853, %f1838;
	fma.rn.f32 	%f1855, %f1844, %f1853, %f1839;
	fma.rn.f32 	%f1856, %f1846, %f1853, %f1840;
	ld.shared.f32 	%f1857, [_ZZ20simulate_interactionP6float4S0_fiE6others+1380];
	sub.f32 	%f1858, %f1857, %f13;
	ld.shared.f32 	%f1859, [_ZZ20simulate_interactionP6float4S0_fiE6others+1384];
	sub.f32 	%f1860, %f1859, %f14;
	ld.shared.f32 	%f1861, [_ZZ20simulate_interactionP6float4S0_fiE6others+1388];
	sub.f32 	%f1862, %f1861, %f15;
	mul.f32 	%f1863, %f1860, %f1860;
	fma.rn.f32 	%f1864, %f1858, %f1858, %f1863;
	fma.rn.f32 	%f1865, %f1862, %f1862, %f1864;
	add.f32 	%f1866, %f1865, 0f322BCC77;
	rsqrt.approx.f32 	%f1867, %f1866;
	mul.f32 	%f1868, %f1867, %f1867;
	mul.f32 	%f1869, %f1867, %f1868;
	fma.rn.f32 	%f1870, %f1858, %f1869, %f1854;
	fma.rn.f32 	%f1871, %f1860, %f1869, %f1855;
	fma.rn.f32 	%f1872, %f1862, %f1869, %f1856;
	ld.shared.f32 	%f1873, [_ZZ20simulate_interactionP6float4S0_fiE6others+1392];
	sub.f32 	%f1874, %f1873, %f13;
	ld.shared.f32 	%f1875, [_ZZ20simulate_interactionP6float4S0_fiE6others+1396];
	sub.f32 	%f1876, %f1875, %f14;
	ld.shared.f32 	%f1877, [_ZZ20simulate_interactionP6float4S0_fiE6others+1400];
	sub.f32 	%f1878, %f1877, %f15;
	mul.f32 	%f1879, %f1876, %f1876;
	fma.rn.f32 	%f1880, %f1874, %f1874, %f1879;
	fma.rn.f32 	%f1881, %f1878, %f1878, %f1880;
	add.f32 	%f1882, %f1881, 0f322BCC77;
	rsqrt.approx.f32 	%f1883, %f1882;
	mul.f32 	%f1884, %f1883, %f1883;
	mul.f32 	%f1885, %f1883, %f1884;
	fma.rn.f32 	%f1886, %f1874, %f1885, %f1870;
	fma.rn.f32 	%f1887, %f1876, %f1885, %f1871;
	fma.rn.f32 	%f1888, %f1878, %f1885, %f1872;
	ld.shared.f32 	%f1889, [_ZZ20simulate_interactionP6float4S0_fiE6others+1404];
	sub.f32 	%f1890, %f1889, %f13;
	ld.shared.f32 	%f1891, [_ZZ20simulate_interactionP6float4S0_fiE6others+1408];
	sub.f32 	%f1892, %f1891, %f14;
	ld.shared.f32 	%f1893, [_ZZ20simulate_interactionP6float4S0_fiE6others+1412];
	sub.f32 	%f1894, %f1893, %f15;
	mul.f32 	%f1895, %f1892, %f1892;
	fma.rn.f32 	%f1896, %f1890, %f1890, %f1895;
	fma.rn.f32 	%f1897, %f1894, %f1894, %f1896;
	add.f32 	%f1898, %f1897, 0f322BCC77;
	rsqrt.approx.f32 	%f1899, %f1898;
	mul.f32 	%f1900, %f1899, %f1899;
	mul.f32 	%f1901, %f1899, %f1900;
	fma.rn.f32 	%f1902, %f1890, %f1901, %f1886;
	fma.rn.f32 	%f1903, %f1892, %f1901, %f1887;
	fma.rn.f32 	%f1904, %f1894, %f1901, %f1888;
	ld.shared.f32 	%f1905, [_ZZ20simulate_interactionP6float4S0_fiE6others+1416];
	sub.f32 	%f1906, %f1905, %f13;
	ld.shared.f32 	%f1907, [_ZZ20simulate_interactionP6float4S0_fiE6others+1420];
	sub.f32 	%f1908, %f1907, %f14;
	ld.shared.f32 	%f1909, [_ZZ20simulate_interactionP6float4S0_fiE6others+1424];
	sub.f32 	%f1910, %f1909, %f15;
	mul.f32 	%f1911, %f1908, %f1908;
	fma.rn.f32 	%f1912, %f1906, %f1906, %f1911;
	fma.rn.f32 	%f1913, %f1910, %f1910, %f1912;
	add.f32 	%f1914, %f1913, 0f322BCC77;
	rsqrt.approx.f32 	%f1915, %f1914;
	mul.f32 	%f1916, %f1915, %f1915;
	mul.f32 	%f1917, %f1915, %f1916;
	fma.rn.f32 	%f1918, %f1906, %f1917, %f1902;
	fma.rn.f32 	%f1919, %f1908, %f1917, %f1903;
	fma.rn.f32 	%f1920, %f1910, %f1917, %f1904;
	ld.shared.f32 	%f1921, [_ZZ20simulate_interactionP6float4S0_fiE6others+1428];
	sub.f32 	%f1922, %f1921, %f13;
	ld.shared.f32 	%f1923, [_ZZ20simulate_interactionP6float4S0_fiE6others+1432];
	sub.f32 	%f1924, %f1923, %f14;
	ld.shared.f32 	%f1925, [_ZZ20simulate_interactionP6float4S0_fiE6others+1436];
	sub.f32 	%f1926, %f1925, %f15;
	mul.f32 	%f1927, %f1924, %f1924;
	fma.rn.f32 	%f1928, %f1922, %f1922, %f1927;
	fma.rn.f32 	%f1929, %f1926, %f1926, %f1928;
	add.f32 	%f1930, %f1929, 0f322BCC77;
	rsqrt.approx.f32 	%f1931, %f1930;
	mul.f32 	%f1932, %f1931, %f1931;
	mul.f32 	%f1933, %f1931, %f1932;
	fma.rn.f32 	%f1934, %f1922, %f1933, %f1918;
	fma.rn.f32 	%f1935, %f1924, %f1933, %f1919;
	fma.rn.f32 	%f1936, %f1926, %f1933, %f1920;
	ld.shared.f32 	%f1937, [_ZZ20simulate_interactionP6float4S0_fiE6others+1440];
	sub.f32 	%f1938, %f1937, %f13;
	ld.shared.f32 	%f1939, [_ZZ20simulate_interactionP6float4S0_fiE6others+1444];
	sub.f32 	%f1940, %f1939, %f14;
	ld.shared.f32 	%f1941, [_ZZ20simulate_interactionP6float4S0_fiE6others+1448];
	sub.f32 	%f1942, %f1941, %f15;
	mul.f32 	%f1943, %f1940, %f1940;
	fma.rn.f32 	%f1944, %f1938, %f1938, %f1943;
	fma.rn.f32 	%f1945, %f1942, %f1942, %f1944;
	add.f32 	%f1946, %f1945, 0f322BCC77;
	rsqrt.approx.f32 	%f1947, %f1946;
	mul.f32 	%f1948, %f1947, %f1947;
	mul.f32 	%f1949, %f1947, %f1948;
	fma.rn.f32 	%f1950, %f1938, %f1949, %f1934;
	fma.rn.f32 	%f1951, %f1940, %f1949, %f1935;
	fma.rn.f32 	%f1952, %f1942, %f1949, %f1936;
	ld.shared.f32 	%f1953, [_ZZ20simulate_interactionP6float4S0_fiE6others+1452];
	sub.f32 	%f1954, %f1953, %f13;
	ld.shared.f32 	%f1955, [_ZZ20simulate_interactionP6float4S0_fiE6others+1456];
	sub.f32 	%f1956, %f1955, %f14;
	ld.shared.f32 	%f1957, [_ZZ20simulate_interactionP6float4S0_fiE6others+1460];
	sub.f32 	%f1958, %f1957, %f15;
	mul.f32 	%f1959, %f1956, %f1956;
	fma.rn.f32 	%f1960, %f1954, %f1954, %f1959;
	fma.rn.f32 	%f1961, %f1958, %f1958, %f1960;
	add.f32 	%f1962, %f1961, 0f322BCC77;
	rsqrt.approx.f32 	%f1963, %f1962;
	mul.f32 	%f1964, %f1963, %f1963;
	mul.f32 	%f1965, %f1963, %f1964;
	fma.rn.f32 	%f1966, %f1954, %f1965, %f1950;
	fma.rn.f32 	%f1967, %f1956, %f1965, %f1951;
	fma.rn.f32 	%f1968, %f1958, %f1965, %f1952;
	ld.shared.f32 	%f1969, [_ZZ20simulate_interactionP6float4S0_fiE6others+1464];
	sub.f32 	%f1970, %f1969, %f13;
	ld.shared.f32 	%f1971, [_ZZ20simulate_interactionP6float4S0_fiE6others+1468];
	sub.f32 	%f1972, %f1971, %f14;
	ld.shared.f32 	%f1973, [_ZZ20simulate_interactionP6float4S0_fiE6others+1472];
	sub.f32 	%f1974, %f1973, %f15;
	mul.f32 	%f1975, %f1972, %f1972;
	fma.rn.f32 	%f1976, %f1970, %f1970, %f1975;
	fma.rn.f32 	%f1977, %f1974, %f1974, %f1976;
	add.f32 	%f1978, %f1977, 0f322BCC77;
	rsqrt.approx.f32 	%f1979, %f1978;
	mul.f32 	%f1980, %f1979, %f1979;
	mul.f32 	%f1981, %f1979, %f1980;
	fma.rn.f32 	%f1982, %f1970, %f1981, %f1966;
	fma.rn.f32 	%f1983, %f1972, %f1981, %f1967;
	fma.rn.f32 	%f1984, %f1974, %f1981, %f1968;
	ld.shared.f32 	%f1985, [_ZZ20simulate_interactionP6float4S0_fiE6others+1476];
	sub.f32 	%f1986, %f1985, %f13;
	ld.shared.f32 	%f1987, [_ZZ20simulate_interactionP6float4S0_fiE6others+1480];
	sub.f32 	%f1988, %f1987, %f14;
	ld.shared.f32 	%f1989, [_ZZ20simulate_interactionP6float4S0_fiE6others+1484];
	sub.f32 	%f1990, %f1989, %f15;
	mul.f32 	%f1991, %f1988, %f1988;
	fma.rn.f32 	%f1992, %f1986, %f1986, %f1991;
	fma.rn.f32 	%f1993, %f1990, %f1990, %f1992;
	add.f32 	%f1994, %f1993, 0f322BCC77;
	rsqrt.approx.f32 	%f1995, %f1994;
	mul.f32 	%f1996, %f1995, %f1995;
	mul.f32 	%f1997, %f1995, %f1996;
	fma.rn.f32 	%f1998, %f1986, %f1997, %f1982;
	fma.rn.f32 	%f1999, %f1988, %f1997, %f1983;
	fma.rn.f32 	%f2000, %f1990, %f1997, %f1984;
	ld.shared.f32 	%f2001, [_ZZ20simulate_interactionP6float4S0_fiE6others+1488];
	sub.f32 	%f2002, %f2001, %f13;
	ld.shared.f32 	%f2003, [_ZZ20simulate_interactionP6float4S0_fiE6others+1492];
	sub.f32 	%f2004, %f2003, %f14;
	ld.shared.f32 	%f2005, [_ZZ20simulate_interactionP6float4S0_fiE6others+1496];
	sub.f32 	%f2006, %f2005, %f15;
	mul.f32 	%f2007, %f2004, %f2004;
	fma.rn.f32 	%f2008, %f2002, %f2002, %f2007;
	fma.rn.f32 	%f2009, %f2006, %f2006, %f2008;
	add.f32 	%f2010, %f2009, 0f322BCC77;
	rsqrt.approx.f32 	%f2011, %f2010;
	mul.f32 	%f2012, %f2011, %f2011;
	mul.f32 	%f2013, %f2011, %f2012;
	fma.rn.f32 	%f2014, %f2002, %f2013, %f1998;
	fma.rn.f32 	%f2015, %f2004, %f2013, %f1999;
	fma.rn.f32 	%f2016, %f2006, %f2013, %f2000;
	ld.shared.f32 	%f2017, [_ZZ20simulate_interactionP6float4S0_fiE6others+1500];
	sub.f32 	%f2018, %f2017, %f13;
	ld.shared.f32 	%f2019, [_ZZ20simulate_interactionP6float4S0_fiE6others+1504];
	sub.f32 	%f2020, %f2019, %f14;
	ld.shared.f32 	%f2021, [_ZZ20simulate_interactionP6float4S0_fiE6others+1508];
	sub.f32 	%f2022, %f2021, %f15;
	mul.f32 	%f2023, %f2020, %f2020;
	fma.rn.f32 	%f2024, %f2018, %f2018, %f2023;
	fma.rn.f32 	%f2025, %f2022, %f2022, %f2024;
	add.f32 	%f2026, %f2025, 0f322BCC77;
	rsqrt.approx.f32 	%f2027, %f2026;
	mul.f32 	%f2028, %f2027, %f2027;
	mul.f32 	%f2029, %f2027, %f2028;
	fma.rn.f32 	%f2030, %f2018, %f2029, %f2014;
	fma.rn.f32 	%f2031, %f2020, %f2029, %f2015;
	fma.rn.f32 	%f2032, %f2022, %f2029, %f2016;
	ld.shared.f32 	%f2033, [_ZZ20simulate_interactionP6float4S0_fiE6others+1512];
	sub.f32 	%f2034, %f2033, %f13;
	ld.shared.f32 	%f2035, [_ZZ20simulate_interactionP6float4S0_fiE6others+1516];
	sub.f32 	%f2036, %f2035, %f14;
	ld.shared.f32 	%f2037, [_ZZ20simulate_interactionP6float4S0_fiE6others+1520];
	sub.f32 	%f2038, %f2037, %f15;
	mul.f32 	%f2039, %f2036, %f2036;
	fma.rn.f32 	%f2040, %f2034, %f2034, %f2039;
	fma.rn.f32 	%f2041, %f2038, %f2038, %f2040;
	add.f32 	%f2042, %f2041, 0f322BCC77;
	rsqrt.approx.f32 	%f2043, %f2042;
	mul.f32 	%f2044, %f2043, %f2043;
	mul.f32 	%f2045, %f2043, %f2044;
	fma.rn.f32 	%f2046, %f2034, %f2045, %f2030;
	fma.rn.f32 	%f2047, %f2036, %f2045, %f2031;
	fma.rn.f32 	%f2048, %f2038, %f2045, %f2032;
	ld.shared.f32 	%f2049, [_ZZ20simulate_interactionP6float4S0_fiE6others+1524];
	sub.f32 	%f2050, %f2049, %f13;
	ld.shared.f32 	%f2051, [_ZZ20simulate_interactionP6float4S0_fiE6others+1528];
	sub.f32 	%f2052, %f2051, %f14;
	ld.shared.f32 	%f2053, [_ZZ20simulate_interactionP6float4S0_fiE6others+1532];
	sub.f32 	%f2054, %f2053, %f15;
	mul.f32 	%f2055, %f2052, %f2052;
	fma.rn.f32 	%f2056, %f2050, %f2050, %f2055;
	fma.rn.f32 	%f2057, %f2054, %f2054, %f2056;
	add.f32 	%f2058, %f2057, 0f322BCC77;
	rsqrt.approx.f32 	%f2059, %f2058;
	mul.f32 	%f2060, %f2059, %f2059;
	mul.f32 	%f2061, %f2059, %f2060;
	fma.rn.f32 	%f2062, %f2050, %f2061, %f2046;
	fma.rn.f32 	%f2063, %f2052, %f2061, %f2047;
	fma.rn.f32 	%f2064, %f2054, %f2061, %f2048;
	ld.shared.f32 	%f2065, [_ZZ20simulate_interactionP6float4S0_fiE6others+1536];
	sub.f32 	%f2066, %f2065, %f13;
	ld.shared.f32 	%f2067, [_ZZ20simulate_interactionP6float4S0_fiE6others+1540];
	sub.f32 	%f2068, %f2067, %f14;
	ld.shared.f32 	%f2069, [_ZZ20simulate_interactionP6float4S0_fiE6others+1544];
	sub.f32 	%f2070, %f2069, %f15;
	mul.f32 	%f2071, %f2068, %f2068;
	fma.rn.f32 	%f2072, %f2066, %f2066, %f2071;
	fma.rn.f32 	%f2073, %f2070, %f2070, %f2072;
	add.f32 	%f2074, %f2073, 0f322BCC77;
	rsqrt.approx.f32 	%f2075, %f2074;
	mul.f32 	%f2076, %f2075, %f2075;
	mul.f32 	%f2077, %f2075, %f2076;
	fma.rn.f32 	%f2078, %f2066, %f2077, %f2062;
	fma.rn.f32 	%f2079, %f2068, %f2077, %f2063;
	fma.rn.f32 	%f2080, %f2070, %f2077, %f2064;
	ld.shared.f32 	%f2081, [_ZZ20simulate_interactionP6float4S0_fiE6others+1548];
	sub.f32 	%f2082, %f2081, %f13;
	ld.shared.f32 	%f2083, [_ZZ20simulate_interactionP6float4S0_fiE6others+1552];
	sub.f32 	%f2084, %f2083, %f14;
	ld.shared.f32 	%f2085, [_ZZ20simulate_interactionP6float4S0_fiE6others+1556];
	sub.f32 	%f2086, %f2085, %f15;
	mul.f32 	%f2087, %f2084, %f2084;
	fma.rn.f32 	%f2088, %f2082, %f2082, %f2087;
	fma.rn.f32 	%f2089, %f2086, %f2086, %f2088;
	add.f32 	%f2090, %f2089, 0f322BCC77;
	rsqrt.approx.f32 	%f2091, %f2090;
	mul.f32 	%f2092, %f2091, %f2091;
	mul.f32 	%f2093, %f2091, %f2092;
	fma.rn.f32 	%f2094, %f2082, %f2093, %f2078;
	fma.rn.f32 	%f2095, %f2084, %f2093, %f2079;
	fma.rn.f32 	%f2096, %f2086, %f2093, %f2080;
	ld.shared.f32 	%f2097, [_ZZ20simulate_interactionP6float4S0_fiE6others+1560];
	sub.f32 	%f2098, %f2097, %f13;
	ld.shared.f32 	%f2099, [_ZZ20simulate_interactionP6float4S0_fiE6others+1564];
	sub.f32 	%f2100, %f2099, %f14;
	ld.shared.f32 	%f2101, [_ZZ20simulate_interactionP6float4S0_fiE6others+1568];
	sub.f32 	%f2102, %f2101, %f15;
	mul.f32 	%f2103, %f2100, %f2100;
	fma.rn.f32 	%f2104, %f2098, %f2098, %f2103;
	fma.rn.f32 	%f2105, %f2102, %f2102, %f2104;
	add.f32 	%f2106, %f2105, 0f322BCC77;
	rsqrt.approx.f32 	%f2107, %f2106;
	mul.f32 	%f2108, %f2107, %f2107;
	mul.f32 	%f2109, %f2107, %f2108;
	fma.rn.f32 	%f2110, %f2098, %f2109, %f2094;
	fma.rn.f32 	%f2111, %f2100, %f2109, %f2095;
	fma.rn.f32 	%f2112, %f2102, %f2109, %f2096;
	ld.shared.f32 	%f2113, [_ZZ20simulate_interactionP6float4S0_fiE6others+1572];
	sub.f32 	%f2114, %f2113, %f13;
	ld.shared.f32 	%f2115, [_ZZ20simulate_interactionP6float4S0_fiE6others+1576];
	sub.f32 	%f2116, %f2115, %f14;
	ld.shared.f32 	%f2117, [_ZZ20simulate_interactionP6float4S0_fiE6others+1580];
	sub.f32 	%f2118, %f2117, %f15;
	mul.f32 	%f2119, %f2116, %f2116;
	fma.rn.f32 	%f2120, %f2114, %f2114, %f2119;
	fma.rn.f32 	%f2121, %f2118, %f2118, %f2120;
	add.f32 	%f2122, %f2121, 0f322BCC77;
	rsqrt.approx.f32 	%f2123, %f2122;
	mul.f32 	%f2124, %f2123, %f2123;
	mul.f32 	%f2125, %f2123, %f2124;
	fma.rn.f32 	%f2126, %f2114, %f2125, %f2110;
	fma.rn.f32 	%f2127, %f2116, %f2125, %f2111;
	fma.rn.f32 	%f2128, %f2118, %f2125, %f2112;
	ld.shared.f32 	%f2129, [_ZZ20simulate_interactionP6float4S0_fiE6others+1584];
	sub.f32 	%f2130, %f2129, %f13;
	ld.shared.f32 	%f2131, [_ZZ20simulate_interactionP6float4S0_fiE6others+1588];
	sub.f32 	%f2132, %f2131, %f14;
	ld.shared.f32 	%f2133, [_ZZ20simulate_interactionP6float4S0_fiE6others+1592];
	sub.f32 	%f2134, %f2133, %f15;
	mul.f32 	%f2135, %f2132, %f2132;
	fma.rn.f32 	%f2136, %f2130, %f2130, %f2135;
	fma.rn.f32 	%f2137, %f2134, %f2134, %f2136;
	add.f32 	%f2138, %f2137, 0f322BCC77;
	rsqrt.approx.f32 	%f2139, %f2138;
	mul.f32 	%f2140, %f2139, %f2139;
	mul.f32 	%f2141, %f2139, %f2140;
	fma.rn.f32 	%f2142, %f2130, %f2141, %f2126;
	fma.rn.f32 	%f2143, %f2132, %f2141, %f2127;
	fma.rn.f32 	%f2144, %f2134, %f2141, %f2128;
	ld.shared.f32 	%f2145, [_ZZ20simulate_interactionP6float4S0_fiE6others+1596];
	sub.f32 	%f2146, %f2145, %f13;
	ld.shared.f32 	%f2147, [_ZZ20simulate_interactionP6float4S0_fiE6others+1600];
	sub.f32 	%f2148, %f2147, %f14;
	ld.shared.f32 	%f2149, [_ZZ20simulate_interactionP6float4S0_fiE6others+1604];
	sub.f32 	%f2150, %f2149, %f15;
	mul.f32 	%f2151, %f2148, %f2148;
	fma.rn.f32 	%f2152, %f2146, %f2146, %f2151;
	fma.rn.f32 	%f2153, %f2150, %f2150, %f2152;
	add.f32 	%f2154, %f2153, 0f322BCC77;
	rsqrt.approx.f32 	%f2155, %f2154;
	mul.f32 	%f2156, %f2155, %f2155;
	mul.f32 	%f2157, %f2155, %f2156;
	fma.rn.f32 	%f2158, %f2146, %f2157, %f2142;
	fma.rn.f32 	%f2159, %f2148, %f2157, %f2143;
	fma.rn.f32 	%f2160, %f2150, %f2157, %f2144;
	ld.shared.f32 	%f2161, [_ZZ20simulate_interactionP6float4S0_fiE6others+1608];
	sub.f32 	%f2162, %f2161, %f13;
	ld.shared.f32 	%f2163, [_ZZ20simulate_interactionP6float4S0_fiE6others+1612];
	sub.f32 	%f2164, %f2163, %f14;
	ld.shared.f32 	%f2165, [_ZZ20simulate_interactionP6float4S0_fiE6others+1616];
	sub.f32 	%f2166, %f2165, %f15;
	mul.f32 	%f2167, %f2164, %f2164;
	fma.rn.f32 	%f2168, %f2162, %f2162, %f2167;
	fma.rn.f32 	%f2169, %f2166, %f2166, %f2168;
	add.f32 	%f2170, %f2169, 0f322BCC77;
	rsqrt.approx.f32 	%f2171, %f2170;
	mul.f32 	%f2172, %f2171, %f2171;
	mul.f32 	%f2173, %f2171, %f2172;
	fma.rn.f32 	%f2174, %f2162, %f2173, %f2158;
	fma.rn.f32 	%f2175, %f2164, %f2173, %f2159;
	fma.rn.f32 	%f2176, %f2166, %f2173, %f2160;
	ld.shared.f32 	%f2177, [_ZZ20simulate_interactionP6float4S0_fiE6others+1620];
	sub.f32 	%f2178, %f2177, %f13;
	ld.shared.f32 	%f2179, [_ZZ20simulate_interactionP6float4S0_fiE6others+1624];
	sub.f32 	%f2180, %f2179, %f14;
	ld.shared.f32 	%f2181, [_ZZ20simulate_interactionP6float4S0_fiE6others+1628];
	sub.f32 	%f2182, %f2181, %f15;
	mul.f32 	%f2183, %f2180, %f2180;
	fma.rn.f32 	%f2184, %f2178, %f2178, %f2183;
	fma.rn.f32 	%f2185, %f2182, %f2182, %f2184;
	add.f32 	%f2186, %f2185, 0f322BCC77;
	rsqrt.approx.f32 	%f2187, %f2186;
	mul.f32 	%f2188, %f2187, %f2187;
	mul.f32 	%f2189, %f2187, %f2188;
	fma.rn.f32 	%f2190, %f2178, %f2189, %f2174;
	fma.rn.f32 	%f2191, %f2180, %f2189, %f2175;
	fma.rn.f32 	%f2192, %f2182, %f2189, %f2176;
	ld.shared.f32 	%f2193, [_ZZ20simulate_interactionP6float4S0_fiE6others+1632];
	sub.f32 	%f2194, %f2193, %f13;
	ld.shared.f32 	%f2195, [_ZZ20simulate_interactionP6float4S0_fiE6others+1636];
	sub.f32 	%f2196, %f2195, %f14;
	ld.shared.f32 	%f2197, [_ZZ20simulate_interactionP6float4S0_fiE6others+1640];
	sub.f32 	%f2198, %f2197, %f15;
	mul.f32 	%f2199, %f2196, %f2196;
	fma.rn.f32 	%f2200, %f2194, %f2194, %f2199;
	fma.rn.f32 	%f2201, %f2198, %f2198, %f2200;
	add.f32 	%f2202, %f2201, 0f322BCC77;
	rsqrt.approx.f32 	%f2203, %f2202;
	mul.f32 	%f2204, %f2203, %f2203;
	mul.f32 	%f2205, %f2203, %f2204;
	fma.rn.f32 	%f2206, %f2194, %f2205, %f2190;
	fma.rn.f32 	%f2207, %f2196, %f2205, %f2191;
	fma.rn.f32 	%f2208, %f2198, %f2205, %f2192;
	ld.shared.f32 	%f2209, [_ZZ20simulate_interactionP6float4S0_fiE6others+1644];
	sub.f32 	%f2210, %f2209, %f13;
	ld.shared.f32 	%f2211, [_ZZ20simulate_interactionP6float4S0_fiE6others+1648];
	sub.f32 	%f2212, %f2211, %f14;
	ld.shared.f32 	%f2213, [_ZZ20simulate_interactionP6float4S0_fiE6others+1652];
	sub.f32 	%f2214, %f2213, %f15;
	mul.f32 	%f2215, %f2212, %f2212;
	fma.rn.f32 	%f2216, %f2210, %f2210, %f2215;
	fma.rn.f32 	%f2217, %f2214, %f2214, %f2216;
	add.f32 	%f2218, %f2217, 0f322BCC77;
	rsqrt.approx.f32 	%f2219, %f2218;
	mul.f32 	%f2220, %f2219, %f2219;
	mul.f32 	%f2221, %f2219, %f2220;
	fma.rn.f32 	%f2222, %f2210, %f2221, %f2206;
	fma.rn.f32 	%f2223, %f2212, %f2221, %f2207;
	fma.rn.f32 	%f2224, %f2214, %f2221, %f2208;
	ld.shared.f32 	%f2225, [_ZZ20simulate_interactionP6float4S0_fiE6others+1656];
	sub.f32 	%f2226, %f2225, %f13;
	ld.shared.f32 	%f2227, [_ZZ20simulate_interactionP6float4S0_fiE6others+1660];
	sub.f32 	%f2228, %f2227, %f14;
	ld.shared.f32 	%f2229, [_ZZ20simulate_interactionP6float4S0_fiE6others+1664];
	sub.f32 	%f2230, %f2229, %f15;
	mul.f32 	%f2231, %f2228, %f2228;
	fma.rn.f32 	%f2232, %f2226, %f2226, %f2231;
	fma.rn.f32 	%f2233, %f2230, %f2230, %f2232;
	add.f32 	%f2234, %f2233, 0f322BCC77;
	rsqrt.approx.f32 	%f2235, %f2234;
	mul.f32 	%f2236, %f2235, %f2235;
	mul.f32 	%f2237, %f2235, %f2236;
	fma.rn.f32 	%f2238, %f2226, %f2237, %f2222;
	fma.rn.f32 	%f2239, %f2228, %f2237, %f2223;
	fma.rn.f32 	%f2240, %f2230, %f2237, %f2224;
	ld.shared.f32 	%f2241, [_ZZ20simulate_interactionP6float4S0_fiE6others+1668];
	sub.f32 	%f2242, %f2241, %f13;
	ld.shared.f32 	%f2243, [_ZZ20simulate_interactionP6float4S0_fiE6others+1672];
	sub.f32 	%f2244, %f2243, %f14;
	ld.shared.f32 	%f2245, [_ZZ20simulate_interactionP6float4S0_fiE6others+1676];
	sub.f32 	%f2246, %f2245, %f15;
	mul.f32 	%f2247, %f2244, %f2244;
	fma.rn.f32 	%f2248, %f2242, %f2242, %f2247;
	fma.rn.f32 	%f2249, %f2246, %f2246, %f2248;
	add.f32 	%f2250, %f2249, 0f322BCC77;
	rsqrt.approx.f32 	%f2251, %f2250;
	mul.f32 	%f2252, %f2251, %f2251;
	mul.f32 	%f2253, %f2251, %f2252;
	fma.rn.f32 	%f2254, %f2242, %f2253, %f2238;
	fma.rn.f32 	%f2255, %f2244, %f2253, %f2239;
	fma.rn.f32 	%f2256, %f2246, %f2253, %f2240;
	ld.shared.f32 	%f2257, [_ZZ20simulate_interactionP6float4S0_fiE6others+1680];
	sub.f32 	%f2258, %f2257, %f13;
	ld.shared.f32 	%f2259, [_ZZ20simulate_interactionP6float4S0_fiE6others+1684];
	sub.f32 	%f2260, %f2259, %f14;
	ld.shared.f32 	%f2261, [_ZZ20simulate_interactionP6float4S0_fiE6others+1688];
	sub.f32 	%f2262, %f2261, %f15;
	mul.f32 	%f2263, %f2260, %f2260;
	fma.rn.f32 	%f2264, %f2258, %f2258, %f2263;
	fma.rn.f32 	%f2265, %f2262, %f2262, %f2264;
	add.f32 	%f2266, %f2265, 0f322BCC77;
	rsqrt.approx.f32 	%f2267, %f2266;
	mul.f32 	%f2268, %f2267, %f2267;
	mul.f32 	%f2269, %f2267, %f2268;
	fma.rn.f32 	%f2270, %f2258, %f2269, %f2254;
	fma.rn.f32 	%f2271, %f2260, %f2269, %f2255;
	fma.rn.f32 	%f2272, %f2262, %f2269, %f2256;
	ld.shared.f32 	%f2273, [_ZZ20simulate_interactionP6float4S0_fiE6others+1692];
	sub.f32 	%f2274, %f2273, %f13;
	ld.shared.f32 	%f2275, [_ZZ20simulate_interactionP6float4S0_fiE6others+1696];
	sub.f32 	%f2276, %f2275, %f14;
	ld.shared.f32 	%f2277, [_ZZ20simulate_interactionP6float4S0_fiE6others+1700];
	sub.f32 	%f2278, %f2277, %f15;
	mul.f32 	%f2279, %f2276, %f2276;
	fma.rn.f32 	%f2280, %f2274, %f2274, %f2279;
	fma.rn.f32 	%f2281, %f2278, %f2278, %f2280;
	add.f32 	%f2282, %f2281, 0f322BCC77;
	rsqrt.approx.f32 	%f2283, %f2282;
	mul.f32 	%f2284, %f2283, %f2283;
	mul.f32 	%f2285, %f2283, %f2284;
	fma.rn.f32 	%f2286, %f2274, %f2285, %f2270;
	fma.rn.f32 	%f2287, %f2276, %f2285, %f2271;
	fma.rn.f32 	%f2288, %f2278, %f2285, %f2272;
	ld.shared.f32 	%f2289, [_ZZ20simulate_interactionP6float4S0_fiE6others+1704];
	sub.f32 	%f2290, %f2289, %f13;
	ld.shared.f32 	%f2291, [_ZZ20simulate_interactionP6float4S0_fiE6others+1708];
	sub.f32 	%f2292, %f2291, %f14;
	ld.shared.f32 	%f2293, [_ZZ20simulate_interactionP6float4S0_fiE6others+1712];
	sub.f32 	%f2294, %f2293, %f15;
	mul.f32 	%f2295, %f2292, %f2292;
	fma.rn.f32 	%f2296, %f2290, %f2290, %f2295;
	fma.rn.f32 	%f2297, %f2294, %f2294, %f2296;
	add.f32 	%f2298, %f2297, 0f322BCC77;
	rsqrt.approx.f32 	%f2299, %f2298;
	mul.f32 	%f2300, %f2299, %f2299;
	mul.f32 	%f2301, %f2299, %f2300;
	fma.rn.f32 	%f2302, %f2290, %f2301, %f2286;
	fma.rn.f32 	%f2303, %f2292, %f2301, %f2287;
	fma.rn.f32 	%f2304, %f2294, %f2301, %f2288;
	ld.shared.f32 	%f2305, [_ZZ20simulate_interactionP6float4S0_fiE6others+1716];
	sub.f32 	%f2306, %f2305, %f13;
	ld.shared.f32 	%f2307, [_ZZ20simulate_interactionP6float4S0_fiE6others+1720];
	sub.f32 	%f2308, %f2307, %f14;
	ld.shared.f32 	%f2309, [_ZZ20simulate_interactionP6float4S0_fiE6others+1724];
	sub.f32 	%f2310, %f2309, %f15;
	mul.f32 	%f2311, %f2308, %f2308;
	fma.rn.f32 	%f2312, %f2306, %f2306, %f2311;
	fma.rn.f32 	%f2313, %f2310, %f2310, %f2312;
	add.f32 	%f2314, %f2313, 0f322BCC77;
	rsqrt.approx.f32 	%f2315, %f2314;
	mul.f32 	%f2316, %f2315, %f2315;
	mul.f32 	%f2317, %f2315, %f2316;
	fma.rn.f32 	%f2318, %f2306, %f2317, %f2302;
	fma.rn.f32 	%f2319, %f2308, %f2317, %f2303;
	fma.rn.f32 	%f2320, %f2310, %f2317, %f2304;
	ld.shared.f32 	%f2321, [_ZZ20simulate_interactionP6float4S0_fiE6others+1728];
	sub.f32 	%f2322, %f2321, %f13;
	ld.shared.f32 	%f2323, [_ZZ20simulate_interactionP6float4S0_fiE6others+1732];
	sub.f32 	%f2324, %f2323, %f14;
	ld.shared.f32 	%f2325, [_ZZ20simulate_interactionP6float4S0_fiE6others+1736];
	sub.f32 	%f2326, %f2325, %f15;
	mul.f32 	%f2327, %f2324, %f2324;
	fma.rn.f32 	%f2328, %f2322, %f2322, %f2327;
	fma.rn.f32 	%f2329, %f2326, %f2326, %f2328;
	add.f32 	%f2330, %f2329, 0f322BCC77;
	rsqrt.approx.f32 	%f2331, %f2330;
	mul.f32 	%f2332, %f2331, %f2331;
	mul.f32 	%f2333, %f2331, %f2332;
	fma.rn.f32 	%f2334, %f2322, %f2333, %f2318;
	fma.rn.f32 	%f2335, %f2324, %f2333, %f2319;
	fma.rn.f32 	%f2336, %f2326, %f2333, %f2320;
	ld.shared.f32 	%f2337, [_ZZ20simulate_interactionP6float4S0_fiE6others+1740];
	sub.f32 	%f2338, %f2337, %f13;
	ld.shared.f32 	%f2339, [_ZZ20simulate_interactionP6float4S0_fiE6others+1744];
	sub.f32 	%f2340, %f2339, %f14;
	ld.shared.f32 	%f2341, [_ZZ20simulate_interactionP6float4S0_fiE6others+1748];
	sub.f32 	%f2342, %f2341, %f15;
	mul.f32 	%f2343, %f2340, %f2340;
	fma.rn.f32 	%f2344, %f2338, %f2338, %f2343;
	fma.rn.f32 	%f2345, %f2342, %f2342, %f2344;
	add.f32 	%f2346, %f2345, 0f322BCC77;
	rsqrt.approx.f32 	%f2347, %f2346;
	mul.f32 	%f2348, %f2347, %f2347;
	mul.f32 	%f2349, %f2347, %f2348;
	fma.rn.f32 	%f2350, %f2338, %f2349, %f2334;
	fma.rn.f32 	%f2351, %f2340, %f2349, %f2335;
	fma.rn.f32 	%f2352, %f2342, %f2349, %f2336;
	ld.shared.f32 	%f2353, [_ZZ20simulate_interactionP6float4S0_fiE6others+1752];
	sub.f32 	%f2354, %f2353, %f13;
	ld.shared.f32 	%f2355, [_ZZ20simulate_interactionP6float4S0_fiE6others+1756];
	sub.f32 	%f2356, %f2355, %f14;
	ld.shared.f32 	%f2357, [_ZZ20simulate_interactionP6float4S0_fiE6others+1760];
	sub.f32 	%f2358, %f2357, %f15;
	mul.f32 	%f2359, %f2356, %f2356;
	fma.rn.f32 	%f2360, %f2354, %f2354, %f2359;
	fma.rn.f32 	%f2361, %f2358, %f2358, %f2360;
	add.f32 	%f2362, %f2361, 0f322BCC77;
	rsqrt.approx.f32 	%f2363, %f2362;
	mul.f32 	%f2364, %f2363, %f2363;
	mul.f32 	%f2365, %f2363, %f2364;
	fma.rn.f32 	%f2366, %f2354, %f2365, %f2350;
	fma.rn.f32 	%f2367, %f2356, %f2365, %f2351;
	fma.rn.f32 	%f2368, %f2358, %f2365, %f2352;
	ld.shared.f32 	%f2369, [_ZZ20simulate_interactionP6float4S0_fiE6others+1764];
	sub.f32 	%f2370, %f2369, %f13;
	ld.shared.f32 	%f2371, [_ZZ20simulate_interactionP6float4S0_fiE6others+1768];
	sub.f32 	%f2372, %f2371, %f14;
	ld.shared.f32 	%f2373, [_ZZ20simulate_interactionP6float4S0_fiE6others+1772];
	sub.f32 	%f2374, %f2373, %f15;
	mul.f32 	%f2375, %f2372, %f2372;
	fma.rn.f32 	%f2376, %f2370, %f2370, %f2375;
	fma.rn.f32 	%f2377, %f2374, %f2374, %f2376;
	add.f32 	%f2378, %f2377, 0f322BCC77;
	rsqrt.approx.f32 	%f2379, %f2378;
	mul.f32 	%f2380, %f2379, %f2379;
	mul.f32 	%f2381, %f2379, %f2380;
	fma.rn.f32 	%f2382, %f2370, %f2381, %f2366;
	fma.rn.f32 	%f2383, %f2372, %f2381, %f2367;
	fma.rn.f32 	%f2384, %f2374, %f2381, %f2368;
	ld.shared.f32 	%f2385, [_ZZ20simulate_interactionP6float4S0_fiE6others+1776];
	sub.f32 	%f2386, %f2385, %f13;
	ld.shared.f32 	%f2387, [_ZZ20simulate_interactionP6float4S0_fiE6others+1780];
	sub.f32 	%f2388, %f2387, %f14;
	ld.shared.f32 	%f2389, [_ZZ20simulate_interactionP6float4S0_fiE6others+1784];
	sub.f32 	%f2390, %f2389, %f15;
	mul.f32 	%f2391, %f2388, %f2388;
	fma.rn.f32 	%f2392, %f2386, %f2386, %f2391;
	fma.rn.f32 	%f2393, %f2390, %f2390, %f2392;
	add.f32 	%f2394, %f2393, 0f322BCC77;
	rsqrt.approx.f32 	%f2395, %f2394;
	mul.f32 	%f2396, %f2395, %f2395;
	mul.f32 	%f2397, %f2395, %f2396;
	fma.rn.f32 	%f2398, %f2386, %f2397, %f2382;
	fma.rn.f32 	%f2399, %f2388, %f2397, %f2383;
	fma.rn.f32 	%f2400, %f2390, %f2397, %f2384;
	ld.shared.f32 	%f2401, [_ZZ20simulate_interactionP6float4S0_fiE6others+1788];
	sub.f32 	%f2402, %f2401, %f13;
	ld.shared.f32 	%f2403, [_ZZ20simulate_interactionP6float4S0_fiE6others+1792];
	sub.f32 	%f2404, %f2403, %f14;
	ld.shared.f32 	%f2405, [_ZZ20simulate_interactionP6float4S0_fiE6others+1796];
	sub.f32 	%f2406, %f2405, %f15;
	mul.f32 	%f2407, %f2404, %f2404;
	fma.rn.f32 	%f2408, %f2402, %f2402, %f2407;
	fma.rn.f32 	%f2409, %f2406, %f2406, %f2408;
	add.f32 	%f2410, %f2409, 0f322BCC77;
	rsqrt.approx.f32 	%f2411, %f2410;
	mul.f32 	%f2412, %f2411, %f2411;
	mul.f32 	%f2413, %f2411, %f2412;
	fma.rn.f32 	%f2414, %f2402, %f2413, %f2398;
	fma.rn.f32 	%f2415, %f2404, %f2413, %f2399;
	fma.rn.f32 	%f2416, %f2406, %f2413, %f2400;
	ld.shared.f32 	%f2417, [_ZZ20simulate_interactionP6float4S0_fiE6others+1800];
	sub.f32 	%f2418, %f2417, %f13;
	ld.shared.f32 	%f2419, [_ZZ20simulate_interactionP6float4S0_fiE6others+1804];
	sub.f32 	%f2420, %f2419, %f14;
	ld.shared.f32 	%f2421, [_ZZ20simulate_interactionP6float4S0_fiE6others+1808];
	sub.f32 	%f2422, %f2421, %f15;
	mul.f32 	%f2423, %f2420, %f2420;
	fma.rn.f32 	%f2424, %f2418, %f2418, %f2423;
	fma.rn.f32 	%f2425, %f2422, %f2422, %f2424;
	add.f32 	%f2426, %f2425, 0f322BCC77;
	rsqrt.approx.f32 	%f2427, %f2426;
	mul.f32 	%f2428, %f2427, %f2427;
	mul.f32 	%f2429, %f2427, %f2428;
	fma.rn.f32 	%f2430, %f2418, %f2429, %f2414;
	fma.rn.f32 	%f2431, %f2420, %f2429, %f2415;
	fma.rn.f32 	%f2432, %f2422, %f2429, %f2416;
	ld.shared.f32 	%f2433, [_ZZ20simulate_interactionP6float4S0_fiE6others+1812];
	sub.f32 	%f2434, %f2433, %f13;
	ld.shared.f32 	%f2435, [_ZZ20simulate_interactionP6float4S0_fiE6others+1816];
	sub.f32 	%f2436, %f2435, %f14;
	ld.shared.f32 	%f2437, [_ZZ20simulate_interactionP6float4S0_fiE6others+1820];
	sub.f32 	%f2438, %f2437, %f15;
	mul.f32 	%f2439, %f2436, %f2436;
	fma.rn.f32 	%f2440, %f2434, %f2434, %f2439;
	fma.rn.f32 	%f2441, %f2438, %f2438, %f2440;
	add.f32 	%f2442, %f2441, 0f322BCC77;
	rsqrt.approx.f32 	%f2443, %f2442;
	mul.f32 	%f2444, %f2443, %f2443;
	mul.f32 	%f2445, %f2443, %f2444;
	fma.rn.f32 	%f2446, %f2434, %f2445, %f2430;
	fma.rn.f32 	%f2447, %f2436, %f2445, %f2431;
	fma.rn.f32 	%f2448, %f2438, %f2445, %f2432;
	ld.shared.f32 	%f2449, [_ZZ20simulate_interactionP6float4S0_fiE6others+1824];
	sub.f32 	%f2450, %f2449, %f13;
	ld.shared.f32 	%f2451, [_ZZ20simulate_interactionP6float4S0_fiE6others+1828];
	sub.f32 	%f2452, %f2451, %f14;
	ld.shared.f32 	%f2453, [_ZZ20simulate_interactionP6float4S0_fiE6others+1832];
	sub.f32 	%f2454, %f2453, %f15;
	mul.f32 	%f2455, %f2452, %f2452;
	fma.rn.f32 	%f2456, %f2450, %f2450, %f2455;
	fma.rn.f32 	%f2457, %f2454, %f2454, %f2456;
	add.f32 	%f2458, %f2457, 0f322BCC77;
	rsqrt.approx.f32 	%f2459, %f2458;
	mul.f32 	%f2460, %f2459, %f2459;
	mul.f32 	%f2461, %f2459, %f2460;
	fma.rn.f32 	%f2462, %f2450, %f2461, %f2446;
	fma.rn.f32 	%f2463, %f2452, %f2461, %f2447;
	fma.rn.f32 	%f2464, %f2454, %f2461, %f2448;
	ld.shared.f32 	%f2465, [_ZZ20simulate_interactionP6float4S0_fiE6others+1836];
	sub.f32 	%f2466, %f2465, %f13;
	ld.shared.f32 	%f2467, [_ZZ20simulate_interactionP6float4S0_fiE6others+1840];
	sub.f32 	%f2468, %f2467, %f14;
	ld.shared.f32 	%f2469, [_ZZ20simulate_interactionP6float4S0_fiE6others+1844];
	sub.f32 	%f2470, %f2469, %f15;
	mul.f32 	%f2471, %f2468, %f2468;
	fma.rn.f32 	%f2472, %f2466, %f2466, %f2471;
	fma.rn.f32 	%f2473, %f2470, %f2470, %f2472;
	add.f32 	%f2474, %f2473, 0f322BCC77;
	rsqrt.approx.f32 	%f2475, %f2474;
	mul.f32 	%f2476, %f2475, %f2475;
	mul.f32 	%f2477, %f2475, %f2476;
	fma.rn.f32 	%f2478, %f2466, %f2477, %f2462;
	fma.rn.f32 	%f2479, %f2468, %f2477, %f2463;
	fma.rn.f32 	%f2480, %f2470, %f2477, %f2464;
	ld.shared.f32 	%f2481, [_ZZ20simulate_interactionP6float4S0_fiE6others+1848];
	sub.f32 	%f2482, %f2481, %f13;
	ld.shared.f32 	%f2483, [_ZZ20simulate_interactionP6float4S0_fiE6others+1852];
	sub.f32 	%f2484, %f2483, %f14;
	ld.shared.f32 	%f2485, [_ZZ20simulate_interactionP6float4S0_fiE6others+1856];
	sub.f32 	%f2486, %f2485, %f15;
	mul.f32 	%f2487, %f2484, %f2484;
	fma.rn.f32 	%f2488, %f2482, %f2482, %f2487;
	fma.rn.f32 	%f2489, %f2486, %f2486, %f2488;
	add.f32 	%f2490, %f2489, 0f322BCC77;
	rsqrt.approx.f32 	%f2491, %f2490;
	mul.f32 	%f2492, %f2491, %f2491;
	mul.f32 	%f2493, %f2491, %f2492;
	fma.rn.f32 	%f2494, %f2482, %f2493, %f2478;
	fma.rn.f32 	%f2495, %f2484, %f2493, %f2479;
	fma.rn.f32 	%f2496, %f2486, %f2493, %f2480;
	ld.shared.f32 	%f2497, [_ZZ20simulate_interactionP6float4S0_fiE6others+1860];
	sub.f32 	%f2498, %f2497, %f13;
	ld.shared.f32 	%f2499, [_ZZ20simulate_interactionP6float4S0_fiE6others+1864];
	sub.f32 	%f2500, %f2499, %f14;
	ld.shared.f32 	%f2501, [_ZZ20simulate_interactionP6float4S0_fiE6others+1868];
	sub.f32 	%f2502, %f2501, %f15;
	mul.f32 	%f2503, %f2500, %f2500;
	fma.rn.f32 	%f2504, %f2498, %f2498, %f2503;
	fma.rn.f32 	%f2505, %f2502, %f2502, %f2504;
	add.f32 	%f2506, %f2505, 0f322BCC77;
	rsqrt.approx.f32 	%f2507, %f2506;
	mul.f32 	%f2508, %f2507, %f2507;
	mul.f32 	%f2509, %f2507, %f2508;
	fma.rn.f32 	%f2510, %f2498, %f2509, %f2494;
	fma.rn.f32 	%f2511, %f2500, %f2509, %f2495;
	fma.rn.f32 	%f2512, %f2502, %f2509, %f2496;
	ld.shared.f32 	%f2513, [_ZZ20simulate_interactionP6float4S0_fiE6others+1872];
	sub.f32 	%f2514, %f2513, %f13;
	ld.shared.f32 	%f2515, [_ZZ20simulate_interactionP6float4S0_fiE6others+1876];
	sub.f32 	%f2516, %f2515, %f14;
	ld.shared.f32 	%f2517, [_ZZ20simulate_interactionP6float4S0_fiE6others+1880];
	sub.f32 	%f2518, %f2517, %f15;
	mul.f32 	%f2519, %f2516, %f2516;
	fma.rn.f32 	%f2520, %f2514, %f2514, %f2519;
	fma.rn.f32 	%f2521, %f2518, %f2518, %f2520;
	add.f32 	%f2522, %f2521, 0f322BCC77;
	rsqrt.approx.f32 	%f2523, %f2522;
	mul.f32 	%f2524, %f2523, %f2523;
	mul.f32 	%f2525, %f2523, %f2524;
	fma.rn.f32 	%f2526, %f2514, %f2525, %f2510;
	fma.rn.f32 	%f2527, %f2516, %f2525, %f2511;
	fma.rn.f32 	%f2528, %f2518, %f2525, %f2512;
	ld.shared.f32 	%f2529, [_ZZ20simulate_interactionP6float4S0_fiE6others+1884];
	sub.f32 	%f2530, %f2529, %f13;
	ld.shared.f32 	%f2531, [_ZZ20simulate_interactionP6float4S0_fiE6others+1888];
	sub.f32 	%f2532, %f2531, %f14;
	ld.shared.f32 	%f2533, [_ZZ20simulate_interactionP6float4S0_fiE6others+1892];
	sub.f32 	%f2534, %f2533, %f15;
	mul.f32 	%f2535, %f2532, %f2532;
	fma.rn.f32 	%f2536, %f2530, %f2530, %f2535;
	fma.rn.f32 	%f2537, %f2534, %f2534, %f2536;
	add.f32 	%f2538, %f2537, 0f322BCC77;
	rsqrt.approx.f32 	%f2539, %f2538;
	mul.f32 	%f2540, %f2539, %f2539;
	mul.f32 	%f2541, %f2539, %f2540;
	fma.rn.f32 	%f2542, %f2530, %f2541, %f2526;
	fma.rn.f32 	%f2543, %f2532, %f2541, %f2527;
	fma.rn.f32 	%f2544, %f2534, %f2541, %f2528;
	ld.shared.f32 	%f2545, [_ZZ20simulate_interactionP6float4S0_fiE6others+1896];
	sub.f32 	%f2546, %f2545, %f13;
	ld.shared.f32 	%f2547, [_ZZ20simulate_interactionP6float4S0_fiE6others+1900];
	sub.f32 	%f2548, %f2547, %f14;
	ld.shared.f32 	%f2549, [_ZZ20simulate_interactionP6float4S0_fiE6others+1904];
	sub.f32 	%f2550, %f2549, %f15;
	mul.f32 	%f2551, %f2548, %f2548;
	fma.rn.f32 	%f2552, %f2546, %f2546, %f2551;
	fma.rn.f32 	%f2553, %f2550, %f2550, %f2552;
	add.f32 	%f2554, %f2553, 0f322BCC77;
	rsqrt.approx.f32 	%f2555, %f2554;
	mul.f32 	%f2556, %f2555, %f2555;
	mul.f32 	%f2557, %f2555, %f2556;
	fma.rn.f32 	%f2558, %f2546, %f2557, %f2542;
	fma.rn.f32 	%f2559, %f2548, %f2557, %f2543;
	fma.rn.f32 	%f2560, %f2550, %f2557, %f2544;
	ld.shared.f32 	%f2561, [_ZZ20simulate_interactionP6float4S0_fiE6others+1908];
	sub.f32 	%f2562, %f2561, %f13;
	ld.shared.f32 	%f2563, [_ZZ20simulate_interactionP6float4S0_fiE6others+1912];
	sub.f32 	%f2564, %f2563, %f14;
	ld.shared.f32 	%f2565, [_ZZ20simulate_interactionP6float4S0_fiE6others+1916];
	sub.f32 	%f2566, %f2565, %f15;
	mul.f32 	%f2567, %f2564, %f2564;
	fma.rn.f32 	%f2568, %f2562, %f2562, %f2567;
	fma.rn.f32 	%f2569, %f2566, %f2566, %f2568;
	add.f32 	%f2570, %f2569, 0f322BCC77;
	rsqrt.approx.f32 	%f2571, %f2570;
	mul.f32 	%f2572, %f2571, %f2571;
	mul.f32 	%f2573, %f2571, %f2572;
	fma.rn.f32 	%f2574, %f2562, %f2573, %f2558;
	fma.rn.f32 	%f2575, %f2564, %f2573, %f2559;
	fma.rn.f32 	%f2576, %f2566, %f2573, %f2560;
	ld.shared.f32 	%f2577, [_ZZ20simulate_interactionP6float4S0_fiE6others+1920];
	sub.f32 	%f2578, %f2577, %f13;
	ld.shared.f32 	%f2579, [_ZZ20simulate_interactionP6float4S0_fiE6others+1924];
	sub.f32 	%f2580, %f2579, %f14;
	ld.shared.f32 	%f2581, [_ZZ20simulate_interactionP6float4S0_fiE6others+1928];
	sub.f32 	%f2582, %f2581, %f15;
	mul.f32 	%f2583, %f2580, %f2580;
	fma.rn.f32 	%f2584, %f2578, %f2578, %f2583;
	fma.rn.f32 	%f2585, %f2582, %f2582, %f2584;
	add.f32 	%f2586, %f2585, 0f322BCC77;
	rsqrt.approx.f32 	%f2587, %f2586;
	mul.f32 	%f2588, %f2587, %f2587;
	mul.f32 	%f2589, %f2587, %f2588;
	fma.rn.f32 	%f2590, %f2578, %f2589, %f2574;
	fma.rn.f32 	%f2591, %f2580, %f2589, %f2575;
	fma.rn.f32 	%f2592, %f2582, %f2589, %f2576;
	ld.shared.f32 	%f2593, [_ZZ20simulate_interactionP6float4S0_fiE6others+1932];
	sub.f32 	%f2594, %f2593, %f13;
	ld.shared.f32 	%f2595, [_ZZ20simulate_interactionP6float4S0_fiE6others+1936];
	sub.f32 	%f2596, %f2595, %f14;
	ld.shared.f32 	%f2597, [_ZZ20simulate_interactionP6float4S0_fiE6others+1940];
	sub.f32 	%f2598, %f2597, %f15;
	mul.f32 	%f2599, %f2596, %f2596;
	fma.rn.f32 	%f2600, %f2594, %f2594, %f2599;
	fma.rn.f32 	%f2601, %f2598, %f2598, %f2600;
	add.f32 	%f2602, %f2601, 0f322BCC77;
	rsqrt.approx.f32 	%f2603, %f2602;
	mul.f32 	%f2604, %f2603, %f2603;
	mul.f32 	%f2605, %f2603, %f2604;
	fma.rn.f32 	%f2606, %f2594, %f2605, %f2590;
	fma.rn.f32 	%f2607, %f2596, %f2605, %f2591;
	fma.rn.f32 	%f2608, %f2598, %f2605, %f2592;
	ld.shared.f32 	%f2609, [_ZZ20simulate_interactionP6float4S0_fiE6others+1944];
	sub.f32 	%f2610, %f2609, %f13;
	ld.shared.f32 	%f2611, [_ZZ20simulate_interactionP6float4S0_fiE6others+1948];
	sub.f32 	%f2612, %f2611, %f14;
	ld.shared.f32 	%f2613, [_ZZ20simulate_interactionP6float4S0_fiE6others+1952];
	sub.f32 	%f2614, %f2613, %f15;
	mul.f32 	%f2615, %f2612, %f2612;
	fma.rn.f32 	%f2616, %f2610, %f2610, %f2615;
	fma.rn.f32 	%f2617, %f2614, %f2614, %f2616;
	add.f32 	%f2618, %f2617, 0f322BCC77;
	rsqrt.approx.f32 	%f2619, %f2618;
	mul.f32 	%f2620, %f2619, %f2619;
	mul.f32 	%f2621, %f2619, %f2620;
	fma.rn.f32 	%f2622, %f2610, %f2621, %f2606;
	fma.rn.f32 	%f2623, %f2612, %f2621, %f2607;
	fma.rn.f32 	%f2624, %f2614, %f2621, %f2608;
	ld.shared.f32 	%f2625, [_ZZ20simulate_interactionP6float4S0_fiE6others+1956];
	sub.f32 	%f2626, %f2625, %f13;
	ld.shared.f32 	%f2627, [_ZZ20simulate_interactionP6float4S0_fiE6others+1960];
	sub.f32 	%f2628, %f2627, %f14;
	ld.shared.f32 	%f2629, [_ZZ20simulate_interactionP6float4S0_fiE6others+1964];
	sub.f32 	%f2630, %f2629, %f15;
	mul.f32 	%f2631, %f2628, %f2628;
	fma.rn.f32 	%f2632, %f2626, %f2626, %f2631;
	fma.rn.f32 	%f2633, %f2630, %f2630, %f2632;
	add.f32 	%f2634, %f2633, 0f322BCC77;
	rsqrt.approx.f32 	%f2635, %f2634;
	mul.f32 	%f2636, %f2635, %f2635;
	mul.f32 	%f2637, %f2635, %f2636;
	fma.rn.f32 	%f2638, %f2626, %f2637, %f2622;
	fma.rn.f32 	%f2639, %f2628, %f2637, %f2623;
	fma.rn.f32 	%f2640, %f2630, %f2637, %f2624;
	ld.shared.f32 	%f2641, [_ZZ20simulate_interactionP6float4S0_fiE6others+1968];
	sub.f32 	%f2642, %f2641, %f13;
	ld.shared.f32 	%f2643, [_ZZ20simulate_interactionP6float4S0_fiE6others+1972];
	sub.f32 	%f2644, %f2643, %f14;
	ld.shared.f32 	%f2645, [_ZZ20simulate_interactionP6float4S0_fiE6others+1976];
	sub.f32 	%f2646, %f2645, %f15;
	mul.f32 	%f2647, %f2644, %f2644;
	fma.rn.f32 	%f2648, %f2642, %f2642, %f2647;
	fma.rn.f32 	%f2649, %f2646, %f2646, %f2648;
	add.f32 	%f2650, %f2649, 0f322BCC77;
	rsqrt.approx.f32 	%f2651, %f2650;
	mul.f32 	%f2652, %f2651, %f2651;
	mul.f32 	%f2653, %f2651, %f2652;
	fma.rn.f32 	%f2654, %f2642, %f2653, %f2638;
	fma.rn.f32 	%f2655, %f2644, %f2653, %f2639;
	fma.rn.f32 	%f2656, %f2646, %f2653, %f2640;
	ld.shared.f32 	%f2657, [_ZZ20simulate_interactionP6float4S0_fiE6others+1980];
	sub.f32 	%f2658, %f2657, %f13;
	ld.shared.f32 	%f2659, [_ZZ20simulate_interactionP6float4S0_fiE6others+1984];
	sub.f32 	%f2660, %f2659, %f14;
	ld.shared.f32 	%f2661, [_ZZ20simulate_interactionP6float4S0_fiE6others+1988];
	sub.f32 	%f2662, %f2661, %f15;
	mul.f32 	%f2663, %f2660, %f2660;
	fma.rn.f32 	%f2664, %f2658, %f2658, %f2663;
	fma.rn.f32 	%f2665, %f2662, %f2662, %f2664;
	add.f32 	%f2666, %f2665, 0f322BCC77;
	rsqrt.approx.f32 	%f2667, %f2666;
	mul.f32 	%f2668, %f2667, %f2667;
	mul.f32 	%f2669, %f2667, %f2668;
	fma.rn.f32 	%f2670, %f2658, %f2669, %f2654;
	fma.rn.f32 	%f2671, %f2660, %f2669, %f2655;
	fma.rn.f32 	%f2672, %f2662, %f2669, %f2656;
	ld.shared.f32 	%f2673, [_ZZ20simulate_interactionP6float4S0_fiE6others+1992];
	sub.f32 	%f2674, %f2673, %f13;
	ld.shared.f32 	%f2675, [_ZZ20simulate_interactionP6float4S0_fiE6others+1996];
	sub.f32 	%f2676, %f2675, %f14;
	ld.shared.f32 	%f2677, [_ZZ20simulate_interactionP6float4S0_fiE6others+2000];
	sub.f32 	%f2678, %f2677, %f15;
	mul.f32 	%f2679, %f2676, %f2676;
	fma.rn.f32 	%f2680, %f2674, %f2674, %f2679;
	fma.rn.f32 	%f2681, %f2678, %f2678, %f2680;
	add.f32 	%f2682, %f2681, 0f322BCC77;
	rsqrt.approx.f32 	%f2683, %f2682;
	mul.f32 	%f2684, %f2683, %f2683;
	mul.f32 	%f2685, %f2683, %f2684;
	fma.rn.f32 	%f2686, %f2674, %f2685, %f2670;
	fma.rn.f32 	%f2687, %f2676, %f2685, %f2671;
	fma.rn.f32 	%f2688, %f2678, %f2685, %f2672;
	ld.shared.f32 	%f2689, [_ZZ20simulate_interactionP6float4S0_fiE6others+2004];
	sub.f32 	%f2690, %f2689, %f13;
	ld.shared.f32 	%f2691, [_ZZ20simulate_interactionP6float4S0_fiE6others+2008];
	sub.f32 	%f2692, %f2691, %f14;
	ld.shared.f32 	%f2693, [_ZZ20simulate_interactionP6float4S0_fiE6others+2012];
	sub.f32 	%f2694, %f2693, %f15;
	mul.f32 	%f2695, %f2692, %f2692;
	fma.rn.f32 	%f2696, %f2690, %f2690, %f2695;
	fma.rn.f32 	%f2697, %f2694, %f2694, %f2696;
	add.f32 	%f2698, %f2697, 0f322BCC77;
	rsqrt.approx.f32 	%f2699, %f2698;
	mul.f32 	%f2700, %f2699, %f2699;
	mul.f32 	%f2701, %f2699, %f2700;
	fma.rn.f32 	%f2702, %f2690, %f2701, %f2686;
	fma.rn.f32 	%f2703, %f2692, %f2701, %f2687;
	fma.rn.f32 	%f2704, %f2694, %f2701, %f2688;
	ld.shared.f32 	%f2705, [_ZZ20simulate_interactionP6float4S0_fiE6others+2016];
	sub.f32 	%f2706, %f2705, %f13;
	ld.shared.f32 	%f2707, [_ZZ20simulate_interactionP6float4S0_fiE6others+2020];
	sub.f32 	%f2708, %f2707, %f14;
	ld.shared.f32 	%f2709, [_ZZ20simulate_interactionP6float4S0_fiE6others+2024];
	sub.f32 	%f2710, %f2709, %f15;
	mul.f32 	%f2711, %f2708, %f2708;
	fma.rn.f32 	%f2712, %f2706, %f2706, %f2711;
	fma.rn.f32 	%f2713, %f2710, %f2710, %f2712;
	add.f32 	%f2714, %f2713, 0f322BCC77;
	rsqrt.approx.f32 	%f2715, %f2714;
	mul.f32 	%f2716, %f2715, %f2715;
	mul.f32 	%f2717, %f2715, %f2716;
	fma.rn.f32 	%f2718, %f2706, %f2717, %f2702;
	fma.rn.f32 	%f2719, %f2708, %f2717, %f2703;
	fma.rn.f32 	%f2720, %f2710, %f2717, %f2704;
	ld.shared.f32 	%f2721, [_ZZ20simulate_interactionP6float4S0_fiE6others+2028];
	sub.f32 	%f2722, %f2721, %f13;
	ld.shared.f32 	%f2723, [_ZZ20simulate_interactionP6float4S0_fiE6others+2032];
	sub.f32 	%f2724, %f2723, %f14;
	ld.shared.f32 	%f2725, [_ZZ20simulate_interactionP6float4S0_fiE6others+2036];
	sub.f32 	%f2726, %f2725, %f15;
	mul.f32 	%f2727, %f2724, %f2724;
	fma.rn.f32 	%f2728, %f2722, %f2722, %f2727;
	fma.rn.f32 	%f2729, %f2726, %f2726, %f2728;
	add.f32 	%f2730, %f2729, 0f322BCC77;
	rsqrt.approx.f32 	%f2731, %f2730;
	mul.f32 	%f2732, %f2731, %f2731;
	mul.f32 	%f2733, %f2731, %f2732;
	fma.rn.f32 	%f2734, %f2722, %f2733, %f2718;
	fma.rn.f32 	%f2735, %f2724, %f2733, %f2719;
	fma.rn.f32 	%f2736, %f2726, %f2733, %f2720;
	ld.shared.f32 	%f2737, [_ZZ20simulate_interactionP6float4S0_fiE6others+2040];
	sub.f32 	%f2738, %f2737, %f13;
	ld.shared.f32 	%f2739, [_ZZ20simulate_interactionP6float4S0_fiE6others+2044];
	sub.f32 	%f2740, %f2739, %f14;
	ld.shared.f32 	%f2741, [_ZZ20simulate_interactionP6float4S0_fiE6others+2048];
	sub.f32 	%f2742, %f2741, %f15;
	mul.f32 	%f2743, %f2740, %f2740;
	fma.rn.f32 	%f2744, %f2738, %f2738, %f2743;
	fma.rn.f32 	%f2745, %f2742, %f2742, %f2744;
	add.f32 	%f2746, %f2745, 0f322BCC77;
	rsqrt.approx.f32 	%f2747, %f2746;
	mul.f32 	%f2748, %f2747, %f2747;
	mul.f32 	%f2749, %f2747, %f2748;
	fma.rn.f32 	%f2750, %f2738, %f2749, %f2734;
	fma.rn.f32 	%f2751, %f2740, %f2749, %f2735;
	fma.rn.f32 	%f2752, %f2742, %f2749, %f2736;
	ld.shared.f32 	%f2753, [_ZZ20simulate_interactionP6float4S0_fiE6others+2052];
	sub.f32 	%f2754, %f2753, %f13;
	ld.shared.f32 	%f2755, [_ZZ20simulate_interactionP6float4S0_fiE6others+2056];
	sub.f32 	%f2756, %f2755, %f14;
	ld.shared.f32 	%f2757, [_ZZ20simulate_interactionP6float4S0_fiE6others+2060];
	sub.f32 	%f2758, %f2757, %f15;
	mul.f32 	%f2759, %f2756, %f2756;
	fma.rn.f32 	%f2760, %f2754, %f2754, %f2759;
	fma.rn.f32 	%f2761, %f2758, %f2758, %f2760;
	add.f32 	%f2762, %f2761, 0f322BCC77;
	rsqrt.approx.f32 	%f2763, %f2762;
	mul.f32 	%f2764, %f2763, %f2763;
	mul.f32 	%f2765, %f2763, %f2764;
	fma.rn.f32 	%f2766, %f2754, %f2765, %f2750;
	fma.rn.f32 	%f2767, %f2756, %f2765, %f2751;
	fma.rn.f32 	%f2768, %f2758, %f2765, %f2752;
	ld.shared.f32 	%f2769, [_ZZ20simulate_interactionP6float4S0_fiE6others+2064];
	sub.f32 	%f2770, %f2769, %f13;
	ld.shared.f32 	%f2771, [_ZZ20simulate_interactionP6float4S0_fiE6others+2068];
	sub.f32 	%f2772, %f2771, %f14;
	ld.shared.f32 	%f2773, [_ZZ20simulate_interactionP6float4S0_fiE6others+2072];
	sub.f32 	%f2774, %f2773, %f15;
	mul.f32 	%f2775, %f2772, %f2772;
	fma.rn.f32 	%f2776, %f2770, %f2770, %f2775;
	fma.rn.f32 	%f2777, %f2774, %f2774, %f2776;
	add.f32 	%f2778, %f2777, 0f322BCC77;
	rsqrt.approx.f32 	%f2779, %f2778;
	mul.f32 	%f2780, %f2779, %f2779;
	mul.f32 	%f2781, %f2779, %f2780;
	fma.rn.f32 	%f2782, %f2770, %f2781, %f2766;
	fma.rn.f32 	%f2783, %f2772, %f2781, %f2767;
	fma.rn.f32 	%f2784, %f2774, %f2781, %f2768;
	ld.shared.f32 	%f2785, [_ZZ20simulate_interactionP6float4S0_fiE6others+2076];
	sub.f32 	%f2786, %f2785, %f13;
	ld.shared.f32 	%f2787, [_ZZ20simulate_interactionP6float4S0_fiE6others+2080];
	sub.f32 	%f2788, %f2787, %f14;
	ld.shared.f32 	%f2789, [_ZZ20simulate_interactionP6float4S0_fiE6others+2084];
	sub.f32 	%f2790, %f2789, %f15;
	mul.f32 	%f2791, %f2788, %f2788;
	fma.rn.f32 	%f2792, %f2786, %f2786, %f2791;
	fma.rn.f32 	%f2793, %f2790, %f2790, %f2792;
	add.f32 	%f2794, %f2793, 0f322BCC77;
	rsqrt.approx.f32 	%f2795, %f2794;
	mul.f32 	%f2796, %f2795, %f2795;
	mul.f32 	%f2797, %f2795, %f2796;
	fma.rn.f32 	%f2798, %f2786, %f2797, %f2782;
	fma.rn.f32 	%f2799, %f2788, %f2797, %f2783;
	fma.rn.f32 	%f2800, %f2790, %f2797, %f2784;
	ld.shared.f32 	%f2801, [_ZZ20simulate_interactionP6float4S0_fiE6others+2088];
	sub.f32 	%f2802, %f2801, %f13;
	ld.shared.f32 	%f2803, [_ZZ20simulate_interactionP6float4S0_fiE6others+2092];
	sub.f32 	%f2804, %f2803, %f14;
	ld.shared.f32 	%f2805, [_ZZ20simulate_interactionP6float4S0_fiE6others+2096];
	sub.f32 	%f2806, %f2805, %f15;
	mul.f32 	%f2807, %f2804, %f2804;
	fma.rn.f32 	%f2808, %f2802, %f2802, %f2807;
	fma.rn.f32 	%f2809, %f2806, %f2806, %f2808;
	add.f32 	%f2810, %f2809, 0f322BCC77;
	rsqrt.approx.f32 	%f2811, %f2810;
	mul.f32 	%f2812, %f2811, %f2811;
	mul.f32 	%f2813, %f2811, %f2812;
	fma.rn.f32 	%f2814, %f2802, %f2813, %f2798;
	fma.rn.f32 	%f2815, %f2804, %f2813, %f2799;
	fma.rn.f32 	%f2816, %f2806, %f2813, %f2800;
	ld.shared.f32 	%f2817, [_ZZ20simulate_interactionP6float4S0_fiE6others+2100];
	sub.f32 	%f2818, %f2817, %f13;
	ld.shared.f32 	%f2819, [_ZZ20simulate_interactionP6float4S0_fiE6others+2104];
	sub.f32 	%f2820, %f2819, %f14;
	ld.shared.f32 	%f2821, [_ZZ20simulate_interactionP6float4S0_fiE6others+2108];
	sub.f32 	%f2822, %f2821, %f15;
	mul.f32 	%f2823, %f2820, %f2820;
	fma.rn.f32 	%f2824, %f2818, %f2818, %f2823;
	fma.rn.f32 	%f2825, %f2822, %f2822, %f2824;
	add.f32 	%f2826, %f2825, 0f322BCC77;
	rsqrt.approx.f32 	%f2827, %f2826;
	mul.f32 	%f2828, %f2827, %f2827;
	mul.f32 	%f2829, %f2827, %f2828;
	fma.rn.f32 	%f2830, %f2818, %f2829, %f2814;
	fma.rn.f32 	%f2831, %f2820, %f2829, %f2815;
	fma.rn.f32 	%f2832, %f2822, %f2829, %f2816;
	ld.shared.f32 	%f2833, [_ZZ20simulate_interactionP6float4S0_fiE6others+2112];
	sub.f32 	%f2834, %f2833, %f13;
	ld.shared.f32 	%f2835, [_ZZ20simulate_interactionP6float4S0_fiE6others+2116];
	sub.f32 	%f2836, %f2835, %f14;
	ld.shared.f32 	%f2837, [_ZZ20simulate_interactionP6float4S0_fiE6others+2120];
	sub.f32 	%f2838, %f2837, %f15;
	mul.f32 	%f2839, %f2836, %f2836;
	fma.rn.f32 	%f2840, %f2834, %f2834, %f2839;
	fma.rn.f32 	%f2841, %f2838, %f2838, %f2840;
	add.f32 	%f2842, %f2841, 0f322BCC77;
	rsqrt.approx.f32 	%f2843, %f2842;
	mul.f32 	%f2844, %f2843, %f2843;
	mul.f32 	%f2845, %f2843, %f2844;
	fma.rn.f32 	%f2846, %f2834, %f2845, %f2830;
	fma.rn.f32 	%f2847, %f2836, %f2845, %f2831;
	fma.rn.f32 	%f2848, %f2838, %f2845, %f2832;
	ld.shared.f32 	%f2849, [_ZZ20simulate_interactionP6float4S0_fiE6others+2124];
	sub.f32 	%f2850, %f2849, %f13;
	ld.shared.f32 	%f2851, [_ZZ20simulate_interactionP6float4S0_fiE6others+2128];
	sub.f32 	%f2852, %f2851, %f14;
	ld.shared.f32 	%f2853, [_ZZ20simulate_interactionP6float4S0_fiE6others+2132];
	sub.f32 	%f2854, %f2853, %f15;
	mul.f32 	%f2855, %f2852, %f2852;
	fma.rn.f32 	%f2856, %f2850, %f2850, %f2855;
	fma.rn.f32 	%f2857, %f2854, %f2854, %f2856;
	add.f32 	%f2858, %f2857, 0f322BCC77;
	rsqrt.approx.f32 	%f2859, %f2858;
	mul.f32 	%f2860, %f2859, %f2859;
	mul.f32 	%f2861, %f2859, %f2860;
	fma.rn.f32 	%f2862, %f2850, %f2861, %f2846;
	fma.rn.f32 	%f2863, %f2852, %f2861, %f2847;
	fma.rn.f32 	%f2864, %f2854, %f2861, %f2848;
	ld.shared.f32 	%f2865, [_ZZ20simulate_interactionP6float4S0_fiE6others+2136];
	sub.f32 	%f2866, %f2865, %f13;
	ld.shared.f32 	%f2867, [_ZZ20simulate_interactionP6float4S0_fiE6others+2140];
	sub.f32 	%f2868, %f2867, %f14;
	ld.shared.f32 	%f2869, [_ZZ20simulate_interactionP6float4S0_fiE6others+2144];
	sub.f32 	%f2870, %f2869, %f15;
	mul.f32 	%f2871, %f2868, %f2868;
	fma.rn.f32 	%f2872, %f2866, %f2866, %f2871;
	fma.rn.f32 	%f2873, %f2870, %f2870, %f2872;
	add.f32 	%f2874, %f2873, 0f322BCC77;
	rsqrt.approx.f32 	%f2875, %f2874;
	mul.f32 	%f2876, %f2875, %f2875;
	mul.f32 	%f2877, %f2875, %f2876;
	fma.rn.f32 	%f2878, %f2866, %f2877, %f2862;
	fma.rn.f32 	%f2879, %f2868, %f2877, %f2863;
	fma.rn.f32 	%f2880, %f2870, %f2877, %f2864;
	ld.shared.f32 	%f2881, [_ZZ20simulate_interactionP6float4S0_fiE6others+2148];
	sub.f32 	%f2882, %f2881, %f13;
	ld.shared.f32 	%f2883, [_ZZ20simulate_interactionP6float4S0_fiE6others+2152];
	sub.f32 	%f2884, %f2883, %f14;
	ld.shared.f32 	%f2885, [_ZZ20simulate_interactionP6float4S0_fiE6others+2156];
	sub.f32 	%f2886, %f2885, %f15;
	mul.f32 	%f2887, %f2884, %f2884;
	fma.rn.f32 	%f2888, %f2882, %f2882, %f2887;
	fma.rn.f32 	%f2889, %f2886, %f2886, %f2888;
	add.f32 	%f2890, %f2889, 0f322BCC77;
	rsqrt.approx.f32 	%f2891, %f2890;
	mul.f32 	%f2892, %f2891, %f2891;
	mul.f32 	%f2893, %f2891, %f2892;
	fma.rn.f32 	%f2894, %f2882, %f2893, %f2878;
	fma.rn.f32 	%f2895, %f2884, %f2893, %f2879;
	fma.rn.f32 	%f2896, %f2886, %f2893, %f2880;
	ld.shared.f32 	%f2897, [_ZZ20simulate_interactionP6float4S0_fiE6others+2160];
	sub.f32 	%f2898, %f2897, %f13;
	ld.shared.f32 	%f2899, [_ZZ20simulate_interactionP6float4S0_fiE6others+2164];
	sub.f32 	%f2900, %f2899, %f14;
	ld.shared.f32 	%f2901, [_ZZ20simulate_interactionP6float4S0_fiE6others+2168];
	sub.f32 	%f2902, %f2901, %f15;
	mul.f32 	%f2903, %f2900, %f2900;
	fma.rn.f32 	%f2904, %f2898, %f2898, %f2903;
	fma.rn.f32 	%f2905, %f2902, %f2902, %f2904;
	add.f32 	%f2906, %f2905, 0f322BCC77;
	rsqrt.approx.f32 	%f2907, %f2906;
	mul.f32 	%f2908, %f2907, %f2907;
	mul.f32 	%f2909, %f2907, %f2908;
	fma.rn.f32 	%f2910, %f2898, %f2909, %f2894;
	fma.rn.f32 	%f2911, %f2900, %f2909, %f2895;
	fma.rn.f32 	%f2912, %f2902, %f2909, %f2896;
	ld.shared.f32 	%f2913, [_ZZ20simulate_interactionP6float4S0_fiE6others+2172];
	sub.f32 	%f2914, %f2913, %f13;
	ld.shared.f32 	%f2915, [_ZZ20simulate_interactionP6float4S0_fiE6others+2176];
	sub.f32 	%f2916, %f2915, %f14;
	ld.shared.f32 	%f2917, [_ZZ20simulate_interactionP6float4S0_fiE6others+2180];
	sub.f32 	%f2918, %f2917, %f15;
	mul.f32 	%f2919, %f2916, %f2916;
	fma.rn.f32 	%f2920, %f2914, %f2914, %f2919;
	fma.rn.f32 	%f2921, %f2918, %f2918, %f2920;
	add.f32 	%f2922, %f2921, 0f322BCC77;
	rsqrt.approx.f32 	%f2923, %f2922;
	mul.f32 	%f2924, %f2923, %f2923;
	mul.f32 	%f2925, %f2923, %f2924;
	fma.rn.f32 	%f2926, %f2914, %f2925, %f2910;
	fma.rn.f32 	%f2927, %f2916, %f2925, %f2911;
	fma.rn.f32 	%f2928, %f2918, %f2925, %f2912;
	ld.shared.f32 	%f2929, [_ZZ20simulate_interactionP6float4S0_fiE6others+2184];
	sub.f32 	%f2930, %f2929, %f13;
	ld.shared.f32 	%f2931, [_ZZ20simulate_interactionP6float4S0_fiE6others+2188];
	sub.f32 	%f2932, %f2931, %f14;
	ld.shared.f32 	%f2933, [_ZZ20simulate_interactionP6float4S0_fiE6others+2192];
	sub.f32 	%f2934, %f2933, %f15;
	mul.f32 	%f2935, %f2932, %f2932;
	fma.rn.f32 	%f2936, %f2930, %f2930, %f2935;
	fma.rn.f32 	%f2937, %f2934, %f2934, %f2936;
	add.f32 	%f2938, %f2937, 0f322BCC77;
	rsqrt.approx.f32 	%f2939, %f2938;
	mul.f32 	%f2940, %f2939, %f2939;
	mul.f32 	%f2941, %f2939, %f2940;
	fma.rn.f32 	%f2942, %f2930, %f2941, %f2926;
	fma.rn.f32 	%f2943, %f2932, %f2941, %f2927;
	fma.rn.f32 	%f2944, %f2934, %f2941, %f2928;
	ld.shared.f32 	%f2945, [_ZZ20simulate_interactionP6float4S0_fiE6others+2196];
	sub.f32 	%f2946, %f2945, %f13;
	ld.shared.f32 	%f2947, [_ZZ20simulate_interactionP6float4S0_fiE6others+2200];
	sub.f32 	%f2948, %f2947, %f14;
	ld.shared.f32 	%f2949, [_ZZ20simulate_interactionP6float4S0_fiE6others+2204];
	sub.f32 	%f2950, %f2949, %f15;
	mul.f32 	%f2951, %f2948, %f2948;
	fma.rn.f32 	%f2952, %f2946, %f2946, %f2951;
	fma.rn.f32 	%f2953, %f2950, %f2950, %f2952;
	add.f32 	%f2954, %f2953, 0f322BCC77;
	rsqrt.approx.f32 	%f2955, %f2954;
	mul.f32 	%f2956, %f2955, %f2955;
	mul.f32 	%f2957, %f2955, %f2956;
	fma.rn.f32 	%f2958, %f2946, %f2957, %f2942;
	fma.rn.f32 	%f2959, %f2948, %f2957, %f2943;
	fma.rn.f32 	%f2960, %f2950, %f2957, %f2944;
	ld.shared.f32 	%f2961, [_ZZ20simulate_interactionP6float4S0_fiE6others+2208];
	sub.f32 	%f2962, %f2961, %f13;
	ld.shared.f32 	%f2963, [_ZZ20simulate_interactionP6float4S0_fiE6others+2212];
	sub.f32 	%f2964, %f2963, %f14;
	ld.shared.f32 	%f2965, [_ZZ20simulate_interactionP6float4S0_fiE6others+2216];
	sub.f32 	%f2966, %f2965, %f15;
	mul.f32 	%f2967, %f2964, %f2964;
	fma.rn.f32 	%f2968, %f2962, %f2962, %f2967;
	fma.rn.f32 	%f2969, %f2966, %f2966, %f2968;
	add.f32 	%f2970, %f2969, 0f322BCC77;
	rsqrt.approx.f32 	%f2971, %f2970;
	mul.f32 	%f2972, %f2971, %f2971;
	mul.f32 	%f2973, %f2971, %f2972;
	fma.rn.f32 	%f2974, %f2962, %f2973, %f2958;
	fma.rn.f32 	%f2975, %f2964, %f2973, %f2959;
	fma.rn.f32 	%f2976, %f2966, %f2973, %f2960;
	ld.shared.f32 	%f2977, [_ZZ20simulate_interactionP6float4S0_fiE6others+2220];
	sub.f32 	%f2978, %f2977, %f13;
	ld.shared.f32 	%f2979, [_ZZ20simulate_interactionP6float4S0_fiE6others+2224];
	sub.f32 	%f2980, %f2979, %f14;
	ld.shared.f32 	%f2981, [_ZZ20simulate_interactionP6float4S0_fiE6others+2228];
	sub.f32 	%f2982, %f2981, %f15;
	mul.f32 	%f2983, %f2980, %f2980;
	fma.rn.f32 	%f2984, %f2978, %f2978, %f2983;
	fma.rn.f32 	%f2985, %f2982, %f2982, %f2984;
	add.f32 	%f2986, %f2985, 0f322BCC77;
	rsqrt.approx.f32 	%f2987, %f2986;
	mul.f32 	%f2988, %f2987, %f2987;
	mul.f32 	%f2989, %f2987, %f2988;
	fma.rn.f32 	%f2990, %f2978, %f2989, %f2974;
	fma.rn.f32 	%f2991, %f2980, %f2989, %f2975;
	fma.rn.f32 	%f2992, %f2982, %f2989, %f2976;
	ld.shared.f32 	%f2993, [_ZZ20simulate_interactionP6float4S0_fiE6others+2232];
	sub.f32 	%f2994, %f2993, %f13;
	ld.shared.f32 	%f2995, [_ZZ20simulate_interactionP6float4S0_fiE6others+2236];
	sub.f32 	%f2996, %f2995, %f14;
	ld.shared.f32 	%f2997, [_ZZ20simulate_interactionP6float4S0_fiE6others+2240];
	sub.f32 	%f2998, %f2997, %f15;
	mul.f32 	%f2999, %f2996, %f2996;
	fma.rn.f32 	%f3000, %f2994, %f2994, %f2999;
	fma.rn.f32 	%f3001, %f2998, %f2998, %f3000;
	add.f32 	%f3002, %f3001, 0f322BCC77;
	rsqrt.approx.f32 	%f3003, %f3002;
	mul.f32 	%f3004, %f3003, %f3003;
	mul.f32 	%f3005, %f3003, %f3004;
	fma.rn.f32 	%f3006, %f2994, %f3005, %f2990;
	fma.rn.f32 	%f3007, %f2996, %f3005, %f2991;
	fma.rn.f32 	%f3008, %f2998, %f3005, %f2992;
	ld.shared.f32 	%f3009, [_ZZ20simulate_interactionP6float4S0_fiE6others+2244];
	sub.f32 	%f3010, %f3009, %f13;
	ld.shared.f32 	%f3011, [_ZZ20simulate_interactionP6float4S0_fiE6others+2248];
	sub.f32 	%f3012, %f3011, %f14;
	ld.shared.f32 	%f3013, [_ZZ20simulate_interactionP6float4S0_fiE6others+2252];
	sub.f32 	%f3014, %f3013, %f15;
	mul.f32 	%f3015, %f3012, %f3012;
	fma.rn.f32 	%f3016, %f3010, %f3010, %f3015;
	fma.rn.f32 	%f3017, %f3014, %f3014, %f3016;
	add.f32 	%f3018, %f3017, 0f322BCC77;
	rsqrt.approx.f32 	%f3019, %f3018;
	mul.f32 	%f3020, %f3019, %f3019;
	mul.f32 	%f3021, %f3019, %f3020;
	fma.rn.f32 	%f3022, %f3010, %f3021, %f3006;
	fma.rn.f32 	%f3023, %f3012, %f3021, %f3007;
	fma.rn.f32 	%f3024, %f3014, %f3021, %f3008;
	ld.shared.f32 	%f3025, [_ZZ20simulate_interactionP6float4S0_fiE6others+2256];
	sub.f32 	%f3026, %f3025, %f13;
	ld.shared.f32 	%f3027, [_ZZ20simulate_interactionP6float4S0_fiE6others+2260];
	sub.f32 	%f3028, %f3027, %f14;
	ld.shared.f32 	%f3029, [_ZZ20simulate_interactionP6float4S0_fiE6others+2264];
	sub.f32 	%f3030, %f3029, %f15;
	mul.f32 	%f3031, %f3028, %f3028;
	fma.rn.f32 	%f3032, %f3026, %f3026, %f3031;
	fma.rn.f32 	%f3033, %f3030, %f3030, %f3032;
	add.f32 	%f3034, %f3033, 0f322BCC77;
	rsqrt.approx.f32 	%f3035, %f3034;
	mul.f32 	%f3036, %f3035, %f3035;
	mul.f32 	%f3037, %f3035, %f3036;
	fma.rn.f32 	%f3038, %f3026, %f3037, %f3022;
	fma.rn.f32 	%f3039, %f3028, %f3037, %f3023;
	fma.rn.f32 	%f3040, %f3030, %f3037, %f3024;
	ld.shared.f32 	%f3041, [_ZZ20simulate_interactionP6float4S0_fiE6others+2268];
	sub.f32 	%f3042, %f3041, %f13;
	ld.shared.f32 	%f3043, [_ZZ20simulate_interactionP6float4S0_fiE6others+2272];
	sub.f32 	%f3044, %f3043, %f14;
	ld.shared.f32 	%f3045, [_ZZ20simulate_interactionP6float4S0_fiE6others+2276];
	sub.f32 	%f3046, %f3045, %f15;
	mul.f32 	%f3047, %f3044, %f3044;
	fma.rn.f32 	%f3048, %f3042, %f3042, %f3047;
	fma.rn.f32 	%f3049, %f3046, %f3046, %f3048;
	add.f32 	%f3050, %f3049, 0f322BCC77;
	rsqrt.approx.f32 	%f3051, %f3050;
	mul.f32 	%f3052, %f3051, %f3051;
	mul.f32 	%f3053, %f3051, %f3052;
	fma.rn.f32 	%f3054, %f3042, %f3053, %f3038;
	fma.rn.f32 	%f3055, %f3044, %f3053, %f3039;
	fma.rn.f32 	%f3056, %f3046, %f3053, %f3040;
	ld.shared.f32 	%f3057, [_ZZ20simulate_interactionP6float4S0_fiE6others+2280];
	sub.f32 	%f3058, %f3057, %f13;
	ld.shared.f32 	%f3059, [_ZZ20simulate_interactionP6float4S0_fiE6others+2284];
	sub.f32 	%f3060, %f3059, %f14;
	ld.shared.f32 	%f3061, [_ZZ20simulate_interactionP6float4S0_fiE6others+2288];
	sub.f32 	%f3062, %f3061, %f15;
	mul.f32 	%f3063, %f3060, %f3060;
	fma.rn.f32 	%f3064, %f3058, %f3058, %f3063;
	fma.rn.f32 	%f3065, %f3062, %f3062, %f3064;
	add.f32 	%f3066, %f3065, 0f322BCC77;
	rsqrt.approx.f32 	%f3067, %f3066;
	mul.f32 	%f3068, %f3067, %f3067;
	mul.f32 	%f3069, %f3067, %f3068;
	fma.rn.f32 	%f3070, %f3058, %f3069, %f3054;
	fma.rn.f32 	%f3071, %f3060, %f3069, %f3055;
	fma.rn.f32 	%f3072, %f3062, %f3069, %f3056;
	ld.shared.f32 	%f3073, [_ZZ20simulate_interactionP6float4S0_fiE6others+2292];
	sub.f32 	%f3074, %f3073, %f13;
	ld.shared.f32 	%f3075, [_ZZ20simulate_interactionP6float4S0_fiE6others+2296];
	sub.f32 	%f3076, %f3075, %f14;
	ld.shared.f32 	%f3077, [_ZZ20simulate_interactionP6float4S0_fiE6others+2300];
	sub.f32 	%f3078, %f3077, %f15;
	mul.f32 	%f3079, %f3076, %f3076;
	fma.rn.f32 	%f3080, %f3074, %f3074, %f3079;
	fma.rn.f32 	%f3081, %f3078, %f3078, %f3080;
	add.f32 	%f3082, %f3081, 0f322BCC77;
	rsqrt.approx.f32 	%f3083, %f3082;
	mul.f32 	%f3084, %f3083, %f3083;
	mul.f32 	%f3085, %f3083, %f3084;
	fma.rn.f32 	%f3086, %f3074, %f3085, %f3070;
	fma.rn.f32 	%f3087, %f3076, %f3085, %f3071;
	fma.rn.f32 	%f3088, %f3078, %f3085, %f3072;
	ld.shared.f32 	%f3089, [_ZZ20simulate_interactionP6float4S0_fiE6others+2304];
	sub.f32 	%f3090, %f3089, %f13;
	ld.shared.f32 	%f3091, [_ZZ20simulate_interactionP6float4S0_fiE6others+2308];
	sub.f32 	%f3092, %f3091, %f14;
	ld.shared.f32 	%f3093, [_ZZ20simulate_interactionP6float4S0_fiE6others+2312];
	sub.f32 	%f3094, %f3093, %f15;
	mul.f32 	%f3095, %f3092, %f3092;
	fma.rn.f32 	%f3096, %f3090, %f3090, %f3095;
	fma.rn.f32 	%f3097, %f3094, %f3094, %f3096;
	add.f32 	%f3098, %f3097, 0f322BCC77;
	rsqrt.approx.f32 	%f3099, %f3098;
	mul.f32 	%f3100, %f3099, %f3099;
	mul.f32 	%f3101, %f3099, %f3100;
	fma.rn.f32 	%f3102, %f3090, %f3101, %f3086;
	fma.rn.f32 	%f3103, %f3092, %f3101, %f3087;
	fma.rn.f32 	%f3104, %f3094, %f3101, %f3088;
	ld.shared.f32 	%f3105, [_ZZ20simulate_interactionP6float4S0_fiE6others+2316];
	sub.f32 	%f3106, %f3105, %f13;
	ld.shared.f32 	%f3107, [_ZZ20simulate_interactionP6float4S0_fiE6others+2320];
	sub.f32 	%f3108, %f3107, %f14;
	ld.shared.f32 	%f3109, [_ZZ20simulate_interactionP6float4S0_fiE6others+2324];
	sub.f32 	%f3110, %f3109, %f15;
	mul.f32 	%f3111, %f3108, %f3108;
	fma.rn.f32 	%f3112, %f3106, %f3106, %f3111;
	fma.rn.f32 	%f3113, %f3110, %f3110, %f3112;
	add.f32 	%f3114, %f3113, 0f322BCC77;
	rsqrt.approx.f32 	%f3115, %f3114;
	mul.f32 	%f3116, %f3115, %f3115;
	mul.f32 	%f3117, %f3115, %f3116;
	fma.rn.f32 	%f3118, %f3106, %f3117, %f3102;
	fma.rn.f32 	%f3119, %f3108, %f3117, %f3103;
	fma.rn.f32 	%f3120, %f3110, %f3117, %f3104;
	ld.shared.f32 	%f3121, [_ZZ20simulate_interactionP6float4S0_fiE6others+2328];
	sub.f32 	%f3122, %f3121, %f13;
	ld.shared.f32 	%f3123, [_ZZ20simulate_interactionP6float4S0_fiE6others+2332];
	sub.f32 	%f3124, %f3123, %f14;
	ld.shared.f32 	%f3125, [_ZZ20simulate_interactionP6float4S0_fiE6others+2336];
	sub.f32 	%f3126, %f3125, %f15;
	mul.f32 	%f3127, %f3124, %f3124;
	fma.rn.f32 	%f3128, %f3122, %f3122, %f3127;
	fma.rn.f32 	%f3129, %f3126, %f3126, %f3128;
	add.f32 	%f3130, %f3129, 0f322BCC77;
	rsqrt.approx.f32 	%f3131, %f3130;
	mul.f32 	%f3132, %f3131, %f3131;
	mul.f32 	%f3133, %f3131, %f3132;
	fma.rn.f32 	%f3134, %f3122, %f3133, %f3118;
	fma.rn.f32 	%f3135, %f3124, %f3133, %f3119;
	fma.rn.f32 	%f3136, %f3126, %f3133, %f3120;
	ld.shared.f32 	%f3137, [_ZZ20simulate_interactionP6float4S0_fiE6others+2340];
	sub.f32 	%f3138, %f3137, %f13;
	ld.shared.f32 	%f3139, [_ZZ20simulate_interactionP6float4S0_fiE6others+2344];
	sub.f32 	%f3140, %f3139, %f14;
	ld.shared.f32 	%f3141, [_ZZ20simulate_interactionP6float4S0_fiE6others+2348];
	sub.f32 	%f3142, %f3141, %f15;
	mul.f32 	%f3143, %f3140, %f3140;
	fma.rn.f32 	%f3144, %f3138, %f3138, %f3143;
	fma.rn.f32 	%f3145, %f3142, %f3142, %f3144;
	add.f32 	%f3146, %f3145, 0f322BCC77;
	rsqrt.approx.f32 	%f3147, %f3146;
	mul.f32 	%f3148, %f3147, %f3147;
	mul.f32 	%f3149, %f3147, %f3148;
	fma.rn.f32 	%f3150, %f3138, %f3149, %f3134;
	fma.rn.f32 	%f3151, %f3140, %f3149, %f3135;
	fma.rn.f32 	%f3152, %f3142, %f3149, %f3136;
	ld.shared.f32 	%f3153, [_ZZ20simulate_interactionP6float4S0_fiE6others+2352];
	sub.f32 	%f3154, %f3153, %f13;
	ld.shared.f32 	%f3155, [_ZZ20simulate_interactionP6float4S0_fiE6others+2356];
	sub.f32 	%f3156, %f3155, %f14;
	ld.shared.f32 	%f3157, [_ZZ20simulate_interactionP6float4S0_fiE6others+2360];
	sub.f32 	%f3158, %f3157, %f15;
	mul.f32 	%f3159, %f3156, %f3156;
	fma.rn.f32 	%f3160, %f3154, %f3154, %f3159;
	fma.rn.f32 	%f3161, %f3158, %f3158, %f3160;
	add.f32 	%f3162, %f3161, 0f322BCC77;
	rsqrt.approx.f32 	%f3163, %f3162;
	mul.f32 	%f3164, %f3163, %f3163;
	mul.f32 	%f3165, %f3163, %f3164;
	fma.rn.f32 	%f3166, %f3154, %f3165, %f3150;
	fma.rn.f32 	%f3167, %f3156, %f3165, %f3151;
	fma.rn.f32 	%f3168, %f3158, %f3165, %f3152;
	ld.shared.f32 	%f3169, [_ZZ20simulate_interactionP6float4S0_fiE6others+2364];
	sub.f32 	%f3170, %f3169, %f13;
	ld.shared.f32 	%f3171, [_ZZ20simulate_interactionP6float4S0_fiE6others+2368];
	sub.f32 	%f3172, %f3171, %f14;
	ld.shared.f32 	%f3173, [_ZZ20simulate_interactionP6float4S0_fiE6others+2372];
	sub.f32 	%f3174, %f3173, %f15;
	mul.f32 	%f3175, %f3172, %f3172;
	fma.rn.f32 	%f3176, %f3170, %f3170, %f3175;
	fma.rn.f32 	%f3177, %f3174, %f3174, %f3176;
	add.f32 	%f3178, %f3177, 0f322BCC77;
	rsqrt.approx.f32 	%f3179, %f3178;
	mul.f32 	%f3180, %f3179, %f3179;
	mul.f32 	%f3181, %f3179, %f3180;
	fma.rn.f32 	%f3182, %f3170, %f3181, %f3166;
	fma.rn.f32 	%f3183, %f3172, %f3181, %f3167;
	fma.rn.f32 	%f3184, %f3174, %f3181, %f3168;
	ld.shared.f32 	%f3185, [_ZZ20simulate_interactionP6float4S0_fiE6others+2376];
	sub.f32 	%f3186, %f3185, %f13;
	ld.shared.f32 	%f3187, [_ZZ20simulate_interactionP6float4S0_fiE6others+2380];
	sub.f32 	%f3188, %f3187, %f14;
	ld.shared.f32 	%f3189, [_ZZ20simulate_interactionP6float4S0_fiE6others+2384];
	sub.f32 	%f3190, %f3189, %f15;
	mul.f32 	%f3191, %f3188, %f3188;
	fma.rn.f32 	%f3192, %f3186, %f3186, %f3191;
	fma.rn.f32 	%f3193, %f3190, %f3190, %f3192;
	add.f32 	%f3194, %f3193, 0f322BCC77;
	rsqrt.approx.f32 	%f3195, %f3194;
	mul.f32 	%f3196, %f3195, %f3195;
	mul.f32 	%f3197, %f3195, %f3196;
	fma.rn.f32 	%f3198, %f3186, %f3197, %f3182;
	fma.rn.f32 	%f3199, %f3188, %f3197, %f3183;
	fma.rn.f32 	%f3200, %f3190, %f3197, %f3184;
	ld.shared.f32 	%f3201, [_ZZ20simulate_interactionP6float4S0_fiE6others+2388];
	sub.f32 	%f3202, %f3201, %f13;
	ld.shared.f32 	%f3203, [_ZZ20simulate_interactionP6float4S0_fiE6others+2392];
	sub.f32 	%f3204, %f3203, %f14;
	ld.shared.f32 	%f3205, [_ZZ20simulate_interactionP6float4S0_fiE6others+2396];
	sub.f32 	%f3206, %f3205, %f15;
	mul.f32 	%f3207, %f3204, %f3204;
	fma.rn.f32 	%f3208, %f3202, %f3202, %f3207;
	fma.rn.f32 	%f3209, %f3206, %f3206, %f3208;
	add.f32 	%f3210, %f3209, 0f322BCC77;
	rsqrt.approx.f32 	%f3211, %f3210;
	mul.f32 	%f3212, %f3211, %f3211;
	mul.f32 	%f3213, %f3211, %f3212;
	fma.rn.f32 	%f3214, %f3202, %f3213, %f3198;
	fma.rn.f32 	%f3215, %f3204, %f3213, %f3199;
	fma.rn.f32 	%f3216, %f3206, %f3213, %f3200;
	ld.shared.f32 	%f3217, [_ZZ20simulate_interactionP6float4S0_fiE6others+2400];
	sub.f32 	%f3218, %f3217, %f13;
	ld.shared.f32 	%f3219, [_ZZ20simulate_interactionP6float4S0_fiE6others+2404];
	sub.f32 	%f3220, %f3219, %f14;
	ld.shared.f32 	%f3221, [_ZZ20simulate_interactionP6float4S0_fiE6others+2408];
	sub.f32 	%f3222, %f3221, %f15;
	mul.f32 	%f3223, %f3220, %f3220;
	fma.rn.f32 	%f3224, %f3218, %f3218, %f3223;
	fma.rn.f32 	%f3225, %f3222, %f3222, %f3224;
	add.f32 	%f3226, %f3225, 0f322BCC77;
	rsqrt.approx.f32 	%f3227, %f3226;
	mul.f32 	%f3228, %f3227, %f3227;
	mul.f32 	%f3229, %f3227, %f3228;
	fma.rn.f32 	%f3230, %f3218, %f3229, %f3214;
	fma.rn.f32 	%f3231, %f3220, %f3229, %f3215;
	fma.rn.f32 	%f3232, %f3222, %f3229, %f3216;
	ld.shared.f32 	%f3233, [_ZZ20simulate_interactionP6float4S0_fiE6others+2412];
	sub.f32 	%f3234, %f3233, %f13;
	ld.shared.f32 	%f3235, [_ZZ20simulate_interactionP6float4S0_fiE6others+2416];
	sub.f32 	%f3236, %f3235, %f14;
	ld.shared.f32 	%f3237, [_ZZ20simulate_interactionP6float4S0_fiE6others+2420];
	sub.f32 	%f3238, %f3237, %f15;
	mul.f32 	%f3239, %f3236, %f3236;
	fma.rn.f32 	%f3240, %f3234, %f3234, %f3239;
	fma.rn.f32 	%f3241, %f3238, %f3238, %f3240;
	add.f32 	%f3242, %f3241, 0f322BCC77;
	rsqrt.approx.f32 	%f3243, %f3242;
	mul.f32 	%f3244, %f3243, %f3243;
	mul.f32 	%f3245, %f3243, %f3244;
	fma.rn.f32 	%f3246, %f3234, %f3245, %f3230;
	fma.rn.f32 	%f3247, %f3236, %f3245, %f3231;
	fma.rn.f32 	%f3248, %f3238, %f3245, %f3232;
	ld.shared.f32 	%f3249, [_ZZ20simulate_interactionP6float4S0_fiE6others+2424];
	sub.f32 	%f3250, %f3249, %f13;
	ld.shared.f32 	%f3251, [_ZZ20simulate_interactionP6float4S0_fiE6others+2428];
	sub.f32 	%f3252, %f3251, %f14;
	ld.shared.f32 	%f3253, [_ZZ20simulate_interactionP6float4S0_fiE6others+2432];
	sub.f32 	%f3254, %f3253, %f15;
	mul.f32 	%f3255, %f3252, %f3252;
	fma.rn.f32 	%f3256, %f3250, %f3250, %f3255;
	fma.rn.f32 	%f3257, %f3254, %f3254, %f3256;
	add.f32 	%f3258, %f3257, 0f322BCC77;
	rsqrt.approx.f32 	%f3259, %f3258;
	mul.f32 	%f3260, %f3259, %f3259;
	mul.f32 	%f3261, %f3259, %f3260;
	fma.rn.f32 	%f3262, %f3250, %f3261, %f3246;
	fma.rn.f32 	%f3263, %f3252, %f3261, %f3247;
	fma.rn.f32 	%f3264, %f3254, %f3261, %f3248;
	ld.shared.f32 	%f3265, [_ZZ20simulate_interactionP6float4S0_fiE6others+2436];
	sub.f32 	%f3266, %f3265, %f13;
	ld.shared.f32 	%f3267, [_ZZ20simulate_interactionP6float4S0_fiE6others+2440];
	sub.f32 	%f3268, %f3267, %f14;
	ld.shared.f32 	%f3269, [_ZZ20simulate_interactionP6float4S0_fiE6others+2444];
	sub.f32 	%f3270, %f3269, %f15;
	mul.f32 	%f3271, %f3268, %f3268;
	fma.rn.f32 	%f3272, %f3266, %f3266, %f3271;
	fma.rn.f32 	%f3273, %f3270, %f3270, %f3272;
	add.f32 	%f3274, %f3273, 0f322BCC77;
	rsqrt.approx.f32 	%f3275, %f3274;
	mul.f32 	%f3276, %f3275, %f3275;
	mul.f32 	%f3277, %f3275, %f3276;
	fma.rn.f32 	%f3278, %f3266, %f3277, %f3262;
	fma.rn.f32 	%f3279, %f3268, %f3277, %f3263;
	fma.rn.f32 	%f3280, %f3270, %f3277, %f3264;
	ld.shared.f32 	%f3281, [_ZZ20simulate_interactionP6float4S0_fiE6others+2448];
	sub.f32 	%f3282, %f3281, %f13;
	ld.shared.f32 	%f3283, [_ZZ20simulate_interactionP6float4S0_fiE6others+2452];
	sub.f32 	%f3284, %f3283, %f14;
	ld.shared.f32 	%f3285, [_ZZ20simulate_interactionP6float4S0_fiE6others+2456];
	sub.f32 	%f3286, %f3285, %f15;
	mul.f32 	%f3287, %f3284, %f3284;
	fma.rn.f32 	%f3288, %f3282, %f3282, %f3287;
	fma.rn.f32 	%f3289, %f3286, %f3286, %f3288;
	add.f32 	%f3290, %f3289, 0f322BCC77;
	rsqrt.approx.f32 	%f3291, %f3290;
	mul.f32 	%f3292, %f3291, %f3291;
	mul.f32 	%f3293, %f3291, %f3292;
	fma.rn.f32 	%f3294, %f3282, %f3293, %f3278;
	fma.rn.f32 	%f3295, %f3284, %f3293, %f3279;
	fma.rn.f32 	%f3296, %f3286, %f3293, %f3280;
	ld.shared.f32 	%f3297, [_ZZ20simulate_interactionP6float4S0_fiE6others+2460];
	sub.f32 	%f3298, %f3297, %f13;
	ld.shared.f32 	%f3299, [_ZZ20simulate_interactionP6float4S0_fiE6others+2464];
	sub.f32 	%f3300, %f3299, %f14;
	ld.shared.f32 	%f3301, [_ZZ20simulate_interactionP6float4S0_fiE6others+2468];
	sub.f32 	%f3302, %f3301, %f15;
	mul.f32 	%f3303, %f3300, %f3300;
	fma.rn.f32 	%f3304, %f3298, %f3298, %f3303;
	fma.rn.f32 	%f3305, %f3302, %f3302, %f3304;
	add.f32 	%f3306, %f3305, 0f322BCC77;
	rsqrt.approx.f32 	%f3307, %f3306;
	mul.f32 	%f3308, %f3307, %f3307;
	mul.f32 	%f3309, %f3307, %f3308;
	fma.rn.f32 	%f3310, %f3298, %f3309, %f3294;
	fma.rn.f32 	%f3311, %f3300, %f3309, %f3295;
	fma.rn.f32 	%f3312, %f3302, %f3309, %f3296;
	ld.shared.f32 	%f3313, [_ZZ20simulate_interactionP6float4S0_fiE6others+2472];
	sub.f32 	%f3314, %f3313, %f13;
	ld.shared.f32 	%f3315, [_ZZ20simulate_interactionP6float4S0_fiE6others+2476];
	sub.f32 	%f3316, %f3315, %f14;
	ld.shared.f32 	%f3317, [_ZZ20simulate_interactionP6float4S0_fiE6others+2480];
	sub.f32 	%f3318, %f3317, %f15;
	mul.f32 	%f3319, %f3316, %f3316;
	fma.rn.f32 	%f3320, %f3314, %f3314, %f3319;
	fma.rn.f32 	%f3321, %f3318, %f3318, %f3320;
	add.f32 	%f3322, %f3321, 0f322BCC77;
	rsqrt.approx.f32 	%f3323, %f3322;
	mul.f32 	%f3324, %f3323, %f3323;
	mul.f32 	%f3325, %f3323, %f3324;
	fma.rn.f32 	%f3326, %f3314, %f3325, %f3310;
	fma.rn.f32 	%f3327, %f3316, %f3325, %f3311;
	fma.rn.f32 	%f3328, %f3318, %f3325, %f3312;
	ld.shared.f32 	%f3329, [_ZZ20simulate_interactionP6float4S0_fiE6others+2484];
	sub.f32 	%f3330, %f3329, %f13;
	ld.shared.f32 	%f3331, [_ZZ20simulate_interactionP6float4S0_fiE6others+2488];
	sub.f32 	%f3332, %f3331, %f14;
	ld.shared.f32 	%f3333, [_ZZ20simulate_interactionP6float4S0_fiE6others+2492];
	sub.f32 	%f3334, %f3333, %f15;
	mul.f32 	%f3335, %f3332, %f3332;
	fma.rn.f32 	%f3336, %f3330, %f3330, %f3335;
	fma.rn.f32 	%f3337, %f3334, %f3334, %f3336;
	add.f32 	%f3338, %f3337, 0f322BCC77;
	rsqrt.approx.f32 	%f3339, %f3338;
	mul.f32 	%f3340, %f3339, %f3339;
	mul.f32 	%f3341, %f3339, %f3340;
	fma.rn.f32 	%f3342, %f3330, %f3341, %f3326;
	fma.rn.f32 	%f3343, %f3332, %f3341, %f3327;
	fma.rn.f32 	%f3344, %f3334, %f3341, %f3328;
	ld.shared.f32 	%f3345, [_ZZ20simulate_interactionP6float4S0_fiE6others+2496];
	sub.f32 	%f3346, %f3345, %f13;
	ld.shared.f32 	%f3347, [_ZZ20simulate_interactionP6float4S0_fiE6others+2500];
	sub.f32 	%f3348, %f3347, %f14;
	ld.shared.f32 	%f3349, [_ZZ20simulate_interactionP6float4S0_fiE6others+2504];
	sub.f32 	%f3350, %f3349, %f15;
	mul.f32 	%f3351, %f3348, %f3348;
	fma.rn.f32 	%f3352, %f3346, %f3346, %f3351;
	fma.rn.f32 	%f3353, %f3350, %f3350, %f3352;
	add.f32 	%f3354, %f3353, 0f322BCC77;
	rsqrt.approx.f32 	%f3355, %f3354;
	mul.f32 	%f3356, %f3355, %f3355;
	mul.f32 	%f3357, %f3355, %f3356;
	fma.rn.f32 	%f3358, %f3346, %f3357, %f3342;
	fma.rn.f32 	%f3359, %f3348, %f3357, %f3343;
	fma.rn.f32 	%f3360, %f3350, %f3357, %f3344;
	ld.shared.f32 	%f3361, [_ZZ20simulate_interactionP6float4S0_fiE6others+2508];
	sub.f32 	%f3362, %f3361, %f13;
	ld.shared.f32 	%f3363, [_ZZ20simulate_interactionP6float4S0_fiE6others+2512];
	sub.f32 	%f3364, %f3363, %f14;
	ld.shared.f32 	%f3365, [_ZZ20simulate_interactionP6float4S0_fiE6others+2516];
	sub.f32 	%f3366, %f3365, %f15;
	mul.f32 	%f3367, %f3364, %f3364;
	fma.rn.f32 	%f3368, %f3362, %f3362, %f3367;
	fma.rn.f32 	%f3369, %f3366, %f3366, %f3368;
	add.f32 	%f3370, %f3369, 0f322BCC77;
	rsqrt.approx.f32 	%f3371, %f3370;
	mul.f32 	%f3372, %f3371, %f3371;
	mul.f32 	%f3373, %f3371, %f3372;
	fma.rn.f32 	%f3374, %f3362, %f3373, %f3358;
	fma.rn.f32 	%f3375, %f3364, %f3373, %f3359;
	fma.rn.f32 	%f3376, %f3366, %f3373, %f3360;
	ld.shared.f32 	%f3377, [_ZZ20simulate_interactionP6float4S0_fiE6others+2520];
	sub.f32 	%f3378, %f3377, %f13;
	ld.shared.f32 	%f3379, [_ZZ20simulate_interactionP6float4S0_fiE6others+2524];
	sub.f32 	%f3380, %f3379, %f14;
	ld.shared.f32 	%f3381, [_ZZ20simulate_interactionP6float4S0_fiE6others+2528];
	sub.f32 	%f3382, %f3381, %f15;
	mul.f32 	%f3383, %f3380, %f3380;
	fma.rn.f32 	%f3384, %f3378, %f3378, %f3383;
	fma.rn.f32 	%f3385, %f3382, %f3382, %f3384;
	add.f32 	%f3386, %f3385, 0f322BCC77;
	rsqrt.approx.f32 	%f3387, %f3386;
	mul.f32 	%f3388, %f3387, %f3387;
	mul.f32 	%f3389, %f3387, %f3388;
	fma.rn.f32 	%f3390, %f3378, %f3389, %f3374;
	fma.rn.f32 	%f3391, %f3380, %f3389, %f3375;
	fma.rn.f32 	%f3392, %f3382, %f3389, %f3376;
	ld.shared.f32 	%f3393, [_ZZ20simulate_interactionP6float4S0_fiE6others+2532];
	sub.f32 	%f3394, %f3393, %f13;
	ld.shared.f32 	%f3395, [_ZZ20simulate_interactionP6float4S0_fiE6others+2536];
	sub.f32 	%f3396, %f3395, %f14;
	ld.shared.f32 	%f3397, [_ZZ20simulate_interactionP6float4S0_fiE6others+2540];
	sub.f32 	%f3398, %f3397, %f15;
	mul.f32 	%f3399, %f3396, %f3396;
	fma.rn.f32 	%f3400, %f3394, %f3394, %f3399;
	fma.rn.f32 	%f3401, %f3398, %f3398, %f3400;
	add.f32 	%f3402, %f3401, 0f322BCC77;
	rsqrt.approx.f32 	%f3403, %f3402;
	mul.f32 	%f3404, %f3403, %f3403;
	mul.f32 	%f3405, %f3403, %f3404;
	fma.rn.f32 	%f3406, %f3394, %f3405, %f3390;
	fma.rn.f32 	%f3407, %f3396, %f3405, %f3391;
	fma.rn.f32 	%f3408, %f3398, %f3405, %f3392;
	ld.shared.f32 	%f3409, [_ZZ20simulate_interactionP6float4S0_fiE6others+2544];
	sub.f32 	%f3410, %f3409, %f13;
	ld.shared.f32 	%f3411, [_ZZ20simulate_interactionP6float4S0_fiE6others+2548];
	sub.f32 	%f3412, %f3411, %f14;
	ld.shared.f32 	%f3413, [_ZZ20simulate_interactionP6float4S0_fiE6others+2552];
	sub.f32 	%f3414, %f3413, %f15;
	mul.f32 	%f3415, %f3412, %f3412;
	fma.rn.f32 	%f3416, %f3410, %f3410, %f3415;
	fma.rn.f32 	%f3417, %f3414, %f3414, %f3416;
	add.f32 	%f3418, %f3417, 0f322BCC77;
	rsqrt.approx.f32 	%f3419, %f3418;
	mul.f32 	%f3420, %f3419, %f3419;
	mul.f32 	%f3421, %f3419, %f3420;
	fma.rn.f32 	%f3422, %f3410, %f3421, %f3406;
	fma.rn.f32 	%f3423, %f3412, %f3421, %f3407;
	fma.rn.f32 	%f3424, %f3414, %f3421, %f3408;
	ld.shared.f32 	%f3425, [_ZZ20simulate_interactionP6float4S0_fiE6others+2556];
	sub.f32 	%f3426, %f3425, %f13;
	ld.shared.f32 	%f3427, [_ZZ20simulate_interactionP6float4S0_fiE6others+2560];
	sub.f32 	%f3428, %f3427, %f14;
	ld.shared.f32 	%f3429, [_ZZ20simulate_interactionP6float4S0_fiE6others+2564];
	sub.f32 	%f3430, %f3429, %f15;
	mul.f32 	%f3431, %f3428, %f3428;
	fma.rn.f32 	%f3432, %f3426, %f3426, %f3431;
	fma.rn.f32 	%f3433, %f3430, %f3430, %f3432;
	add.f32 	%f3434, %f3433, 0f322BCC77;
	rsqrt.approx.f32 	%f3435, %f3434;
	mul.f32 	%f3436, %f3435, %f3435;
	mul.f32 	%f3437, %f3435, %f3436;
	fma.rn.f32 	%f3438, %f3426, %f3437, %f3422;
	fma.rn.f32 	%f3439, %f3428, %f3437, %f3423;
	fma.rn.f32 	%f3440, %f3430, %f3437, %f3424;
	ld.shared.f32 	%f3441, [_ZZ20simulate_interactionP6float4S0_fiE6others+2568];
	sub.f32 	%f3442, %f3441, %f13;
	ld.shared.f32 	%f3443, [_ZZ20simulate_interactionP6float4S0_fiE6others+2572];
	sub.f32 	%f3444, %f3443, %f14;
	ld.shared.f32 	%f3445, [_ZZ20simulate_interactionP6float4S0_fiE6others+2576];
	sub.f32 	%f3446, %f3445, %f15;
	mul.f32 	%f3447, %f3444, %f3444;
	fma.rn.f32 	%f3448, %f3442, %f3442, %f3447;
	fma.rn.f32 	%f3449, %f3446, %f3446, %f3448;
	add.f32 	%f3450, %f3449, 0f322BCC77;
	rsqrt.approx.f32 	%f3451, %f3450;
	mul.f32 	%f3452, %f3451, %f3451;
	mul.f32 	%f3453, %f3451, %f3452;
	fma.rn.f32 	%f3454, %f3442, %f3453, %f3438;
	fma.rn.f32 	%f3455, %f3444, %f3453, %f3439;
	fma.rn.f32 	%f3456, %f3446, %f3453, %f3440;
	ld.shared.f32 	%f3457, [_ZZ20simulate_interactionP6float4S0_fiE6others+2580];
	sub.f32 	%f3458, %f3457, %f13;
	ld.shared.f32 	%f3459, [_ZZ20simulate_interactionP6float4S0_fiE6others+2584];
	sub.f32 	%f3460, %f3459, %f14;
	ld.shared.f32 	%f3461, [_ZZ20simulate_interactionP6float4S0_fiE6others+2588];
	sub.f32 	%f3462, %f3461, %f15;
	mul.f32 	%f3463, %f3460, %f3460;
	fma.rn.f32 	%f3464, %f3458, %f3458, %f3463;
	fma.rn.f32 	%f3465, %f3462, %f3462, %f3464;
	add.f32 	%f3466, %f3465, 0f322BCC77;
	rsqrt.approx.f32 	%f3467, %f3466;
	mul.f32 	%f3468, %f3467, %f3467;
	mul.f32 	%f3469, %f3467, %f3468;
	fma.rn.f32 	%f3470, %f3458, %f3469, %f3454;
	fma.rn.f32 	%f3471, %f3460, %f3469, %f3455;
	fma.rn.f32 	%f3472, %f3462, %f3469, %f3456;
	ld.shared.f32 	%f3473, [_ZZ20simulate_interactionP6float4S0_fiE6others+2592];
	sub.f32 	%f3474, %f3473, %f13;
	ld.shared.f32 	%f3475, [_ZZ20simulate_interactionP6float4S0_fiE6others+2596];
	sub.f32 	%f3476, %f3475, %f14;
	ld.shared.f32 	%f3477, [_ZZ20simulate_interactionP6float4S0_fiE6others+2600];
	sub.f32 	%f3478, %f3477, %f15;
	mul.f32 	%f3479, %f3476, %f3476;
	fma.rn.f32 	%f3480, %f3474, %f3474, %f3479;
	fma.rn.f32 	%f3481, %f3478, %f3478, %f3480;
	add.f32 	%f3482, %f3481, 0f322BCC77;
	rsqrt.approx.f32 	%f3483, %f3482;
	mul.f32 	%f3484, %f3483, %f3483;
	mul.f32 	%f3485, %f3483, %f3484;
	fma.rn.f32 	%f3486, %f3474, %f3485, %f3470;
	fma.rn.f32 	%f3487, %f3476, %f3485, %f3471;
	fma.rn.f32 	%f3488, %f3478, %f3485, %f3472;
	ld.shared.f32 	%f3489, [_ZZ20simulate_interactionP6float4S0_fiE6others+2604];
	sub.f32 	%f3490, %f3489, %f13;
	ld.shared.f32 	%f3491, [_ZZ20simulate_interactionP6float4S0_fiE6others+2608];
	sub.f32 	%f3492, %f3491, %f14;
	ld.shared.f32 	%f3493, [_ZZ20simulate_interactionP6float4S0_fiE6others+2612];
	sub.f32 	%f3494, %f3493, %f15;
	mul.f32 	%f3495, %f3492, %f3492;
	fma.rn.f32 	%f3496, %f3490, %f3490, %f3495;
	fma.rn.f32 	%f3497, %f3494, %f3494, %f3496;
	add.f32 	%f3498, %f3497, 0f322BCC77;
	rsqrt.approx.f32 	%f3499, %f3498;
	mul.f32 	%f3500, %f3499, %f3499;
	mul.f32 	%f3501, %f3499, %f3500;
	fma.rn.f32 	%f3502, %f3490, %f3501, %f3486;
	fma.rn.f32 	%f3503, %f3492, %f3501, %f3487;
	fma.rn.f32 	%f3504, %f3494, %f3501, %f3488;
	ld.shared.f32 	%f3505, [_ZZ20simulate_interactionP6float4S0_fiE6others+2616];
	sub.f32 	%f3506, %f3505, %f13;
	ld.shared.f32 	%f3507, [_ZZ20simulate_interactionP6float4S0_fiE6others+2620];
	sub.f32 	%f3508, %f3507, %f14;
	ld.shared.f32 	%f3509, [_ZZ20simulate_interactionP6float4S0_fiE6others+2624];
	sub.f32 	%f3510, %f3509, %f15;
	mul.f32 	%f3511, %f3508, %f3508;
	fma.rn.f32 	%f3512, %f3506, %f3506, %f3511;
	fma.rn.f32 	%f3513, %f3510, %f3510, %f3512;
	add.f32 	%f3514, %f3513, 0f322BCC77;
	rsqrt.approx.f32 	%f3515, %f3514;
	mul.f32 	%f3516, %f3515, %f3515;
	mul.f32 	%f3517, %f3515, %f3516;
	fma.rn.f32 	%f3518, %f3506, %f3517, %f3502;
	fma.rn.f32 	%f3519, %f3508, %f3517, %f3503;
	fma.rn.f32 	%f3520, %f3510, %f3517, %f3504;
	ld.shared.f32 	%f3521, [_ZZ20simulate_interactionP6float4S0_fiE6others+2628];
	sub.f32 	%f3522, %f3521, %f13;
	ld.shared.f32 	%f3523, [_ZZ20simulate_interactionP6float4S0_fiE6others+2632];
	sub.f32 	%f3524, %f3523, %f14;
	ld.shared.f32 	%f3525, [_ZZ20simulate_interactionP6float4S0_fiE6others+2636];
	sub.f32 	%f3526, %f3525, %f15;
	mul.f32 	%f3527, %f3524, %f3524;
	fma.rn.f32 	%f3528, %f3522, %f3522, %f3527;
	fma.rn.f32 	%f3529, %f3526, %f3526, %f3528;
	add.f32 	%f3530, %f3529, 0f322BCC77;
	rsqrt.approx.f32 	%f3531, %f3530;
	mul.f32 	%f3532, %f3531, %f3531;
	mul.f32 	%f3533, %f3531, %f3532;
	fma.rn.f32 	%f3534, %f3522, %f3533, %f3518;
	fma.rn.f32 	%f3535, %f3524, %f3533, %f3519;
	fma.rn.f32 	%f3536, %f3526, %f3533, %f3520;
	ld.shared.f32 	%f3537, [_ZZ20simulate_interactionP6float4S0_fiE6others+2640];
	sub.f32 	%f3538, %f3537, %f13;
	ld.shared.f32 	%f3539, [_ZZ20simulate_interactionP6float4S0_fiE6others+2644];
	sub.f32 	%f3540, %f3539, %f14;
	ld.shared.f32 	%f3541, [_ZZ20simulate_interactionP6float4S0_fiE6others+2648];
	sub.f32 	%f3542, %f3541, %f15;
	mul.f32 	%f3543, %f3540, %f3540;
	fma.rn.f32 	%f3544, %f3538, %f3538, %f3543;
	fma.rn.f32 	%f3545, %f3542, %f3542, %f3544;
	add.f32 	%f3546, %f3545, 0f322BCC77;
	rsqrt.approx.f32 	%f3547, %f3546;
	mul.f32 	%f3548, %f3547, %f3547;
	mul.f32 	%f3549, %f3547, %f3548;
	fma.rn.f32 	%f3550, %f3538, %f3549, %f3534;
	fma.rn.f32 	%f3551, %f3540, %f3549, %f3535;
	fma.rn.f32 	%f3552, %f3542, %f3549, %f3536;
	ld.shared.f32 	%f3553, [_ZZ20simulate_interactionP6float4S0_fiE6others+2652];
	sub.f32 	%f3554, %f3553, %f13;
	ld.shared.f32 	%f3555, [_ZZ20simulate_interactionP6float4S0_fiE6others+2656];
	sub.f32 	%f3556, %f3555, %f14;
	ld.shared.f32 	%f3557, [_ZZ20simulate_interactionP6float4S0_fiE6others+2660];
	sub.f32 	%f3558, %f3557, %f15;
	mul.f32 	%f3559, %f3556, %f3556;
	fma.rn.f32 	%f3560, %f3554, %f3554, %f3559;
	fma.rn.f32 	%f3561, %f3558, %f3558, %f3560;
	add.f32 	%f3562, %f3561, 0f322BCC77;
	rsqrt.approx.f32 	%f3563, %f3562;
	mul.f32 	%f3564, %f3563, %f3563;
	mul.f32 	%f3565, %f3563, %f3564;
	fma.rn.f32 	%f3566, %f3554, %f3565, %f3550;
	fma.rn.f32 	%f3567, %f3556, %f3565, %f3551;
	fma.rn.f32 	%f3568, %f3558, %f3565, %f3552;
	ld.shared.f32 	%f3569, [_ZZ20simulate_interactionP6float4S0_fiE6others+2664];
	sub.f32 	%f3570, %f3569, %f13;
	ld.shared.f32 	%f3571, [_ZZ20simulate_interactionP6float4S0_fiE6others+2668];
	sub.f32 	%f3572, %f3571, %f14;
	ld.shared.f32 	%f3573, [_ZZ20simulate_interactionP6float4S0_fiE6others+2672];
	sub.f32 	%f3574, %f3573, %f15;
	mul.f32 	%f3575, %f3572, %f3572;
	fma.rn.f32 	%f3576, %f3570, %f3570, %f3575;
	fma.rn.f32 	%f3577, %f3574, %f3574, %f3576;
	add.f32 	%f3578, %f3577, 0f322BCC77;
	rsqrt.approx.f32 	%f3579, %f3578;
	mul.f32 	%f3580, %f3579, %f3579;
	mul.f32 	%f3581, %f3579, %f3580;
	fma.rn.f32 	%f3582, %f3570, %f3581, %f3566;
	fma.rn.f32 	%f3583, %f3572, %f3581, %f3567;
	fma.rn.f32 	%f3584, %f3574, %f3581, %f3568;
	ld.shared.f32 	%f3585, [_ZZ20simulate_interactionP6float4S0_fiE6others+2676];
	sub.f32 	%f3586, %f3585, %f13;
	ld.shared.f32 	%f3587, [_ZZ20simulate_interactionP6float4S0_fiE6others+2680];
	sub.f32 	%f3588, %f3587, %f14;
	ld.shared.f32 	%f3589, [_ZZ20simulate_interactionP6float4S0_fiE6others+2684];
	sub.f32 	%f3590, %f3589, %f15;
	mul.f32 	%f3591, %f3588, %f3588;
	fma.rn.f32 	%f3592, %f3586, %f3586, %f3591;
	fma.rn.f32 	%f3593, %f3590, %f3590, %f3592;
	add.f32 	%f3594, %f3593, 0f322BCC77;
	rsqrt.approx.f32 	%f3595, %f3594;
	mul.f32 	%f3596, %f3595, %f3595;
	mul.f32 	%f3597, %f3595, %f3596;
	fma.rn.f32 	%f3598, %f3586, %f3597, %f3582;
	fma.rn.f32 	%f3599, %f3588, %f3597, %f3583;
	fma.rn.f32 	%f3600, %f3590, %f3597, %f3584;
	ld.shared.f32 	%f3601, [_ZZ20simulate_interactionP6float4S0_fiE6others+2688];
	sub.f32 	%f3602, %f3601, %f13;
	ld.shared.f32 	%f3603, [_ZZ20simulate_interactionP6float4S0_fiE6others+2692];
	sub.f32 	%f3604, %f3603, %f14;
	ld.shared.f32 	%f3605, [_ZZ20simulate_interactionP6float4S0_fiE6others+2696];
	sub.f32 	%f3606, %f3605, %f15;
	mul.f32 	%f3607, %f3604, %f3604;
	fma.rn.f32 	%f3608, %f3602, %f3602, %f3607;
	fma.rn.f32 	%f3609, %f3606, %f3606, %f3608;
	add.f32 	%f3610, %f3609, 0f322BCC77;
	rsqrt.approx.f32 	%f3611, %f3610;
	mul.f32 	%f3612, %f3611, %f3611;
	mul.f32 	%f3613, %f3611, %f3612;
	fma.rn.f32 	%f3614, %f3602, %f3613, %f3598;
	fma.rn.f32 	%f3615, %f3604, %f3613, %f3599;
	fma.rn.f32 	%f3616, %f3606, %f3613, %f3600;
	ld.shared.f32 	%f3617, [_ZZ20simulate_interactionP6float4S0_fiE6others+2700];
	sub.f32 	%f3618, %f3617, %f13;
	ld.shared.f32 	%f3619, [_ZZ20simulate_interactionP6float4S0_fiE6others+2704];
	sub.f32 	%f3620, %f3619, %f14;
	ld.shared.f32 	%f3621, [_ZZ20simulate_interactionP6float4S0_fiE6others+2708];
	sub.f32 	%f3622, %f3621, %f15;
	mul.f32 	%f3623, %f3620, %f3620;
	fma.rn.f32 	%f3624, %f3618, %f3618, %f3623;
	fma.rn.f32 	%f3625, %f3622, %f3622, %f3624;
	add.f32 	%f3626, %f3625, 0f322BCC77;
	rsqrt.approx.f32 	%f3627, %f3626;
	mul.f32 	%f3628, %f3627, %f3627;
	mul.f32 	%f3629, %f3627, %f3628;
	fma.rn.f32 	%f3630, %f3618, %f3629, %f3614;
	fma.rn.f32 	%f3631, %f3620, %f3629, %f3615;
	fma.rn.f32 	%f3632, %f3622, %f3629, %f3616;
	ld.shared.f32 	%f3633, [_ZZ20simulate_interactionP6float4S0_fiE6others+2712];
	sub.f32 	%f3634, %f3633, %f13;
	ld.shared.f32 	%f3635, [_ZZ20simulate_interactionP6float4S0_fiE6others+2716];
	sub.f32 	%f3636, %f3635, %f14;
	ld.shared.f32 	%f3637, [_ZZ20simulate_interactionP6float4S0_fiE6others+2720];
	sub.f32 	%f3638, %f3637, %f15;
	mul.f32 	%f3639, %f3636, %f3636;
	fma.rn.f32 	%f3640, %f3634, %f3634, %f3639;
	fma.rn.f32 	%f3641, %f3638, %f3638, %f3640;
	add.f32 	%f3642, %f3641, 0f322BCC77;
	rsqrt.approx.f32 	%f3643, %f3642;
	mul.f32 	%f3644, %f3643, %f3643;
	mul.f32 	%f3645, %f3643, %f3644;
	fma.rn.f32 	%f3646, %f3634, %f3645, %f3630;
	fma.rn.f32 	%f3647, %f3636, %f3645, %f3631;
	fma.rn.f32 	%f3648, %f3638, %f3645, %f3632;
	ld.shared.f32 	%f3649, [_ZZ20simulate_interactionP6float4S0_fiE6others+2724];
	sub.f32 	%f3650, %f3649, %f13;
	ld.shared.f32 	%f3651, [_ZZ20simulate_interactionP6float4S0_fiE6others+2728];
	sub.f32 	%f3652, %f3651, %f14;
	ld.shared.f32 	%f3653, [_ZZ20simulate_interactionP6float4S0_fiE6others+2732];
	sub.f32 	%f3654, %f3653, %f15;
	mul.f32 	%f3655, %f3652, %f3652;
	fma.rn.f32 	%f3656, %f3650, %f3650, %f3655;
	fma.rn.f32 	%f3657, %f3654, %f3654, %f3656;
	add.f32 	%f3658, %f3657, 0f322BCC77;
	rsqrt.approx.f32 	%f3659, %f3658;
	mul.f32 	%f3660, %f3659, %f3659;
	mul.f32 	%f3661, %f3659, %f3660;
	fma.rn.f32 	%f3662, %f3650, %f3661, %f3646;
	fma.rn.f32 	%f3663, %f3652, %f3661, %f3647;
	fma.rn.f32 	%f3664, %f3654, %f3661, %f3648;
	ld.shared.f32 	%f3665, [_ZZ20simulate_interactionP6float4S0_fiE6others+2736];
	sub.f32 	%f3666, %f3665, %f13;
	ld.shared.f32 	%f3667, [_ZZ20simulate_interactionP6float4S0_fiE6others+2740];
	sub.f32 	%f3668, %f3667, %f14;
	ld.shared.f32 	%f3669, [_ZZ20simulate_interactionP6float4S0_fiE6others+2744];
	sub.f32 	%f3670, %f3669, %f15;
	mul.f32 	%f3671, %f3668, %f3668;
	fma.rn.f32 	%f3672, %f3666, %f3666, %f3671;
	fma.rn.f32 	%f3673, %f3670, %f3670, %f3672;
	add.f32 	%f3674, %f3673, 0f322BCC77;
	rsqrt.approx.f32 	%f3675, %f3674;
	mul.f32 	%f3676, %f3675, %f3675;
	mul.f32 	%f3677, %f3675, %f3676;
	fma.rn.f32 	%f3678, %f3666, %f3677, %f3662;
	fma.rn.f32 	%f3679, %f3668, %f3677, %f3663;
	fma.rn.f32 	%f3680, %f3670, %f3677, %f3664;
	ld.shared.f32 	%f3681, [_ZZ20simulate_interactionP6float4S0_fiE6others+2748];
	sub.f32 	%f3682, %f3681, %f13;
	ld.shared.f32 	%f3683, [_ZZ20simulate_interactionP6float4S0_fiE6others+2752];
	sub.f32 	%f3684, %f3683, %f14;
	ld.shared.f32 	%f3685, [_ZZ20simulate_interactionP6float4S0_fiE6others+2756];
	sub.f32 	%f3686, %f3685, %f15;
	mul.f32 	%f3687, %f3684, %f3684;
	fma.rn.f32 	%f3688, %f3682, %f3682, %f3687;
	fma.rn.f32 	%f3689, %f3686, %f3686, %f3688;
	add.f32 	%f3690, %f3689, 0f322BCC77;
	rsqrt.approx.f32 	%f3691, %f3690;
	mul.f32 	%f3692, %f3691, %f3691;
	mul.f32 	%f3693, %f3691, %f3692;
	fma.rn.f32 	%f3694, %f3682, %f3693, %f3678;
	fma.rn.f32 	%f3695, %f3684, %f3693, %f3679;
	fma.rn.f32 	%f3696, %f3686, %f3693, %f3680;
	ld.shared.f32 	%f3697, [_ZZ20simulate_interactionP6float4S0_fiE6others+2760];
	sub.f32 	%f3698, %f3697, %f13;
	ld.shared.f32 	%f3699, [_ZZ20simulate_interactionP6float4S0_fiE6others+2764];
	sub.f32 	%f3700, %f3699, %f14;
	ld.shared.f32 	%f3701, [_ZZ20simulate_interactionP6float4S0_fiE6others+2768];
	sub.f32 	%f3702, %f3701, %f15;
	mul.f32 	%f3703, %f3700, %f3700;
	fma.rn.f32 	%f3704, %f3698, %f3698, %f3703;
	fma.rn.f32 	%f3705, %f3702, %f3702, %f3704;
	add.f32 	%f3706, %f3705, 0f322BCC77;
	rsqrt.approx.f32 	%f3707, %f3706;
	mul.f32 	%f3708, %f3707, %f3707;
	mul.f32 	%f3709, %f3707, %f3708;
	fma.rn.f32 	%f3710, %f3698, %f3709, %f3694;
	fma.rn.f32 	%f3711, %f3700, %f3709, %f3695;
	fma.rn.f32 	%f3712, %f3702, %f3709, %f3696;
	ld.shared.f32 	%f3713, [_ZZ20simulate_interactionP6float4S0_fiE6others+2772];
	sub.f32 	%f3714, %f3713, %f13;
	ld.shared.f32 	%f3715, [_ZZ20simulate_interactionP6float4S0_fiE6others+2776];
	sub.f32 	%f3716, %f3715, %f14;
	ld.shared.f32 	%f3717, [_ZZ20simulate_interactionP6float4S0_fiE6others+2780];
	sub.f32 	%f3718, %f3717, %f15;
	mul.f32 	%f3719, %f3716, %f3716;
	fma.rn.f32 	%f3720, %f3714, %f3714, %f3719;
	fma.rn.f32 	%f3721, %f3718, %f3718, %f3720;
	add.f32 	%f3722, %f3721, 0f322BCC77;
	rsqrt.approx.f32 	%f3723, %f3722;
	mul.f32 	%f3724, %f3723, %f3723;
	mul.f32 	%f3725, %f3723, %f3724;
	fma.rn.f32 	%f3726, %f3714, %f3725, %f3710;
	fma.rn.f32 	%f3727, %f3716, %f3725, %f3711;
	fma.rn.f32 	%f3728, %f3718, %f3725, %f3712;
	ld.shared.f32 	%f3729, [_ZZ20simulate_interactionP6float4S0_fiE6others+2784];
	sub.f32 	%f3730, %f3729, %f13;
	ld.shared.f32 	%f3731, [_ZZ20simulate_interactionP6float4S0_fiE6others+2788];
	sub.f32 	%f3732, %f3731, %f14;
	ld.shared.f32 	%f3733, [_ZZ20simulate_interactionP6float4S0_fiE6others+2792];
	sub.f32 	%f3734, %f3733, %f15;
	mul.f32 	%f3735, %f3732, %f3732;
	fma.rn.f32 	%f3736, %f3730, %f3730, %f3735;
	fma.rn.f32 	%f3737, %f3734, %f3734, %f3736;
	add.f32 	%f3738, %f3737, 0f322BCC77;
	rsqrt.approx.f32 	%f3739, %f3738;
	mul.f32 	%f3740, %f3739, %f3739;
	mul.f32 	%f3741, %f3739, %f3740;
	fma.rn.f32 	%f3742, %f3730, %f3741, %f3726;
	fma.rn.f32 	%f3743, %f3732, %f3741, %f3727;
	fma.rn.f32 	%f3744, %f3734, %f3741, %f3728;
	ld.shared.f32 	%f3745, [_ZZ20simulate_interactionP6float4S0_fiE6others+2796];
	sub.f32 	%f3746, %f3745, %f13;
	ld.shared.f32 	%f3747, [_ZZ20simulate_interactionP6float4S0_fiE6others+2800];
	sub.f32 	%f3748, %f3747, %f14;
	ld.shared.f32 	%f3749, [_ZZ20simulate_interactionP6float4S0_fiE6others+2804];
	sub.f32 	%f3750, %f3749, %f15;
	mul.f32 	%f3751, %f3748, %f3748;
	fma.rn.f32 	%f3752, %f3746, %f3746, %f3751;
	fma.rn.f32 	%f3753, %f3750, %f3750, %f3752;
	add.f32 	%f3754, %f3753, 0f322BCC77;
	rsqrt.approx.f32 	%f3755, %f3754;
	mul.f32 	%f3756, %f3755, %f3755;
	mul.f32 	%f3757, %f3755, %f3756;
	fma.rn.f32 	%f3758, %f3746, %f3757, %f3742;
	fma.rn.f32 	%f3759, %f3748, %f3757, %f3743;
	fma.rn.f32 	%f3760, %f3750, %f3757, %f3744;
	ld.shared.f32 	%f3761, [_ZZ20simulate_interactionP6float4S0_fiE6others+2808];
	sub.f32 	%f3762, %f3761, %f13;
	ld.shared.f32 	%f3763, [_ZZ20simulate_interactionP6float4S0_fiE6others+2812];
	sub.f32 	%f3764, %f3763, %f14;
	ld.shared.f32 	%f3765, [_ZZ20simulate_interactionP6float4S0_fiE6others+2816];
	sub.f32 	%f3766, %f3765, %f15;
	mul.f32 	%f3767, %f3764, %f3764;
	fma.rn.f32 	%f3768, %f3762, %f3762, %f3767;
	fma.rn.f32 	%f3769, %f3766, %f3766, %f3768;
	add.f32 	%f3770, %f3769, 0f322BCC77;
	rsqrt.approx.f32 	%f3771, %f3770;
	mul.f32 	%f3772, %f3771, %f3771;
	mul.f32 	%f3773, %f3771, %f3772;
	fma.rn.f32 	%f3774, %f3762, %f3773, %f3758;
	fma.rn.f32 	%f3775, %f3764, %f3773, %f3759;
	fma.rn.f32 	%f3776, %f3766, %f3773, %f3760;
	ld.shared.f32 	%f3777, [_ZZ20simulate_interactionP6float4S0_fiE6others+2820];
	sub.f32 	%f3778, %f3777, %f13;
	ld.shared.f32 	%f3779, [_ZZ20simulate_interactionP6float4S0_fiE6others+2824];
	sub.f32 	%f3780, %f3779, %f14;
	ld.shared.f32 	%f3781, [_ZZ20simulate_interactionP6float4S0_fiE6others+2828];
	sub.f32 	%f3782, %f3781, %f15;
	mul.f32 	%f3783, %f3780, %f3780;
	fma.rn.f32 	%f3784, %f3778, %f3778, %f3783;
	fma.rn.f32 	%f3785, %f3782, %f3782, %f3784;
	add.f32 	%f3786, %f3785, 0f322BCC77;
	rsqrt.approx.f32 	%f3787, %f3786;
	mul.f32 	%f3788, %f3787, %f3787;
	mul.f32 	%f3789, %f3787, %f3788;
	fma.rn.f32 	%f3790, %f3778, %f3789, %f3774;
	fma.rn.f32 	%f3791, %f3780, %f3789, %f3775;
	fma.rn.f32 	%f3792, %f3782, %f3789, %f3776;
	ld.shared.f32 	%f3793, [_ZZ20simulate_interactionP6float4S0_fiE6others+2832];
	sub.f32 	%f3794, %f3793, %f13;
	ld.shared.f32 	%f3795, [_ZZ20simulate_interactionP6float4S0_fiE6others+2836];
	sub.f32 	%f3796, %f3795, %f14;
	ld.shared.f32 	%f3797, [_ZZ20simulate_interactionP6float4S0_fiE6others+2840];
	sub.f32 	%f3798, %f3797, %f15;
	mul.f32 	%f3799, %f3796, %f3796;
	fma.rn.f32 	%f3800, %f3794, %f3794, %f3799;
	fma.rn.f32 	%f3801, %f3798, %f3798, %f3800;
	add.f32 	%f3802, %f3801, 0f322BCC77;
	rsqrt.approx.f32 	%f3803, %f3802;
	mul.f32 	%f3804, %f3803, %f3803;
	mul.f32 	%f3805, %f3803, %f3804;
	fma.rn.f32 	%f3806, %f3794, %f3805, %f3790;
	fma.rn.f32 	%f3807, %f3796, %f3805, %f3791;
	fma.rn.f32 	%f3808, %f3798, %f3805, %f3792;
	ld.shared.f32 	%f3809, [_ZZ20simulate_interactionP6float4S0_fiE6others+2844];
	sub.f32 	%f3810, %f3809, %f13;
	ld.shared.f32 	%f3811, [_ZZ20simulate_interactionP6float4S0_fiE6others+2848];
	sub.f32 	%f3812, %f3811, %f14;
	ld.shared.f32 	%f3813, [_ZZ20simulate_interactionP6float4S0_fiE6others+2852];
	sub.f32 	%f3814, %f3813, %f15;
	mul.f32 	%f3815, %f3812, %f3812;
	fma.rn.f32 	%f3816, %f3810, %f3810, %f3815;
	fma.rn.f32 	%f3817, %f3814, %f3814, %f3816;
	add.f32 	%f3818, %f3817, 0f322BCC77;
	rsqrt.approx.f32 	%f3819, %f3818;
	mul.f32 	%f3820, %f3819, %f3819;
	mul.f32 	%f3821, %f3819, %f3820;
	fma.rn.f32 	%f3822, %f3810, %f3821, %f3806;
	fma.rn.f32 	%f3823, %f3812, %f3821, %f3807;
	fma.rn.f32 	%f3824, %f3814, %f3821, %f3808;
	ld.shared.f32 	%f3825, [_ZZ20simulate_interactionP6float4S0_fiE6others+2856];
	sub.f32 	%f3826, %f3825, %f13;
	ld.shared.f32 	%f3827, [_ZZ20simulate_interactionP6float4S0_fiE6others+2860];
	sub.f32 	%f3828, %f3827, %f14;
	ld.shared.f32 	%f3829, [_ZZ20simulate_interactionP6float4S0_fiE6others+2864];
	sub.f32 	%f3830, %f3829, %f15;
	mul.f32 	%f3831, %f3828, %f3828;
	fma.rn.f32 	%f3832, %f3826, %f3826, %f3831;
	fma.rn.f32 	%f3833, %f3830, %f3830, %f3832;
	add.f32 	%f3834, %f3833, 0f322BCC77;
	rsqrt.approx.f32 	%f3835, %f3834;
	mul.f32 	%f3836, %f3835, %f3835;
	mul.f32 	%f3837, %f3835, %f3836;
	fma.rn.f32 	%f3838, %f3826, %f3837, %f3822;
	fma.rn.f32 	%f3839, %f3828, %f3837, %f3823;
	fma.rn.f32 	%f3840, %f3830, %f3837, %f3824;
	ld.shared.f32 	%f3841, [_ZZ20simulate_interactionP6float4S0_fiE6others+2868];
	sub.f32 	%f3842, %f3841, %f13;
	ld.shared.f32 	%f3843, [_ZZ20simulate_interactionP6float4S0_fiE6others+2872];
	sub.f32 	%f3844, %f3843, %f14;
	ld.shared.f32 	%f3845, [_ZZ20simulate_interactionP6float4S0_fiE6others+2876];
	sub.f32 	%f3846, %f3845, %f15;
	mul.f32 	%f3847, %f3844, %f3844;
	fma.rn.f32 	%f3848, %f3842, %f3842, %f3847;
	fma.rn.f32 	%f3849, %f3846, %f3846, %f3848;
	add.f32 	%f3850, %f3849, 0f322BCC77;
	rsqrt.approx.f32 	%f3851, %f3850;
	mul.f32 	%f3852, %f3851, %f3851;
	mul.f32 	%f3853, %f3851, %f3852;
	fma.rn.f32 	%f3854, %f3842, %f3853, %f3838;
	fma.rn.f32 	%f3855, %f3844, %f3853, %f3839;
	fma.rn.f32 	%f3856, %f3846, %f3853, %f3840;
	ld.shared.f32 	%f3857, [_ZZ20simulate_interactionP6float4S0_fiE6others+2880];
	sub.f32 	%f3858, %f3857, %f13;
	ld.shared.f32 	%f3859, [_ZZ20simulate_interactionP6float4S0_fiE6others+2884];
	sub.f32 	%f3860, %f3859, %f14;
	ld.shared.f32 	%f3861, [_ZZ20simulate_interactionP6float4S0_fiE6others+2888];
	sub.f32 	%f3862, %f3861, %f15;
	mul.f32 	%f3863, %f3860, %f3860;
	fma.rn.f32 	%f3864, %f3858, %f3858, %f3863;
	fma.rn.f32 	%f3865, %f3862, %f3862, %f3864;
	add.f32 	%f3866, %f3865, 0f322BCC77;
	rsqrt.approx.f32 	%f3867, %f3866;
	mul.f32 	%f3868, %f3867, %f3867;
	mul.f32 	%f3869, %f3867, %f3868;
	fma.rn.f32 	%f3870, %f3858, %f3869, %f3854;
	fma.rn.f32 	%f3871, %f3860, %f3869, %f3855;
	fma.rn.f32 	%f3872, %f3862, %f3869, %f3856;
	ld.shared.f32 	%f3873, [_ZZ20simulate_interactionP6float4S0_fiE6others+2892];
	sub.f32 	%f3874, %f3873, %f13;
	ld.shared.f32 	%f3875, [_ZZ20simulate_interactionP6float4S0_fiE6others+2896];
	sub.f32 	%f3876, %f3875, %f14;
	ld.shared.f32 	%f3877, [_ZZ20simulate_interactionP6float4S0_fiE6others+2900];
	sub.f32 	%f3878, %f3877, %f15;
	mul.f32 	%f3879, %f3876, %f3876;
	fma.rn.f32 	%f3880, %f3874, %f3874, %f3879;
	fma.rn.f32 	%f3881, %f3878, %f3878, %f3880;
	add.f32 	%f3882, %f3881, 0f322BCC77;
	rsqrt.approx.f32 	%f3883, %f3882;
	mul.f32 	%f3884, %f3883, %f3883;
	mul.f32 	%f3885, %f3883, %f3884;
	fma.rn.f32 	%f3886, %f3874, %f3885, %f3870;
	fma.rn.f32 	%f3887, %f3876, %f3885, %f3871;
	fma.rn.f32 	%f3888, %f3878, %f3885, %f3872;
	ld.shared.f32 	%f3889, [_ZZ20simulate_interactionP6float4S0_fiE6others+2904];
	sub.f32 	%f3890, %f3889, %f13;
	ld.shared.f32 	%f3891, [_ZZ20simulate_interactionP6float4S0_fiE6others+2908];
	sub.f32 	%f3892, %f3891, %f14;
	ld.shared.f32 	%f3893, [_ZZ20simulate_interactionP6float4S0_fiE6others+2912];
	sub.f32 	%f3894, %f3893, %f15;
	mul.f32 	%f3895, %f3892, %f3892;
	fma.rn.f32 	%f3896, %f3890, %f3890, %f3895;
	fma.rn.f32 	%f3897, %f3894, %f3894, %f3896;
	add.f32 	%f3898, %f3897, 0f322BCC77;
	rsqrt.approx.f32 	%f3899, %f3898;
	mul.f32 	%f3900, %f3899, %f3899;
	mul.f32 	%f3901, %f3899, %f3900;
	fma.rn.f32 	%f3902, %f3890, %f3901, %f3886;
	fma.rn.f32 	%f3903, %f3892, %f3901, %f3887;
	fma.rn.f32 	%f3904, %f3894, %f3901, %f3888;
	ld.shared.f32 	%f3905, [_ZZ20simulate_interactionP6float4S0_fiE6others+2916];
	sub.f32 	%f3906, %f3905, %f13;
	ld.shared.f32 	%f3907, [_ZZ20simulate_interactionP6float4S0_fiE6others+2920];
	sub.f32 	%f3908, %f3907, %f14;
	ld.shared.f32 	%f3909, [_ZZ20simulate_interactionP6float4S0_fiE6others+2924];
	sub.f32 	%f3910, %f3909, %f15;
	mul.f32 	%f3911, %f3908, %f3908;
	fma.rn.f32 	%f3912, %f3906, %f3906, %f3911;
	fma.rn.f32 	%f3913, %f3910, %f3910, %f3912;
	add.f32 	%f3914, %f3913, 0f322BCC77;
	rsqrt.approx.f32 	%f3915, %f3914;
	mul.f32 	%f3916, %f3915, %f3915;
	mul.f32 	%f3917, %f3915, %f3916;
	fma.rn.f32 	%f3918, %f3906, %f3917, %f3902;
	fma.rn.f32 	%f3919, %f3908, %f3917, %f3903;
	fma.rn.f32 	%f3920, %f3910, %f3917, %f3904;
	ld.shared.f32 	%f3921, [_ZZ20simulate_interactionP6float4S0_fiE6others+2928];
	sub.f32 	%f3922, %f3921, %f13;
	ld.shared.f32 	%f3923, [_ZZ20simulate_interactionP6float4S0_fiE6others+2932];
	sub.f32 	%f3924, %f3923, %f14;
	ld.shared.f32 	%f3925, [_ZZ20simulate_interactionP6float4S0_fiE6others+2936];
	sub.f32 	%f3926, %f3925, %f15;
	mul.f32 	%f3927, %f3924, %f3924;
	fma.rn.f32 	%f3928, %f3922, %f3922, %f3927;
	fma.rn.f32 	%f3929, %f3926, %f3926, %f3928;
	add.f32 	%f3930, %f3929, 0f322BCC77;
	rsqrt.approx.f32 	%f3931, %f3930;
	mul.f32 	%f3932, %f3931, %f3931;
	mul.f32 	%f3933, %f3931, %f3932;
	fma.rn.f32 	%f3934, %f3922, %f3933, %f3918;
	fma.rn.f32 	%f3935, %f3924, %f3933, %f3919;
	fma.rn.f32 	%f3936, %f3926, %f3933, %f3920;
	ld.shared.f32 	%f3937, [_ZZ20simulate_interactionP6float4S0_fiE6others+2940];
	sub.f32 	%f3938, %f3937, %f13;
	ld.shared.f32 	%f3939, [_ZZ20simulate_interactionP6float4S0_fiE6others+2944];
	sub.f32 	%f3940, %f3939, %f14;
	ld.shared.f32 	%f3941, [_ZZ20simulate_interactionP6float4S0_fiE6others+2948];
	sub.f32 	%f3942, %f3941, %f15;
	mul.f32 	%f3943, %f3940, %f3940;
	fma.rn.f32 	%f3944, %f3938, %f3938, %f3943;
	fma.rn.f32 	%f3945, %f3942, %f3942, %f3944;
	add.f32 	%f3946, %f3945, 0f322BCC77;
	rsqrt.approx.f32 	%f3947, %f3946;
	mul.f32 	%f3948, %f3947, %f3947;
	mul.f32 	%f3949, %f3947, %f3948;
	fma.rn.f32 	%f3950, %f3938, %f3949, %f3934;
	fma.rn.f32 	%f3951, %f3940, %f3949, %f3935;
	fma.rn.f32 	%f3952, %f3942, %f3949, %f3936;
	ld.shared.f32 	%f3953, [_ZZ20simulate_interactionP6float4S0_fiE6others+2952];
	sub.f32 	%f3954, %f3953, %f13;
	ld.shared.f32 	%f3955, [_ZZ20simulate_interactionP6float4S0_fiE6others+2956];
	sub.f32 	%f3956, %f3955, %f14;
	ld.shared.f32 	%f3957, [_ZZ20simulate_interactionP6float4S0_fiE6others+2960];
	sub.f32 	%f3958, %f3957, %f15;
	mul.f32 	%f3959, %f3956, %f3956;
	fma.rn.f32 	%f3960, %f3954, %f3954, %f3959;
	fma.rn.f32 	%f3961, %f3958, %f3958, %f3960;
	add.f32 	%f3962, %f3961, 0f322BCC77;
	rsqrt.approx.f32 	%f3963, %f3962;
	mul.f32 	%f3964, %f3963, %f3963;
	mul.f32 	%f3965, %f3963, %f3964;
	fma.rn.f32 	%f3966, %f3954, %f3965, %f3950;
	fma.rn.f32 	%f3967, %f3956, %f3965, %f3951;
	fma.rn.f32 	%f3968, %f3958, %f3965, %f3952;
	ld.shared.f32 	%f3969, [_ZZ20simulate_interactionP6float4S0_fiE6others+2964];
	sub.f32 	%f3970, %f3969, %f13;
	ld.shared.f32 	%f3971, [_ZZ20simulate_interactionP6float4S0_fiE6others+2968];
	sub.f32 	%f3972, %f3971, %f14;
	ld.shared.f32 	%f3973, [_ZZ20simulate_interactionP6float4S0_fiE6others+2972];
	sub.f32 	%f3974, %f3973, %f15;
	mul.f32 	%f3975, %f3972, %f3972;
	fma.rn.f32 	%f3976, %f3970, %f3970, %f3975;
	fma.rn.f32 	%f3977, %f3974, %f3974, %f3976;
	add.f32 	%f3978, %f3977, 0f322BCC77;
	rsqrt.approx.f32 	%f3979, %f3978;
	mul.f32 	%f3980, %f3979, %f3979;
	mul.f32 	%f3981, %f3979, %f3980;
	fma.rn.f32 	%f3982, %f3970, %f3981, %f3966;
	fma.rn.f32 	%f3983, %f3972, %f3981, %f3967;
	fma.rn.f32 	%f3984, %f3974, %f3981, %f3968;
	ld.shared.f32 	%f3985, [_ZZ20simulate_interactionP6float4S0_fiE6others+2976];
	sub.f32 	%f3986, %f3985, %f13;
	ld.shared.f32 	%f3987, [_ZZ20simulate_interactionP6float4S0_fiE6others+2980];
	sub.f32 	%f3988, %f3987, %f14;
	ld.shared.f32 	%f3989, [_ZZ20simulate_interactionP6float4S0_fiE6others+2984];
	sub.f32 	%f3990, %f3989, %f15;
	mul.f32 	%f3991, %f3988, %f3988;
	fma.rn.f32 	%f3992, %f3986, %f3986, %f3991;
	fma.rn.f32 	%f3993, %f3990, %f3990, %f3992;
	add.f32 	%f3994, %f3993, 0f322BCC77;
	rsqrt.approx.f32 	%f3995, %f3994;
	mul.f32 	%f3996, %f3995, %f3995;
	mul.f32 	%f3997, %f3995, %f3996;
	fma.rn.f32 	%f3998, %f3986, %f3997, %f3982;
	fma.rn.f32 	%f3999, %f3988, %f3997, %f3983;
	fma.rn.f32 	%f4000, %f3990, %f3997, %f3984;
	ld.shared.f32 	%f4001, [_ZZ20simulate_interactionP6float4S0_fiE6others+2988];
	sub.f32 	%f4002, %f4001, %f13;
	ld.shared.f32 	%f4003, [_ZZ20simulate_interactionP6float4S0_fiE6others+2992];
	sub.f32 	%f4004, %f4003, %f14;
	ld.shared.f32 	%f4005, [_ZZ20simulate_interactionP6float4S0_fiE6others+2996];
	sub.f32 	%f4006, %f4005, %f15;
	mul.f32 	%f4007, %f4004, %f4004;
	fma.rn.f32 	%f4008, %f4002, %f4002, %f4007;
	fma.rn.f32 	%f4009, %f4006, %f4006, %f4008;
	add.f32 	%f4010, %f4009, 0f322BCC77;
	rsqrt.approx.f32 	%f4011, %f4010;
	mul.f32 	%f4012, %f4011, %f4011;
	mul.f32 	%f4013, %f4011, %f4012;
	fma.rn.f32 	%f4014, %f4002, %f4013, %f3998;
	fma.rn.f32 	%f4015, %f4004, %f4013, %f3999;
	fma.rn.f32 	%f4016, %f4006, %f4013, %f4000;
	ld.shared.f32 	%f4017, [_ZZ20simulate_interactionP6float4S0_fiE6others+3000];
	sub.f32 	%f4018, %f4017, %f13;
	ld.shared.f32 	%f4019, [_ZZ20simulate_interactionP6float4S0_fiE6others+3004];
	sub.f32 	%f4020, %f4019, %f14;
	ld.shared.f32 	%f4021, [_ZZ20simulate_interactionP6float4S0_fiE6others+3008];
	sub.f32 	%f4022, %f4021, %f15;
	mul.f32 	%f4023, %f4020, %f4020;
	fma.rn.f32 	%f4024, %f4018, %f4018, %f4023;
	fma.rn.f32 	%f4025, %f4022, %f4022, %f4024;
	add.f32 	%f4026, %f4025, 0f322BCC77;
	rsqrt.approx.f32 	%f4027, %f4026;
	mul.f32 	%f4028, %f4027, %f4027;
	mul.f32 	%f4029, %f4027, %f4028;
	fma.rn.f32 	%f4030, %f4018, %f4029, %f4014;
	fma.rn.f32 	%f4031, %f4020, %f4029, %f4015;
	fma.rn.f32 	%f4032, %f4022, %f4029, %f4016;
	ld.shared.f32 	%f4033, [_ZZ20simulate_interactionP6float4S0_fiE6others+3012];
	sub.f32 	%f4034, %f4033, %f13;
	ld.shared.f32 	%f4035, [_ZZ20simulate_interactionP6float4S0_fiE6others+3016];
	sub.f32 	%f4036, %f4035, %f14;
	ld.shared.f32 	%f4037, [_ZZ20simulate_interactionP6float4S0_fiE6others+3020];
	sub.f32 	%f4038, %f4037, %f15;
	mul.f32 	%f4039, %f4036, %f4036;
	fma.rn.f32 	%f4040, %f4034, %f4034, %f4039;
	fma.rn.f32 	%f4041, %f4038, %f4038, %f4040;
	add.f32 	%f4042, %f4041, 0f322BCC77;
	rsqrt.approx.f32 	%f4043, %f4042;
	mul.f32 	%f4044, %f4043, %f4043;
	mul.f32 	%f4045, %f4043, %f4044;
	fma.rn.f32 	%f4046, %f4034, %f4045, %f4030;
	fma.rn.f32 	%f4047, %f4036, %f4045, %f4031;
	fma.rn.f32 	%f4048, %f4038, %f4045, %f4032;
	ld.shared.f32 	%f4049, [_ZZ20simulate_interactionP6float4S0_fiE6others+3024];
	sub.f32 	%f4050, %f4049, %f13;
	ld.shared.f32 	%f4051, [_ZZ20simulate_interactionP6float4S0_fiE6others+3028];
	sub.f32 	%f4052, %f4051, %f14;
	ld.shared.f32 	%f4053, [_ZZ20simulate_interactionP6float4S0_fiE6others+3032];
	sub.f32 	%f4054, %f4053, %f15;
	mul.f32 	%f4055, %f4052, %f4052;
	fma.rn.f32 	%f4056, %f4050, %f4050, %f4055;
	fma.rn.f32 	%f4057, %f4054, %f4054, %f4056;
	add.f32 	%f4058, %f4057, 0f322BCC77;
	rsqrt.approx.f32 	%f4059, %f4058;
	mul.f32 	%f4060, %f4059, %f4059;
	mul.f32 	%f4061, %f4059, %f4060;
	fma.rn.f32 	%f4062, %f4050, %f4061, %f4046;
	fma.rn.f32 	%f4063, %f4052, %f4061, %f4047;
	fma.rn.f32 	%f4064, %f4054, %f4061, %f4048;
	ld.shared.f32 	%f4065, [_ZZ20simulate_interactionP6float4S0_fiE6others+3036];
	sub.f32 	%f4066, %f4065, %f13;
	ld.shared.f32 	%f4067, [_ZZ20simulate_interactionP6float4S0_fiE6others+3040];
	sub.f32 	%f4068, %f4067, %f14;
	ld.shared.f32 	%f4069, [_ZZ20simulate_interactionP6float4S0_fiE6others+3044];
	sub.f32 	%f4070, %f4069, %f15;
	mul.f32 	%f4071, %f4068, %f4068;
	fma.rn.f32 	%f4072, %f4066, %f4066, %f4071;
	fma.rn.f32 	%f4073, %f4070, %f4070, %f4072;
	add.f32 	%f4074, %f4073, 0f322BCC77;
	rsqrt.approx.f32 	%f4075, %f4074;
	mul.f32 	%f4076, %f4075, %f4075;
	mul.f32 	%f4077, %f4075, %f4076;
	fma.rn.f32 	%f4078, %f4066, %f4077, %f4062;
	fma.rn.f32 	%f4079, %f4068, %f4077, %f4063;
	fma.rn.f32 	%f4080, %f4070, %f4077, %f4064;
	ld.shared.f32 	%f4081, [_ZZ20simulate_interactionP6float4S0_fiE6others+3048];
	sub.f32 	%f4082, %f4081, %f13;
	ld.shared.f32 	%f4083, [_ZZ20simulate_interactionP6float4S0_fiE6others+3052];
	sub.f32 	%f4084, %f4083, %f14;
	ld.shared.f32 	%f4085, [_ZZ20simulate_interactionP6float4S0_fiE6others+3056];
	sub.f32 	%f4086, %f4085, %f15;
	mul.f32 	%f4087, %f4084, %f4084;
	fma.rn.f32 	%f4088, %f4082, %f4082, %f4087;
	fma.rn.f32 	%f4089, %f4086, %f4086, %f4088;
	add.f32 	%f4090, %f4089, 0f322BCC77;
	rsqrt.approx.f32 	%f4091, %f4090;
	mul.f32 	%f4092, %f4091, %f4091;
	mul.f32 	%f4093, %f4091, %f4092;
	fma.rn.f32 	%f4094, %f4082, %f4093, %f4078;
	fma.rn.f32 	%f4095, %f4084, %f4093, %f4079;
	fma.rn.f32 	%f4096, %f4086, %f4093, %f4080;
	ld.shared.f32 	%f4097, [_ZZ20simulate_interactionP6float4S0_fiE6others+3060];
	sub.f32 	%f4098, %f4097, %f13;
	ld.shared.f32 	%f4099, [_ZZ20simulate_interactionP6float4S0_fiE6others+3064];
	sub.f32 	%f4100, %f4099, %f14;
	ld.shared.f32 	%f4101, [_ZZ20simulate_interactionP6float4S0_fiE6others+3068];
	sub.f32 	%f4102, %f4101, %f15;
	mul.f32 	%f4103, %f4100, %f4100;
	fma.rn.f32 	%f4104, %f4098, %f4098, %f4103;
	fma.rn.f32 	%f4105, %f4102, %f4102, %f4104;
	add.f32 	%f4106, %f4105, 0f322BCC77;
	rsqrt.approx.f32 	%f4107, %f4106;
	mul.f32 	%f4108, %f4107, %f4107;
	mul.f32 	%f4109, %f4107, %f4108;
	fma.rn.f32 	%f4110, %f4098, %f4109, %f4094;
	fma.rn.f32 	%f4111, %f4100, %f4109, %f4095;
	fma.rn.f32 	%f4112, %f4102, %f4109, %f4096;
	ld.shared.f32 	%f4113, [_ZZ20simulate_interactionP6float4S0_fiE6others+3072];
	sub.f32 	%f4114, %f4113, %f13;
	ld.shared.f32 	%f4115, [_ZZ20simulate_interactionP6float4S0_fiE6others+3076];
	sub.f32 	%f4116, %f4115, %f14;
	ld.shared.f32 	%f4117, [_ZZ20simulate_interactionP6float4S0_fiE6others+3080];
	sub.f32 	%f4118, %f4117, %f15;
	mul.f32 	%f4119, %f4116, %f4116;
	fma.rn.f32 	%f4120, %f4114, %f4114, %f4119;
	fma.rn.f32 	%f4121, %f4118, %f4118, %f4120;
	add.f32 	%f4122, %f4121, 0f322BCC77;
	rsqrt.approx.f32 	%f4123, %f4122;
	mul.f32 	%f4124, %f4123, %f4123;
	mul.f32 	%f4125, %f4123, %f4124;
	fma.rn.f32 	%f4126, %f4114, %f4125, %f4110;
	fma.rn.f32 	%f4127, %f4116, %f4125, %f4111;
	fma.rn.f32 	%f4128, %f4118, %f4125, %f4112;
	ld.shared.f32 	%f4129, [_ZZ20simulate_interactionP6float4S0_fiE6others+3084];
	sub.f32 	%f4130, %f4129, %f13;
	ld.shared.f32 	%f4131, [_ZZ20simulate_interactionP6float4S0_fiE6others+3088];
	sub.f32 	%f4132, %f4131, %f14;
	ld.shared.f32 	%f4133, [_ZZ20simulate_interactionP6float4S0_fiE6others+3092];
	sub.f32 	%f4134, %f4133, %f15;
	mul.f32 	%f4135, %f4132, %f4132;
	fma.rn.f32 	%f4136, %f4130, %f4130, %f4135;
	fma.rn.f32 	%f4137, %f4134, %f4134, %f4136;
	add.f32 	%f4138, %f4137, 0f322BCC77;
	rsqrt.approx.f32 	%f4139, %f4138;
	mul.f32 	%f4140, %f4139, %f4139;
	mul.f32 	%f4141, %f4139, %f4140;
	fma.rn.f32 	%f4142, %f4130, %f4141, %f4126;
	fma.rn.f32 	%f4143, %f4132, %f4141, %f4127;
	fma.rn.f32 	%f4144, %f4134, %f4141, %f4128;
	ld.shared.f32 	%f4145, [_ZZ20simulate_interactionP6float4S0_fiE6others+3096];
	sub.f32 	%f4146, %f4145, %f13;
	ld.shared.f32 	%f4147, [_ZZ20simulate_interactionP6float4S0_fiE6others+3100];
	sub.f32 	%f4148, %f4147, %f14;
	ld.shared.f32 	%f4149, [_ZZ20simulate_interactionP6float4S0_fiE6others+3104];
	sub.f32 	%f4150, %f4149, %f15;
	mul.f32 	%f4151, %f4148, %f4148;
	fma.rn.f32 	%f4152, %f4146, %f4146, %f4151;
	fma.rn.f32 	%f4153, %f4150, %f4150, %f4152;
	add.f32 	%f4154, %f4153, 0f322BCC77;
	rsqrt.approx.f32 	%f4155, %f4154;
	mul.f32 	%f4156, %f4155, %f4155;
	mul.f32 	%f4157, %f4155, %f4156;
	fma.rn.f32 	%f4158, %f4146, %f4157, %f4142;
	fma.rn.f32 	%f4159, %f4148, %f4157, %f4143;
	fma.rn.f32 	%f4160, %f4150, %f4157, %f4144;
	ld.shared.f32 	%f4161, [_ZZ20simulate_interactionP6float4S0_fiE6others+3108];
	sub.f32 	%f4162, %f4161, %f13;
	ld.shared.f32 	%f4163, [_ZZ20simulate_interactionP6float4S0_fiE6others+3112];
	sub.f32 	%f4164, %f4163, %f14;
	ld.shared.f32 	%f4165, [_ZZ20simulate_interactionP6float4S0_fiE6others+3116];
	sub.f32 	%f4166, %f4165, %f15;
	mul.f32 	%f4167, %f4164, %f4164;
	fma.rn.f32 	%f4168, %f4162, %f4162, %f4167;
	fma.rn.f32 	%f4169, %f4166, %f4166, %f4168;
	add.f32 	%f4170, %f4169, 0f322BCC77;
	rsqrt.approx.f32 	%f4171, %f4170;
	mul.f32 	%f4172, %f4171, %f4171;
	mul.f32 	%f4173, %f4171, %f4172;
	fma.rn.f32 	%f4174, %f4162, %f4173, %f4158;
	fma.rn.f32 	%f4175, %f4164, %f4173, %f4159;
	fma.rn.f32 	%f4176, %f4166, %f4173, %f4160;
	ld.shared.f32 	%f4177, [_ZZ20simulate_interactionP6float4S0_fiE6others+3120];
	sub.f32 	%f4178, %f4177, %f13;
	ld.shared.f32 	%f4179, [_ZZ20simulate_interactionP6float4S0_fiE6others+3124];
	sub.f32 	%f4180, %f4179, %f14;
	ld.shared.f32 	%f4181, [_ZZ20simulate_interactionP6float4S0_fiE6others+3128];
	sub.f32 	%f4182, %f4181, %f15;
	mul.f32 	%f4183, %f4180, %f4180;
	fma.rn.f32 	%f4184, %f4178, %f4178, %f4183;
	fma.rn.f32 	%f4185, %f4182, %f4182, %f4184;
	add.f32 	%f4186, %f4185, 0f322BCC77;
	rsqrt.approx.f32 	%f4187, %f4186;
	mul.f32 	%f4188, %f4187, %f4187;
	mul.f32 	%f4189, %f4187, %f4188;
	fma.rn.f32 	%f4190, %f4178, %f4189, %f4174;
	fma.rn.f32 	%f4191, %f4180, %f4189, %f4175;
	fma.rn.f32 	%f4192, %f4182, %f4189, %f4176;
	ld.shared.f32 	%f4193, [_ZZ20simulate_interactionP6float4S0_fiE6others+3132];
	sub.f32 	%f4194, %f4193, %f13;
	ld.shared.f32 	%f4195, [_ZZ20simulate_interactionP6float4S0_fiE6others+3136];
	sub.f32 	%f4196, %f4195, %f14;
	ld.shared.f32 	%f4197, [_ZZ20simulate_interactionP6float4S0_fiE6others+3140];
	sub.f32 	%f4198, %f4197, %f15;
	mul.f32 	%f4199, %f4196, %f4196;
	fma.rn.f32 	%f4200, %f4194, %f4194, %f4199;
	fma.rn.f32 	%f4201, %f4198, %f4198, %f4200;
	add.f32 	%f4202, %f4201, 0f322BCC77;
	rsqrt.approx.f32 	%f4203, %f4202;
	mul.f32 	%f4204, %f4203, %f4203;
	mul.f32 	%f4205, %f4203, %f4204;
	fma.rn.f32 	%f4206, %f4194, %f4205, %f4190;
	fma.rn.f32 	%f4207, %f4196, %f4205, %f4191;
	fma.rn.f32 	%f4208, %f4198, %f4205, %f4192;
	ld.shared.f32 	%f4209, [_ZZ20simulate_interactionP6float4S0_fiE6others+3144];
	sub.f32 	%f4210, %f4209, %f13;
	ld.shared.f32 	%f4211, [_ZZ20simulate_interactionP6float4S0_fiE6others+3148];
	sub.f32 	%f4212, %f4211, %f14;
	ld.shared.f32 	%f4213, [_ZZ20simulate_interactionP6float4S0_fiE6others+3152];
	sub.f32 	%f4214, %f4213, %f15;
	mul.f32 	%f4215, %f4212, %f4212;
	fma.rn.f32 	%f4216, %f4210, %f4210, %f4215;
	fma.rn.f32 	%f4217, %f4214, %f4214, %f4216;
	add.f32 	%f4218, %f4217, 0f322BCC77;
	rsqrt.approx.f32 	%f4219, %f4218;
	mul.f32 	%f4220, %f4219, %f4219;
	mul.f32 	%f4221, %f4219, %f4220;
	fma.rn.f32 	%f4222, %f4210, %f4221, %f4206;
	fma.rn.f32 	%f4223, %f4212, %f4221, %f4207;
	fma.rn.f32 	%f4224, %f4214, %f4221, %f4208;
	ld.shared.f32 	%f4225, [_ZZ20simulate_interactionP6float4S0_fiE6others+3156];
	sub.f32 	%f4226, %f4225, %f13;
	ld.shared.f32 	%f4227, [_ZZ20simulate_interactionP6float4S0_fiE6others+3160];
	sub.f32 	%f4228, %f4227, %f14;
	ld.shared.f32 	%f4229, [_ZZ20simulate_interactionP6float4S0_fiE6others+3164];
	sub.f32 	%f4230, %f4229, %f15;
	mul.f32 	%f4231, %f4228, %f4228;
	fma.rn.f32 	%f4232, %f4226, %f4226, %f4231;
	fma.rn.f32 	%f4233, %f4230, %f4230, %f4232;
	add.f32 	%f4234, %f4233, 0f322BCC77;
	rsqrt.approx.f32 	%f4235, %f4234;
	mul.f32 	%f4236, %f4235, %f4235;
	mul.f32 	%f4237, %f4235, %f4236;
	fma.rn.f32 	%f4238, %f4226, %f4237, %f4222;
	fma.rn.f32 	%f4239, %f4228, %f4237, %f4223;
	fma.rn.f32 	%f4240, %f4230, %f4237, %f4224;
	ld.shared.f32 	%f4241, [_ZZ20simulate_interactionP6float4S0_fiE6others+3168];
	sub.f32 	%f4242, %f4241, %f13;
	ld.shared.f32 	%f4243, [_ZZ20simulate_interactionP6float4S0_fiE6others+3172];
	sub.f32 	%f4244, %f4243, %f14;
	ld.shared.f32 	%f4245, [_ZZ20simulate_interactionP6float4S0_fiE6others+3176];
	sub.f32 	%f4246, %f4245, %f15;
	mul.f32 	%f4247, %f4244, %f4244;
	fma.rn.f32 	%f4248, %f4242, %f4242, %f4247;
	fma.rn.f32 	%f4249, %f4246, %f4246, %f4248;
	add.f32 	%f4250, %f4249, 0f322BCC77;
	rsqrt.approx.f32 	%f4251, %f4250;
	mul.f32 	%f4252, %f4251, %f4251;
	mul.f32 	%f4253, %f4251, %f4252;
	fma.rn.f32 	%f4254, %f4242, %f4253, %f4238;
	fma.rn.f32 	%f4255, %f4244, %f4253, %f4239;
	fma.rn.f32 	%f4256, %f4246, %f4253, %f4240;
	ld.shared.f32 	%f4257, [_ZZ20simulate_interactionP6float4S0_fiE6others+3180];
	sub.f32 	%f4258, %f4257, %f13;
	ld.shared.f32 	%f4259, [_ZZ20simulate_interactionP6float4S0_fiE6others+3184];
	sub.f32 	%f4260, %f4259, %f14;
	ld.shared.f32 	%f4261, [_ZZ20simulate_interactionP6float4S0_fiE6others+3188];
	sub.f32 	%f4262, %f4261, %f15;
	mul.f32 	%f4263, %f4260, %f4260;
	fma.rn.f32 	%f4264, %f4258, %f4258, %f4263;
	fma.rn.f32 	%f4265, %f4262, %f4262, %f4264;
	add.f32 	%f4266, %f4265, 0f322BCC77;
	rsqrt.approx.f32 	%f4267, %f4266;
	mul.f32 	%f4268, %f4267, %f4267;
	mul.f32 	%f4269, %f4267, %f4268;
	fma.rn.f32 	%f4270, %f4258, %f4269, %f4254;
	fma.rn.f32 	%f4271, %f4260, %f4269, %f4255;
	fma.rn.f32 	%f4272, %f4262, %f4269, %f4256;
	ld.shared.f32 	%f4273, [_ZZ20simulate_interactionP6float4S0_fiE6others+3192];
	sub.f32 	%f4274, %f4273, %f13;
	ld.shared.f32 	%f4275, [_ZZ20simulate_interactionP6float4S0_fiE6others+3196];
	sub.f32 	%f4276, %f4275, %f14;
	ld.shared.f32 	%f4277, [_ZZ20simulate_interactionP6float4S0_fiE6others+3200];
	sub.f32 	%f4278, %f4277, %f15;
	mul.f32 	%f4279, %f4276, %f4276;
	fma.rn.f32 	%f4280, %f4274, %f4274, %f4279;
	fma.rn.f32 	%f4281, %f4278, %f4278, %f4280;
	add.f32 	%f4282, %f4281, 0f322BCC77;
	rsqrt.approx.f32 	%f4283, %f4282;
	mul.f32 	%f4284, %f4283, %f4283;
	mul.f32 	%f4285, %f4283, %f4284;
	fma.rn.f32 	%f4286, %f4274, %f4285, %f4270;
	fma.rn.f32 	%f4287, %f4276, %f4285, %f4271;
	fma.rn.f32 	%f4288, %f4278, %f4285, %f4272;
	ld.shared.f32 	%f4289, [_ZZ20simulate_interactionP6float4S0_fiE6others+3204];
	sub.f32 	%f4290, %f4289, %f13;
	ld.shared.f32 	%f4291, [_ZZ20simulate_interactionP6float4S0_fiE6others+3208];
	sub.f32 	%f4292, %f4291, %f14;
	ld.shared.f32 	%f4293, [_ZZ20simulate_interactionP6float4S0_fiE6others+3212];
	sub.f32 	%f4294, %f4293, %f15;
	mul.f32 	%f4295, %f4292, %f4292;
	fma.rn.f32 	%f4296, %f4290, %f4290, %f4295;
	fma.rn.f32 	%f4297, %f4294, %f4294, %f4296;
	add.f32 	%f4298, %f4297, 0f322BCC77;
	rsqrt.approx.f32 	%f4299, %f4298;
	mul.f32 	%f4300, %f4299, %f4299;
	mul.f32 	%f4301, %f4299, %f4300;
	fma.rn.f32 	%f4302, %f4290, %f4301, %f4286;
	fma.rn.f32 	%f4303, %f4292, %f4301, %f4287;
	fma.rn.f32 	%f4304, %f4294, %f4301, %f4288;
	ld.shared.f32 	%f4305, [_ZZ20simulate_interactionP6float4S0_fiE6others+3216];
	sub.f32 	%f4306, %f4305, %f13;
	ld.shared.f32 	%f4307, [_ZZ20simulate_interactionP6float4S0_fiE6others+3220];
	sub.f32 	%f4308, %f4307, %f14;
	ld.shared.f32 	%f4309, [_ZZ20simulate_interactionP6float4S0_fiE6others+3224];
	sub.f32 	%f4310, %f4309, %f15;
	mul.f32 	%f4311, %f4308, %f4308;
	fma.rn.f32 	%f4312, %f4306, %f4306, %f4311;
	fma.rn.f32 	%f4313, %f4310, %f4310, %f4312;
	add.f32 	%f4314, %f4313, 0f322BCC77;
	rsqrt.approx.f32 	%f4315, %f4314;
	mul.f32 	%f4316, %f4315, %f4315;
	mul.f32 	%f4317, %f4315, %f4316;
	fma.rn.f32 	%f4318, %f4306, %f4317, %f4302;
	fma.rn.f32 	%f4319, %f4308, %f4317, %f4303;
	fma.rn.f32 	%f4320, %f4310, %f4317, %f4304;
	ld.shared.f32 	%f4321, [_ZZ20simulate_interactionP6float4S0_fiE6others+3228];
	sub.f32 	%f4322, %f4321, %f13;
	ld.shared.f32 	%f4323, [_ZZ20simulate_interactionP6float4S0_fiE6others+3232];
	sub.f32 	%f4324, %f4323, %f14;
	ld.shared.f32 	%f4325, [_ZZ20simulate_interactionP6float4S0_fiE6others+3236];
	sub.f32 	%f4326, %f4325, %f15;
	mul.f32 	%f4327, %f4324, %f4324;
	fma.rn.f32 	%f4328, %f4322, %f4322, %f4327;
	fma.rn.f32 	%f4329, %f4326, %f4326, %f4328;
	add.f32 	%f4330, %f4329, 0f322BCC77;
	rsqrt.approx.f32 	%f4331, %f4330;
	mul.f32 	%f4332, %f4331, %f4331;
	mul.f32 	%f4333, %f4331, %f4332;
	fma.rn.f32 	%f4334, %f4322, %f4333, %f4318;
	fma.rn.f32 	%f4335, %f4324, %f4333, %f4319;
	fma.rn.f32 	%f4336, %f4326, %f4333, %f4320;
	ld.shared.f32 	%f4337, [_ZZ20simulate_interactionP6float4S0_fiE6others+3240];
	sub.f32 	%f4338, %f4337, %f13;
	ld.shared.f32 	%f4339, [_ZZ20simulate_interactionP6float4S0_fiE6others+3244];
	sub.f32 	%f4340, %f4339, %f14;
	ld.shared.f32 	%f4341, [_ZZ20simulate_interactionP6float4S0_fiE6others+3248];
	sub.f32 	%f4342, %f4341, %f15;
	mul.f32 	%f4343, %f4340, %f4340;
	fma.rn.f32 	%f4344, %f4338, %f4338, %f4343;
	fma.rn.f32 	%f4345, %f4342, %f4342, %f4344;
	add.f32 	%f4346, %f4345, 0f322BCC77;
	rsqrt.approx.f32 	%f4347, %f4346;
	mul.f32 	%f4348, %f4347, %f4347;
	mul.f32 	%f4349, %f4347, %f4348;
	fma.rn.f32 	%f4350, %f4338, %f4349, %f4334;
	fma.rn.f32 	%f4351, %f4340, %f4349, %f4335;
	fma.rn.f32 	%f4352, %f4342, %f4349, %f4336;
	ld.shared.f32 	%f4353, [_ZZ20simulate_interactionP6float4S0_fiE6others+3252];
	sub.f32 	%f4354, %f4353, %f13;
	ld.shared.f32 	%f4355, [_ZZ20simulate_interactionP6float4S0_fiE6others+3256];
	sub.f32 	%f4356, %f4355, %f14;
	ld.shared.f32 	%f4357, [_ZZ20simulate_interactionP6float4S0_fiE6others+3260];
	sub.f32 	%f4358, %f4357, %f15;
	mul.f32 	%f4359, %f4356, %f4356;
	fma.rn.f32 	%f4360, %f4354, %f4354, %f4359;
	fma.rn.f32 	%f4361, %f4358, %f4358, %f4360;
	add.f32 	%f4362, %f4361, 0f322BCC77;
	rsqrt.approx.f32 	%f4363, %f4362;
	mul.f32 	%f4364, %f4363, %f4363;
	mul.f32 	%f4365, %f4363, %f4364;
	fma.rn.f32 	%f4366, %f4354, %f4365, %f4350;
	fma.rn.f32 	%f4367, %f4356, %f4365, %f4351;
	fma.rn.f32 	%f4368, %f4358, %f4365, %f4352;
	ld.shared.f32 	%f4369, [_ZZ20simulate_interactionP6float4S0_fiE6others+3264];
	sub.f32 	%f4370, %f4369, %f13;
	ld.shared.f32 	%f4371, [_ZZ20simulate_interactionP6float4S0_fiE6others+3268];
	sub.f32 	%f4372, %f4371, %f14;
	ld.shared.f32 	%f4373, [_ZZ20simulate_interactionP6float4S0_fiE6others+3272];
	sub.f32 	%f4374, %f4373, %f15;
	mul.f32 	%f4375, %f4372, %f4372;
	fma.rn.f32 	%f4376, %f4370, %f4370, %f4375;
	fma.rn.f32 	%f4377, %f4374, %f4374, %f4376;
	add.f32 	%f4378, %f4377, 0f322BCC77;
	rsqrt.approx.f32 	%f4379, %f4378;
	mul.f32 	%f4380, %f4379, %f4379;
	mul.f32 	%f4381, %f4379, %f4380;
	fma.rn.f32 	%f4382, %f4370, %f4381, %f4366;
	fma.rn.f32 	%f4383, %f4372, %f4381, %f4367;
	fma.rn.f32 	%f4384, %f4374, %f4381, %f4368;
	ld.shared.f32 	%f4385, [_ZZ20simulate_interactionP6float4S0_fiE6others+3276];
	sub.f32 	%f4386, %f4385, %f13;
	ld.shared.f32 	%f4387, [_ZZ20simulate_interactionP6float4S0_fiE6others+3280];
	sub.f32 	%f4388, %f4387, %f14;
	ld.shared.f32 	%f4389, [_ZZ20simulate_interactionP6float4S0_fiE6others+3284];
	sub.f32 	%f4390, %f4389, %f15;
	mul.f32 	%f4391, %f4388, %f4388;
	fma.rn.f32 	%f4392, %f4386, %f4386, %f4391;
	fma.rn.f32 	%f4393, %f4390, %f4390, %f4392;
	add.f32 	%f4394, %f4393, 0f322BCC77;
	rsqrt.approx.f32 	%f4395, %f4394;
	mul.f32 	%f4396, %f4395, %f4395;
	mul.f32 	%f4397, %f4395, %f4396;
	fma.rn.f32 	%f4398, %f4386, %f4397, %f4382;
	fma.rn.f32 	%f4399, %f4388, %f4397, %f4383;
	fma.rn.f32 	%f4400, %f4390, %f4397, %f4384;
	ld.shared.f32 	%f4401, [_ZZ20simulate_interactionP6float4S0_fiE6others+3288];
	sub.f32 	%f4402, %f4401, %f13;
	ld.shared.f32 	%f4403, [_ZZ20simulate_interactionP6float4S0_fiE6others+3292];
	sub.f32 	%f4404, %f4403, %f14;
	ld.shared.f32 	%f4405, [_ZZ20simulate_interactionP6float4S0_fiE6others+3296];
	sub.f32 	%f4406, %f4405, %f15;
	mul.f32 	%f4407, %f4404, %f4404;
	fma.rn.f32 	%f4408, %f4402, %f4402, %f4407;
	fma.rn.f32 	%f4409, %f4406, %f4406, %f4408;
	add.f32 	%f4410, %f4409, 0f322BCC77;
	rsqrt.approx.f32 	%f4411, %f4410;
	mul.f32 	%f4412, %f4411, %f4411;
	mul.f32 	%f4413, %f4411, %f4412;
	fma.rn.f32 	%f4414, %f4402, %f4413, %f4398;
	fma.rn.f32 	%f4415, %f4404, %f4413, %f4399;
	fma.rn.f32 	%f4416, %f4406, %f4413, %f4400;
	ld.shared.f32 	%f4417, [_ZZ20simulate_interactionP6float4S0_fiE6others+3300];
	sub.f32 	%f4418, %f4417, %f13;
	ld.shared.f32 	%f4419, [_ZZ20simulate_interactionP6float4S0_fiE6others+3304];
	sub.f32 	%f4420, %f4419, %f14;
	ld.shared.f32 	%f4421, [_ZZ20simulate_interactionP6float4S0_fiE6others+3308];
	sub.f32 	%f4422, %f4421, %f15;
	mul.f32 	%f4423, %f4420, %f4420;
	fma.rn.f32 	%f4424, %f4418, %f4418, %f4423;
	fma.rn.f32 	%f4425, %f4422, %f4422, %f4424;
	add.f32 	%f4426, %f4425, 0f322BCC77;
	rsqrt.approx.f32 	%f4427, %f4426;
	mul.f32 	%f4428, %f4427, %f4427;
	mul.f32 	%f4429, %f4427, %f4428;
	fma.rn.f32 	%f4430, %f4418, %f4429, %f4414;
	fma.rn.f32 	%f4431, %f4420, %f4429, %f4415;
	fma.rn.f32 	%f4432, %f4422, %f4429, %f4416;
	ld.shared.f32 	%f4433, [_ZZ20simulate_interactionP6float4S0_fiE6others+3312];
	sub.f32 	%f4434, %f4433, %f13;
	ld.shared.f32 	%f4435, [_ZZ20simulate_interactionP6float4S0_fiE6others+3316];
	sub.f32 	%f4436, %f4435, %f14;
	ld.shared.f32 	%f4437, [_ZZ20simulate_interactionP6float4S0_fiE6others+3320];
	sub.f32 	%f4438, %f4437, %f15;
	mul.f32 	%f4439, %f4436, %f4436;
	fma.rn.f32 	%f4440, %f4434, %f4434, %f4439;
	fma.rn.f32 	%f4441, %f4438, %f4438, %f4440;
	add.f32 	%f4442, %f4441, 0f322BCC77;
	rsqrt.approx.f32 	%f4443, %f4442;
	mul.f32 	%f4444, %f4443, %f4443;
	mul.f32 	%f4445, %f4443, %f4444;
	fma.rn.f32 	%f4446, %f4434, %f4445, %f4430;
	fma.rn.f32 	%f4447, %f4436, %f4445, %f4431;
	fma.rn.f32 	%f4448, %f4438, %f4445, %f4432;
	ld.shared.f32 	%f4449, [_ZZ20simulate_interactionP6float4S0_fiE6others+3324];
	sub.f32 	%f4450, %f4449, %f13;
	ld.shared.f32 	%f4451, [_ZZ20simulate_interactionP6float4S0_fiE6others+3328];
	sub.f32 	%f4452, %f4451, %f14;
	ld.shared.f32 	%f4453, [_ZZ20simulate_interactionP6float4S0_fiE6others+3332];
	sub.f32 	%f4454, %f4453, %f15;
	mul.f32 	%f4455, %f4452, %f4452;
	fma.rn.f32 	%f4456, %f4450, %f4450, %f4455;
	fma.rn.f32 	%f4457, %f4454, %f4454, %f4456;
	add.f32 	%f4458, %f4457, 0f322BCC77;
	rsqrt.approx.f32 	%f4459, %f4458;
	mul.f32 	%f4460, %f4459, %f4459;
	mul.f32 	%f4461, %f4459, %f4460;
	fma.rn.f32 	%f4462, %f4450, %f4461, %f4446;
	fma.rn.f32 	%f4463, %f4452, %f4461, %f4447;
	fma.rn.f32 	%f4464, %f4454, %f4461, %f4448;
	ld.shared.f32 	%f4465, [_ZZ20simulate_interactionP6float4S0_fiE6others+3336];
	sub.f32 	%f4466, %f4465, %f13;
	ld.shared.f32 	%f4467, [_ZZ20simulate_interactionP6float4S0_fiE6others+3340];
	sub.f32 	%f4468, %f4467, %f14;
	ld.shared.f32 	%f4469, [_ZZ20simulate_interactionP6float4S0_fiE6others+3344];
	sub.f32 	%f4470, %f4469, %f15;
	mul.f32 	%f4471, %f4468, %f4468;
	fma.rn.f32 	%f4472, %f4466, %f4466, %f4471;
	fma.rn.f32 	%f4473, %f4470, %f4470, %f4472;
	add.f32 	%f4474, %f4473, 0f322BCC77;
	rsqrt.approx.f32 	%f4475, %f4474;
	mul.f32 	%f4476, %f4475, %f4475;
	mul.f32 	%f4477, %f4475, %f4476;
	fma.rn.f32 	%f4478, %f4466, %f4477, %f4462;
	fma.rn.f32 	%f4479, %f4468, %f4477, %f4463;
	fma.rn.f32 	%f4480, %f4470, %f4477, %f4464;
	ld.shared.f32 	%f4481, [_ZZ20simulate_interactionP6float4S0_fiE6others+3348];
	sub.f32 	%f4482, %f4481, %f13;
	ld.shared.f32 	%f4483, [_ZZ20simulate_interactionP6float4S0_fiE6others+3352];
	sub.f32 	%f4484, %f4483, %f14;
	ld.shared.f32 	%f4485, [_ZZ20simulate_interactionP6float4S0_fiE6others+3356];
	sub.f32 	%f4486, %f4485, %f15;
	mul.f32 	%f4487, %f4484, %f4484;
	fma.rn.f32 	%f4488, %f4482, %f4482, %f4487;
	fma.rn.f32 	%f4489, %f4486, %f4486, %f4488;
	add.f32 	%f4490, %f4489, 0f322BCC77;
	rsqrt.approx.f32 	%f4491, %f4490;
	mul.f32 	%f4492, %f4491, %f4491;
	mul.f32 	%f4493, %f4491, %f4492;
	fma.rn.f32 	%f4494, %f4482, %f4493, %f4478;
	fma.rn.f32 	%f4495, %f4484, %f4493, %f4479;
	fma.rn.f32 	%f4496, %f4486, %f4493, %f4480;
	ld.shared.f32 	%f4497, [_ZZ20simulate_interactionP6float4S0_fiE6others+3360];
	sub.f32 	%f4498, %f4497, %f13;
	ld.shared.f32 	%f4499, [_ZZ20simulate_interactionP6float4S0_fiE6others+3364];
	sub.f32 	%f4500, %f4499, %f14;
	ld.shared.f32 	%f4501, [_ZZ20simulate_interactionP6float4S0_fiE6others+3368];
	sub.f32 	%f4502, %f4501, %f15;
	mul.f32 	%f4503, %f4500, %f4500;
	fma.rn.f32 	%f4504, %f4498, %f4498, %f4503;
	fma.rn.f32 	%f4505, %f4502, %f4502, %f4504;
	add.f32 	%f4506, %f4505, 0f322BCC77;
	rsqrt.approx.f32 	%f4507, %f4506;
	mul.f32 	%f4508, %f4507, %f4507;
	mul.f32 	%f4509, %f4507, %f4508;
	fma.rn.f32 	%f4510, %f4498, %f4509, %f4494;
	fma.rn.f32 	%f4511, %f4500, %f4509, %f4495;
	fma.rn.f32 	%f4512, %f4502, %f4509, %f4496;
	ld.shared.f32 	%f4513, [_ZZ20simulate_interactionP6float4S0_fiE6others+3372];
	sub.f32 	%f4514, %f4513, %f13;
	ld.shared.f32 	%f4515, [_ZZ20simulate_interactionP6float4S0_fiE6others+3376];
	sub.f32 	%f4516, %f4515, %f14;
	ld.shared.f32 	%f4517, [_ZZ20simulate_interactionP6float4S0_fiE6others+3380];
	sub.f32 	%f4518, %f4517, %f15;
	mul.f32 	%f4519, %f4516, %f4516;
	fma.rn.f32 	%f4520, %f4514, %f4514, %f4519;
	fma.rn.f32 	%f4521, %f4518, %f4518, %f4520;
	add.f32 	%f4522, %f4521, 0f322BCC77;
	rsqrt.approx.f32 	%f4523, %f4522;
	mul.f32 	%f4524, %f4523, %f4523;
	mul.f32 	%f4525, %f4523, %f4524;
	fma.rn.f32 	%f4526, %f4514, %f4525, %f4510;
	fma.rn.f32 	%f4527, %f4516, %f4525, %f4511;
	fma.rn.f32 	%f4528, %f4518, %f4525, %f4512;
	ld.shared.f32 	%f4529, [_ZZ20simulate_interactionP6float4S0_fiE6others+3384];
	sub.f32 	%f4530, %f4529, %f13;
	ld.shared.f32 	%f4531, [_ZZ20simulate_interactionP6float4S0_fiE6others+3388];
	sub.f32 	%f4532, %f4531, %f14;
	ld.shared.f32 	%f4533, [_ZZ20simulate_interactionP6float4S0_fiE6others+3392];
	sub.f32 	%f4534, %f4533, %f15;
	mul.f32 	%f4535, %f4532, %f4532;
	fma.rn.f32 	%f4536, %f4530, %f4530, %f4535;
	fma.rn.f32 	%f4537, %f4534, %f4534, %f4536;
	add.f32 	%f4538, %f4537, 0f322BCC77;
	rsqrt.approx.f32 	%f4539, %f4538;
	mul.f32 	%f4540, %f4539, %f4539;
	mul.f32 	%f4541, %f4539, %f4540;
	fma.rn.f32 	%f4542, %f4530, %f4541, %f4526;
	fma.rn.f32 	%f4543, %f4532, %f4541, %f4527;
	fma.rn.f32 	%f4544, %f4534, %f4541, %f4528;
	ld.shared.f32 	%f4545, [_ZZ20simulate_interactionP6float4S0_fiE6others+3396];
	sub.f32 	%f4546, %f4545, %f13;
	ld.shared.f32 	%f4547, [_ZZ20simulate_interactionP6float4S0_fiE6others+3400];
	sub.f32 	%f4548, %f4547, %f14;
	ld.shared.f32 	%f4549, [_ZZ20simulate_interactionP6float4S0_fiE6others+3404];
	sub.f32 	%f4550, %f4549, %f15;
	mul.f32 	%f4551, %f4548, %f4548;
	fma.rn.f32 	%f4552, %f4546, %f4546, %f4551;
	fma.rn.f32 	%f4553, %f4550, %f4550, %f4552;
	add.f32 	%f4554, %f4553, 0f322BCC77;
	rsqrt.approx.f32 	%f4555, %f4554;
	mul.f32 	%f4556, %f4555, %f4555;
	mul.f32 	%f4557, %f4555, %f4556;
	fma.rn.f32 	%f4558, %f4546, %f4557, %f4542;
	fma.rn.f32 	%f4559, %f4548, %f4557, %f4543;
	fma.rn.f32 	%f4560, %f4550, %f4557, %f4544;
	ld.shared.f32 	%f4561, [_ZZ20simulate_interactionP6float4S0_fiE6others+3408];
	sub.f32 	%f4562, %f4561, %f13;
	ld.shared.f32 	%f4563, [_ZZ20simulate_interactionP6float4S0_fiE6others+3412];
	sub.f32 	%f4564, %f4563, %f14;
	ld.shared.f32 	%f4565, [_ZZ20simulate_interactionP6float4S0_fiE6others+3416];
	sub.f32 	%f4566, %f4565, %f15;
	mul.f32 	%f4567, %f4564, %f4564;
	fma.rn.f32 	%f4568, %f4562, %f4562, %f4567;
	fma.rn.f32 	%f4569, %f4566, %f4566, %f4568;
	add.f32 	%f4570, %f4569, 0f322BCC77;
	rsqrt.approx.f32 	%f4571, %f4570;
	mul.f32 	%f4572, %f4571, %f4571;
	mul.f32 	%f4573, %f4571, %f4572;
	fma.rn.f32 	%f4574, %f4562, %f4573, %f4558;
	fma.rn.f32 	%f4575, %f4564, %f4573, %f4559;
	fma.rn.f32 	%f4576, %f4566, %f4573, %f4560;
	ld.shared.f32 	%f4577, [_ZZ20simulate_interactionP6float4S0_fiE6others+3420];
	sub.f32 	%f4578, %f4577, %f13;
	ld.shared.f32 	%f4579, [_ZZ20simulate_interactionP6float4S0_fiE6others+3424];
	sub.f32 	%f4580, %f4579, %f14;
	ld.shared.f32 	%f4581, [_ZZ20simulate_interactionP6float4S0_fiE6others+3428];
	sub.f32 	%f4582, %f4581, %f15;
	mul.f32 	%f4583, %f4580, %f4580;
	fma.rn.f32 	%f4584, %f4578, %f4578, %f4583;
	fma.rn.f32 	%f4585, %f4582, %f4582, %f4584;
	add.f32 	%f4586, %f4585, 0f322BCC77;
	rsqrt.approx.f32 	%f4587, %f4586;
	mul.f32 	%f4588, %f4587, %f4587;
	mul.f32 	%f4589, %f4587, %f4588;
	fma.rn.f32 	%f4590, %f4578, %f4589, %f4574;
	fma.rn.f32 	%f4591, %f4580, %f4589, %f4575;
	fma.rn.f32 	%f4592, %f4582, %f4589, %f4576;
	ld.shared.f32 	%f4593, [_ZZ20simulate_interactionP6float4S0_fiE6others+3432];
	sub.f32 	%f4594, %f4593, %f13;
	ld.shared.f32 	%f4595, [_ZZ20simulate_interactionP6float4S0_fiE6others+3436];
	sub.f32 	%f4596, %f4595, %f14;
	ld.shared.f32 	%f4597, [_ZZ20simulate_interactionP6float4S0_fiE6others+3440];
	sub.f32 	%f4598, %f4597, %f15;
	mul.f32 	%f4599, %f4596, %f4596;
	fma.rn.f32 	%f4600, %f4594, %f4594, %f4599;
	fma.rn.f32 	%f4601, %f4598, %f4598, %f4600;
	add.f32 	%f4602, %f4601, 0f322BCC77;
	rsqrt.approx.f32 	%f4603, %f4602;
	mul.f32 	%f4604, %f4603, %f4603;
	mul.f32 	%f4605, %f4603, %f4604;
	fma.rn.f32 	%f4606, %f4594, %f4605, %f4590;
	fma.rn.f32 	%f4607, %f4596, %f4605, %f4591;
	fma.rn.f32 	%f4608, %f4598, %f4605, %f4592;
	ld.shared.f32 	%f4609, [_ZZ20simulate_interactionP6float4S0_fiE6others+3444];
	sub.f32 	%f4610, %f4609, %f13;
	ld.shared.f32 	%f4611, [_ZZ20simulate_interactionP6float4S0_fiE6others+3448];
	sub.f32 	%f4612, %f4611, %f14;
	ld.shared.f32 	%f4613, [_ZZ20simulate_interactionP6float4S0_fiE6others+3452];
	sub.f32 	%f4614, %f4613, %f15;
	mul.f32 	%f4615, %f4612, %f4612;
	fma.rn.f32 	%f4616, %f4610, %f4610, %f4615;
	fma.rn.f32 	%f4617, %f4614, %f4614, %f4616;
	add.f32 	%f4618, %f4617, 0f322BCC77;
	rsqrt.approx.f32 	%f4619, %f4618;
	mul.f32 	%f4620, %f4619, %f4619;
	mul.f32 	%f4621, %f4619, %f4620;
	fma.rn.f32 	%f4622, %f4610, %f4621, %f4606;
	fma.rn.f32 	%f4623, %f4612, %f4621, %f4607;
	fma.rn.f32 	%f4624, %f4614, %f4621, %f4608;
	ld.shared.f32 	%f4625, [_ZZ20simulate_interactionP6float4S0_fiE6others+3456];
	sub.f32 	%f4626, %f4625, %f13;
	ld.shared.f32 	%f4627, [_ZZ20simulate_interactionP6float4S0_fiE6others+3460];
	sub.f32 	%f4628, %f4627, %f14;
	ld.shared.f32 	%f4629, [_ZZ20simulate_interactionP6float4S0_fiE6others+3464];
	sub.f32 	%f4630, %f4629, %f15;
	mul.f32 	%f4631, %f4628, %f4628;
	fma.rn.f32 	%f4632, %f4626, %f4626, %f4631;
	fma.rn.f32 	%f4633, %f4630, %f4630, %f4632;
	add.f32 	%f4634, %f4633, 0f322BCC77;
	rsqrt.approx.f32 	%f4635, %f4634;
	mul.f32 	%f4636, %f4635, %f4635;
	mul.f32 	%f4637, %f4635, %f4636;
	fma.rn.f32 	%f4638, %f4626, %f4637, %f4622;
	fma.rn.f32 	%f4639, %f4628, %f4637, %f4623;
	fma.rn.f32 	%f4640, %f4630, %f4637, %f4624;
	ld.shared.f32 	%f4641, [_ZZ20simulate_interactionP6float4S0_fiE6others+3468];
	sub.f32 	%f4642, %f4641, %f13;
	ld.shared.f32 	%f4643, [_ZZ20simulate_interactionP6float4S0_fiE6others+3472];
	sub.f32 	%f4644, %f4643, %f14;
	ld.shared.f32 	%f4645, [_ZZ20simulate_interactionP6float4S0_fiE6others+3476];
	sub.f32 	%f4646, %f4645, %f15;
	mul.f32 	%f4647, %f4644, %f4644;
	fma.rn.f32 	%f4648, %f4642, %f4642, %f4647;
	fma.rn.f32 	%f4649, %f4646, %f4646, %f4648;
	add.f32 	%f4650, %f4649, 0f322BCC77;
	rsqrt.approx.f32 	%f4651, %f4650;
	mul.f32 	%f4652, %f4651, %f4651;
	mul.f32 	%f4653, %f4651, %f4652;
	fma.rn.f32 	%f4654, %f4642, %f4653, %f4638;
	fma.rn.f32 	%f4655, %f4644, %f4653, %f4639;
	fma.rn.f32 	%f4656, %f4646, %f4653, %f4640;
	ld.shared.f32 	%f4657, [_ZZ20simulate_interactionP6float4S0_fiE6others+3480];
	sub.f32 	%f4658, %f4657, %f13;
	ld.shared.f32 	%f4659, [_ZZ20simulate_interactionP6float4S0_fiE6others+3484];
	sub.f32 	%f4660, %f4659, %f14;
	ld.shared.f32 	%f4661, [_ZZ20simulate_interactionP6float4S0_fiE6others+3488];
	sub.f32 	%f4662, %f4661, %f15;
	mul.f32 	%f4663, %f4660, %f4660;
	fma.rn.f32 	%f4664, %f4658, %f4658, %f4663;
	fma.rn.f32 	%f4665, %f4662, %f4662, %f4664;
	add.f32 	%f4666, %f4665, 0f322BCC77;
	rsqrt.approx.f32 	%f4667, %f4666;
	mul.f32 	%f4668, %f4667, %f4667;
	mul.f32 	%f4669, %f4667, %f4668;
	fma.rn.f32 	%f4670, %f4658, %f4669, %f4654;
	fma.rn.f32 	%f4671, %f4660, %f4669, %f4655;
	fma.rn.f32 	%f4672, %f4662, %f4669, %f4656;
	ld.shared.f32 	%f4673, [_ZZ20simulate_interactionP6float4S0_fiE6others+3492];
	sub.f32 	%f4674, %f4673, %f13;
	ld.shared.f32 	%f4675, [_ZZ20simulate_interactionP6float4S0_fiE6others+3496];
	sub.f32 	%f4676, %f4675, %f14;
	ld.shared.f32 	%f4677, [_ZZ20simulate_interactionP6float4S0_fiE6others+3500];
	sub.f32 	%f4678, %f4677, %f15;
	mul.f32 	%f4679, %f4676, %f4676;
	fma.rn.f32 	%f4680, %f4674, %f4674, %f4679;
	fma.rn.f32 	%f4681, %f4678, %f4678, %f4680;
	add.f32 	%f4682, %f4681, 0f322BCC77;
	rsqrt.approx.f32 	%f4683, %f4682;
	mul.f32 	%f4684, %f4683, %f4683;
	mul.f32 	%f4685, %f4683, %f4684;
	fma.rn.f32 	%f4686, %f4674, %f4685, %f4670;
	fma.rn.f32 	%f4687, %f4676, %f4685, %f4671;
	fma.rn.f32 	%f4688, %f4678, %f4685, %f4672;
	ld.shared.f32 	%f4689, [_ZZ20simulate_interactionP6float4S0_fiE6others+3504];
	sub.f32 	%f4690, %f4689, %f13;
	ld.shared.f32 	%f4691, [_ZZ20simulate_interactionP6float4S0_fiE6others+3508];
	sub.f32 	%f4692, %f4691, %f14;
	ld.shared.f32 	%f4693, [_ZZ20simulate_interactionP6float4S0_fiE6others+3512];
	sub.f32 	%f4694, %f4693, %f15;
	mul.f32 	%f4695, %f4692, %f4692;
	fma.rn.f32 	%f4696, %f4690, %f4690, %f4695;
	fma.rn.f32 	%f4697, %f4694, %f4694, %f4696;
	add.f32 	%f4698, %f4697, 0f322BCC77;
	rsqrt.approx.f32 	%f4699, %f4698;
	mul.f32 	%f4700, %f4699, %f4699;
	mul.f32 	%f4701, %f4699, %f4700;
	fma.rn.f32 	%f4702, %f4690, %f4701, %f4686;
	fma.rn.f32 	%f4703, %f4692, %f4701, %f4687;
	fma.rn.f32 	%f4704, %f4694, %f4701, %f4688;
	ld.shared.f32 	%f4705, [_ZZ20simulate_interactionP6float4S0_fiE6others+3516];
	sub.f32 	%f4706, %f4705, %f13;
	ld.shared.f32 	%f4707, [_ZZ20simulate_interactionP6float4S0_fiE6others+3520];
	sub.f32 	%f4708, %f4707, %f14;
	ld.shared.f32 	%f4709, [_ZZ20simulate_interactionP6float4S0_fiE6others+3524];
	sub.f32 	%f4710, %f4709, %f15;
	mul.f32 	%f4711, %f4708, %f4708;
	fma.rn.f32 	%f4712, %f4706, %f4706, %f4711;
	fma.rn.f32 	%f4713, %f4710, %f4710, %f4712;
	add.f32 	%f4714, %f4713, 0f322BCC77;
	rsqrt.approx.f32 	%f4715, %f4714;
	mul.f32 	%f4716, %f4715, %f4715;
	mul.f32 	%f4717, %f4715, %f4716;
	fma.rn.f32 	%f4718, %f4706, %f4717, %f4702;
	fma.rn.f32 	%f4719, %f4708, %f4717, %f4703;
	fma.rn.f32 	%f4720, %f4710, %f4717, %f4704;
	ld.shared.f32 	%f4721, [_ZZ20simulate_interactionP6float4S0_fiE6others+3528];
	sub.f32 	%f4722, %f4721, %f13;
	ld.shared.f32 	%f4723, [_ZZ20simulate_interactionP6float4S0_fiE6others+3532];
	sub.f32 	%f4724, %f4723, %f14;
	ld.shared.f32 	%f4725, [_ZZ20simulate_interactionP6float4S0_fiE6others+3536];
	sub.f32 	%f4726, %f4725, %f15;
	mul.f32 	%f4727, %f4724, %f4724;
	fma.rn.f32 	%f4728, %f4722, %f4722, %f4727;
	fma.rn.f32 	%f4729, %f4726, %f4726, %f4728;
	add.f32 	%f4730, %f4729, 0f322BCC77;
	rsqrt.approx.f32 	%f4731, %f4730;
	mul.f32 	%f4732, %f4731, %f4731;
	mul.f32 	%f4733, %f4731, %f4732;
	fma.rn.f32 	%f4734, %f4722, %f4733, %f4718;
	fma.rn.f32 	%f4735, %f4724, %f4733, %f4719;
	fma.rn.f32 	%f4736, %f4726, %f4733, %f4720;
	ld.shared.f32 	%f4737, [_ZZ20simulate_interactionP6float4S0_fiE6others+3540];
	sub.f32 	%f4738, %f4737, %f13;
	ld.shared.f32 	%f4739, [_ZZ20simulate_interactionP6float4S0_fiE6others+3544];
	sub.f32 	%f4740, %f4739, %f14;
	ld.shared.f32 	%f4741, [_ZZ20simulate_interactionP6float4S0_fiE6others+3548];
	sub.f32 	%f4742, %f4741, %f15;
	mul.f32 	%f4743, %f4740, %f4740;
	fma.rn.f32 	%f4744, %f4738, %f4738, %f4743;
	fma.rn.f32 	%f4745, %f4742, %f4742, %f4744;
	add.f32 	%f4746, %f4745, 0f322BCC77;
	rsqrt.approx.f32 	%f4747, %f4746;
	mul.f32 	%f4748, %f4747, %f4747;
	mul.f32 	%f4749, %f4747, %f4748;
	fma.rn.f32 	%f4750, %f4738, %f4749, %f4734;
	fma.rn.f32 	%f4751, %f4740, %f4749, %f4735;
	fma.rn.f32 	%f4752, %f4742, %f4749, %f4736;
	ld.shared.f32 	%f4753, [_ZZ20simulate_interactionP6float4S0_fiE6others+3552];
	sub.f32 	%f4754, %f4753, %f13;
	ld.shared.f32 	%f4755, [_ZZ20simulate_interactionP6float4S0_fiE6others+3556];
	sub.f32 	%f4756, %f4755, %f14;
	ld.shared.f32 	%f4757, [_ZZ20simulate_interactionP6float4S0_fiE6others+3560];
	sub.f32 	%f4758, %f4757, %f15;
	mul.f32 	%f4759, %f4756, %f4756;
	fma.rn.f32 	%f4760, %f4754, %f4754, %f4759;
	fma.rn.f32 	%f4761, %f4758, %f4758, %f4760;
	add.f32 	%f4762, %f4761, 0f322BCC77;
	rsqrt.approx.f32 	%f4763, %f4762;
	mul.f32 	%f4764, %f4763, %f4763;
	mul.f32 	%f4765, %f4763, %f4764;
	fma.rn.f32 	%f4766, %f4754, %f4765, %f4750;
	fma.rn.f32 	%f4767, %f4756, %f4765, %f4751;
	fma.rn.f32 	%f4768, %f4758, %f4765, %f4752;
	ld.shared.f32 	%f4769, [_ZZ20simulate_interactionP6float4S0_fiE6others+3564];
	sub.f32 	%f4770, %f4769, %f13;
	ld.shared.f32 	%f4771, [_ZZ20simulate_interactionP6float4S0_fiE6others+3568];
	sub.f32 	%f4772, %f4771, %f14;
	ld.shared.f32 	%f4773, [_ZZ20simulate_interactionP6float4S0_fiE6others+3572];
	sub.f32 	%f4774, %f4773, %f15;
	mul.f32 	%f4775, %f4772, %f4772;
	fma.rn.f32 	%f4776, %f4770, %f4770, %f4775;
	fma.rn.f32 	%f4777, %f4774, %f4774, %f4776;
	add.f32 	%f4778, %f4777, 0f322BCC77;
	rsqrt.approx.f32 	%f4779, %f4778;
	mul.f32 	%f4780, %f4779, %f4779;
	mul.f32 	%f4781, %f4779, %f4780;
	fma.rn.f32 	%f4782, %f4770, %f4781, %f4766;
	fma.rn.f32 	%f4783, %f4772, %f4781, %f4767;
	fma.rn.f32 	%f4784, %f4774, %f4781, %f4768;
	ld.shared.f32 	%f4785, [_ZZ20simulate_interactionP6float4S0_fiE6others+3576];
	sub.f32 	%f4786, %f4785, %f13;
	ld.shared.f32 	%f4787, [_ZZ20simulate_interactionP6float4S0_fiE6others+3580];
	sub.f32 	%f4788, %f4787, %f14;
	ld.shared.f32 	%f4789, [_ZZ20simulate_interactionP6float4S0_fiE6others+3584];
	sub.f32 	%f4790, %f4789, %f15;
	mul.f32 	%f4791, %f4788, %f4788;
	fma.rn.f32 	%f4792, %f4786, %f4786, %f4791;
	fma.rn.f32 	%f4793, %f4790, %f4790, %f4792;
	add.f32 	%f4794, %f4793, 0f322BCC77;
	rsqrt.approx.f32 	%f4795, %f4794;
	mul.f32 	%f4796, %f4795, %f4795;
	mul.f32 	%f4797, %f4795, %f4796;
	fma.rn.f32 	%f4798, %f4786, %f4797, %f4782;
	fma.rn.f32 	%f4799, %f4788, %f4797, %f4783;
	fma.rn.f32 	%f4800, %f4790, %f4797, %f4784;
	ld.shared.f32 	%f4801, [_ZZ20simulate_interactionP6float4S0_fiE6others+3588];
	sub.f32 	%f4802, %f4801, %f13;
	ld.shared.f32 	%f4803, [_ZZ20simulate_interactionP6float4S0_fiE6others+3592];
	sub.f32 	%f4804, %f4803, %f14;
	ld.shared.f32 	%f4805, [_ZZ20simulate_interactionP6float4S0_fiE6others+3596];
	sub.f32 	%f4806, %f4805, %f15;
	mul.f32 	%f4807, %f4804, %f4804;
	fma.rn.f32 	%f4808, %f4802, %f4802, %f4807;
	fma.rn.f32 	%f4809, %f4806, %f4806, %f4808;
	add.f32 	%f4810, %f4809, 0f322BCC77;
	rsqrt.approx.f32 	%f4811, %f4810;
	mul.f32 	%f4812, %f4811, %f4811;
	mul.f32 	%f4813, %f4811, %f4812;
	fma.rn.f32 	%f4814, %f4802, %f4813, %f4798;
	fma.rn.f32 	%f4815, %f4804, %f4813, %f4799;
	fma.rn.f32 	%f4816, %f4806, %f4813, %f4800;
	ld.shared.f32 	%f4817, [_ZZ20simulate_interactionP6float4S0_fiE6others+3600];
	sub.f32 	%f4818, %f4817, %f13;
	ld.shared.f32 	%f4819, [_ZZ20simulate_interactionP6float4S0_fiE6others+3604];
	sub.f32 	%f4820, %f4819, %f14;
	ld.shared.f32 	%f4821, [_ZZ20simulate_interactionP6float4S0_fiE6others+3608];
	sub.f32 	%f4822, %f4821, %f15;
	mul.f32 	%f4823, %f4820, %f4820;
	fma.rn.f32 	%f4824, %f4818, %f4818, %f4823;
	fma.rn.f32 	%f4825, %f4822, %f4822, %f4824;
	add.f32 	%f4826, %f4825, 0f322BCC77;
	rsqrt.approx.f32 	%f4827, %f4826;
	mul.f32 	%f4828, %f4827, %f4827;
	mul.f32 	%f4829, %f4827, %f4828;
	fma.rn.f32 	%f4830, %f4818, %f4829, %f4814;
	fma.rn.f32 	%f4831, %f4820, %f4829, %f4815;
	fma.rn.f32 	%f4832, %f4822, %f4829, %f4816;
	ld.shared.f32 	%f4833, [_ZZ20simulate_interactionP6float4S0_fiE6others+3612];
	sub.f32 	%f4834, %f4833, %f13;
	ld.shared.f32 	%f4835, [_ZZ20simulate_interactionP6float4S0_fiE6others+3616];
	sub.f32 	%f4836, %f4835, %f14;
	ld.shared.f32 	%f4837, [_ZZ20simulate_interactionP6float4S0_fiE6others+3620];
	sub.f32 	%f4838, %f4837, %f15;
	mul.f32 	%f4839, %f4836, %f4836;
	fma.rn.f32 	%f4840, %f4834, %f4834, %f4839;
	fma.rn.f32 	%f4841, %f4838, %f4838, %f4840;
	add.f32 	%f4842, %f4841, 0f322BCC77;
	rsqrt.approx.f32 	%f4843, %f4842;
	mul.f32 	%f4844, %f4843, %f4843;
	mul.f32 	%f4845, %f4843, %f4844;
	fma.rn.f32 	%f4846, %f4834, %f4845, %f4830;
	fma.rn.f32 	%f4847, %f4836, %f4845, %f4831;
	fma.rn.f32 	%f4848, %f4838, %f4845, %f4832;
	ld.shared.f32 	%f4849, [_ZZ20simulate_interactionP6float4S0_fiE6others+3624];
	sub.f32 	%f4850, %f4849, %f13;
	ld.shared.f32 	%f4851, [_ZZ20simulate_interactionP6float4S0_fiE6others+3628];
	sub.f32 	%f4852, %f4851, %f14;
	ld.shared.f32 	%f4853, [_ZZ20simulate_interactionP6float4S0_fiE6others+3632];
	sub.f32 	%f4854, %f4853, %f15;
	mul.f32 	%f4855, %f4852, %f4852;
	fma.rn.f32 	%f4856, %f4850, %f4850, %f4855;
	fma.rn.f32 	%f4857, %f4854, %f4854, %f4856;
	add.f32 	%f4858, %f4857, 0f322BCC77;
	rsqrt.approx.f32 	%f4859, %f4858;
	mul.f32 	%f4860, %f4859, %f4859;
	mul.f32 	%f4861, %f4859, %f4860;
	fma.rn.f32 	%f4862, %f4850, %f4861, %f4846;
	fma.rn.f32 	%f4863, %f4852, %f4861, %f4847;
	fma.rn.f32 	%f4864, %f4854, %f4861, %f4848;
	ld.shared.f32 	%f4865, [_ZZ20simulate_interactionP6float4S0_fiE6others+3636];
	sub.f32 	%f4866, %f4865, %f13;
	ld.shared.f32 	%f4867, [_ZZ20simulate_interactionP6float4S0_fiE6others+3640];
	sub.f32 	%f4868, %f4867, %f14;
	ld.shared.f32 	%f4869, [_ZZ20simulate_interactionP6float4S0_fiE6others+3644];
	sub.f32 	%f4870, %f4869, %f15;
	mul.f32 	%f4871, %f4868, %f4868;
	fma.rn.f32 	%f4872, %f4866, %f4866, %f4871;
	fma.rn.f32 	%f4873, %f4870, %f4870, %f4872;
	add.f32 	%f4874, %f4873, 0f322BCC77;
	rsqrt.approx.f32 	%f4875, %f4874;
	mul.f32 	%f4876, %f4875, %f4875;
	mul.f32 	%f4877, %f4875, %f4876;
	fma.rn.f32 	%f4878, %f4866, %f4877, %f4862;
	fma.rn.f32 	%f4879, %f4868, %f4877, %f4863;
	fma.rn.f32 	%f4880, %f4870, %f4877, %f4864;
	ld.shared.f32 	%f4881, [_ZZ20simulate_interactionP6float4S0_fiE6others+3648];
	sub.f32 	%f4882, %f4881, %f13;
	ld.shared.f32 	%f4883, [_ZZ20simulate_interactionP6float4S0_fiE6others+3652];
	sub.f32 	%f4884, %f4883, %f14;
	ld.shared.f32 	%f4885, [_ZZ20simulate_interactionP6float4S0_fiE6others+3656];
	sub.f32 	%f4886, %f4885, %f15;
	mul.f32 	%f4887, %f4884, %f4884;
	fma.rn.f32 	%f4888, %f4882, %f4882, %f4887;
	fma.rn.f32 	%f4889, %f4886, %f4886, %f4888;
	add.f32 	%f4890, %f4889, 0f322BCC77;
	rsqrt.approx.f32 	%f4891, %f4890;
	mul.f32 	%f4892, %f4891, %f4891;
	mul.f32 	%f4893, %f4891, %f4892;
	fma.rn.f32 	%f4894, %f4882, %f4893, %f4878;
	fma.rn.f32 	%f4895, %f4884, %f4893, %f4879;
	fma.rn.f32 	%f4896, %f4886, %f4893, %f4880;
	ld.shared.f32 	%f4897, [_ZZ20simulate_interactionP6float4S0_fiE6others+3660];
	sub.f32 	%f4898, %f4897, %f13;
	ld.shared.f32 	%f4899, [_ZZ20simulate_interactionP6float4S0_fiE6others+3664];
	sub.f32 	%f4900, %f4899, %f14;
	ld.shared.f32 	%f4901, [_ZZ20simulate_interactionP6float4S0_fiE6others+3668];
	sub.f32 	%f4902, %f4901, %f15;
	mul.f32 	%f4903, %f4900, %f4900;
	fma.rn.f32 	%f4904, %f4898, %f4898, %f4903;
	fma.rn.f32 	%f4905, %f4902, %f4902, %f4904;
	add.f32 	%f4906, %f4905, 0f322BCC77;
	rsqrt.approx.f32 	%f4907, %f4906;
	mul.f32 	%f4908, %f4907, %f4907;
	mul.f32 	%f4909, %f4907, %f4908;
	fma.rn.f32 	%f4910, %f4898, %f4909, %f4894;
	fma.rn.f32 	%f4911, %f4900, %f4909, %f4895;
	fma.rn.f32 	%f4912, %f4902, %f4909, %f4896;
	ld.shared.f32 	%f4913, [_ZZ20simulate_interactionP6float4S0_fiE6others+3672];
	sub.f32 	%f4914, %f4913, %f13;
	ld.shared.f32 	%f4915, [_ZZ20simulate_interactionP6float4S0_fiE6others+3676];
	sub.f32 	%f4916, %f4915, %f14;
	ld.shared.f32 	%f4917, [_ZZ20simulate_interactionP6float4S0_fiE6others+3680];
	sub.f32 	%f4918, %f4917, %f15;
	mul.f32 	%f4919, %f4916, %f4916;
	fma.rn.f32 	%f4920, %f4914, %f4914, %f4919;
	fma.rn.f32 	%f4921, %f4918, %f4918, %f4920;
	add.f32 	%f4922, %f4921, 0f322BCC77;
	rsqrt.approx.f32 	%f4923, %f4922;
	mul.f32 	%f4924, %f4923, %f4923;
	mul.f32 	%f4925, %f4923, %f4924;
	fma.rn.f32 	%f4926, %f4914, %f4925, %f4910;
	fma.rn.f32 	%f4927, %f4916, %f4925, %f4911;
	fma.rn.f32 	%f4928, %f4918, %f4925, %f4912;
	ld.shared.f32 	%f4929, [_ZZ20simulate_interactionP6float4S0_fiE6others+3684];
	sub.f32 	%f4930, %f4929, %f13;
	ld.shared.f32 	%f4931, [_ZZ20simulate_interactionP6float4S0_fiE6others+3688];
	sub.f32 	%f4932, %f4931, %f14;
	ld.shared.f32 	%f4933, [_ZZ20simulate_interactionP6float4S0_fiE6others+3692];
	sub.f32 	%f4934, %f4933, %f15;
	mul.f32 	%f4935, %f4932, %f4932;
	fma.rn.f32 	%f4936, %f4930, %f4930, %f4935;
	fma.rn.f32 	%f4937, %f4934, %f4934, %f4936;
	add.f32 	%f4938, %f4937, 0f322BCC77;
	rsqrt.approx.f32 	%f4939, %f4938;
	mul.f32 	%f4940, %f4939, %f4939;
	mul.f32 	%f4941, %f4939, %f4940;
	fma.rn.f32 	%f4942, %f4930, %f4941, %f4926;
	fma.rn.f32 	%f4943, %f4932, %f4941, %f4927;
	fma.rn.f32 	%f4944, %f4934, %f4941, %f4928;
	ld.shared.f32 	%f4945, [_ZZ20simulate_interactionP6float4S0_fiE6others+3696];
	sub.f32 	%f4946, %f4945, %f13;
	ld.shared.f32 	%f4947, [_ZZ20simulate_interactionP6float4S0_fiE6others+3700];
	sub.f32 	%f4948, %f4947, %f14;
	ld.shared.f32 	%f4949, [_ZZ20simulate_interactionP6float4S0_fiE6others+3704];
	sub.f32 	%f4950, %f4949, %f15;
	mul.f32 	%f4951, %f4948, %f4948;
	fma.rn.f32 	%f4952, %f4946, %f4946, %f4951;
	fma.rn.f32 	%f4953, %f4950, %f4950, %f4952;
	add.f32 	%f4954, %f4953, 0f322BCC77;
	rsqrt.approx.f32 	%f4955, %f4954;
	mul.f32 	%f4956, %f4955, %f4955;
	mul.f32 	%f4957, %f4955, %f4956;
	fma.rn.f32 	%f4958, %f4946, %f4957, %f4942;
	fma.rn.f32 	%f4959, %f4948, %f4957, %f4943;
	fma.rn.f32 	%f4960, %f4950, %f4957, %f4944;
	ld.shared.f32 	%f4961, [_ZZ20simulate_interactionP6float4S0_fiE6others+3708];
	sub.f32 	%f4962, %f4961, %f13;
	ld.shared.f32 	%f4963, [_ZZ20simulate_interactionP6float4S0_fiE6others+3712];
	sub.f32 	%f4964, %f4963, %f14;
	ld.shared.f32 	%f4965, [_ZZ20simulate_interactionP6float4S0_fiE6others+3716];
	sub.f32 	%f4966, %f4965, %f15;
	mul.f32 	%f4967, %f4964, %f4964;
	fma.rn.f32 	%f4968, %f4962, %f4962, %f4967;
	fma.rn.f32 	%f4969, %f4966, %f4966, %f4968;
	add.f32 	%f4970, %f4969, 0f322BCC77;
	rsqrt.approx.f32 	%f4971, %f4970;
	mul.f32 	%f4972, %f4971, %f4971;
	mul.f32 	%f4973, %f4971, %f4972;
	fma.rn.f32 	%f4974, %f4962, %f4973, %f4958;
	fma.rn.f32 	%f4975, %f4964, %f4973, %f4959;
	fma.rn.f32 	%f4976, %f4966, %f4973, %f4960;
	ld.shared.f32 	%f4977, [_ZZ20simulate_interactionP6float4S0_fiE6others+3720];
	sub.f32 	%f4978, %f4977, %f13;
	ld.shared.f32 	%f4979, [_ZZ20simulate_interactionP6float4S0_fiE6others+3724];
	sub.f32 	%f4980, %f4979, %f14;
	ld.shared.f32 	%f4981, [_ZZ20simulate_interactionP6float4S0_fiE6others+3728];
	sub.f32 	%f4982, %f4981, %f15;
	mul.f32 	%f4983, %f4980, %f4980;
	fma.rn.f32 	%f4984, %f4978, %f4978, %f4983;
	fma.rn.f32 	%f4985, %f4982, %f4982, %f4984;
	add.f32 	%f4986, %f4985, 0f322BCC77;
	rsqrt.approx.f32 	%f4987, %f4986;
	mul.f32 	%f4988, %f4987, %f4987;
	mul.f32 	%f4989, %f4987, %f4988;
	fma.rn.f32 	%f4990, %f4978, %f4989, %f4974;
	fma.rn.f32 	%f4991, %f4980, %f4989, %f4975;
	fma.rn.f32 	%f4992, %f4982, %f4989, %f4976;
	ld.shared.f32 	%f4993, [_ZZ20simulate_interactionP6float4S0_fiE6others+3732];
	sub.f32 	%f4994, %f4993, %f13;
	ld.shared.f32 	%f4995, [_ZZ20simulate_interactionP6float4S0_fiE6others+3736];
	sub.f32 	%f4996, %f4995, %f14;
	ld.shared.f32 	%f4997, [_ZZ20simulate_interactionP6float4S0_fiE6others+3740];
	sub.f32 	%f4998, %f4997, %f15;
	mul.f32 	%f4999, %f4996, %f4996;
	fma.rn.f32 	%f5000, %f4994, %f4994, %f4999;
	fma.rn.f32 	%f5001, %f4998, %f4998, %f5000;
	add.f32 	%f5002, %f5001, 0f322BCC77;
	rsqrt.approx.f32 	%f5003, %f5002;
	mul.f32 	%f5004, %f5003, %f5003;
	mul.f32 	%f5005, %f5003, %f5004;
	fma.rn.f32 	%f5006, %f4994, %f5005, %f4990;
	fma.rn.f32 	%f5007, %f4996, %f5005, %f4991;
	fma.rn.f32 	%f5008, %f4998, %f5005, %f4992;
	ld.shared.f32 	%f5009, [_ZZ20simulate_interactionP6float4S0_fiE6others+3744];
	sub.f32 	%f5010, %f5009, %f13;
	ld.shared.f32 	%f5011, [_ZZ20simulate_interactionP6float4S0_fiE6others+3748];
	sub.f32 	%f5012, %f5011, %f14;
	ld.shared.f32 	%f5013, [_ZZ20simulate_interactionP6float4S0_fiE6others+3752];
	sub.f32 	%f5014, %f5013, %f15;
	mul.f32 	%f5015, %f5012, %f5012;
	fma.rn.f32 	%f5016, %f5010, %f5010, %f5015;
	fma.rn.f32 	%f5017, %f5014, %f5014, %f5016;
	add.f32 	%f5018, %f5017, 0f322BCC77;
	rsqrt.approx.f32 	%f5019, %f5018;
	mul.f32 	%f5020, %f5019, %f5019;
	mul.f32 	%f5021, %f5019, %f5020;
	fma.rn.f32 	%f5022, %f5010, %f5021, %f5006;
	fma.rn.f32 	%f5023, %f5012, %f5021, %f5007;
	fma.rn.f32 	%f5024, %f5014, %f5021, %f5008;
	ld.shared.f32 	%f5025, [_ZZ20simulate_interactionP6float4S0_fiE6others+3756];
	sub.f32 	%f5026, %f5025, %f13;
	ld.shared.f32 	%f5027, [_ZZ20simulate_interactionP6float4S0_fiE6others+3760];
	sub.f32 	%f5028, %f5027, %f14;
	ld.shared.f32 	%f5029, [_ZZ20simulate_interactionP6float4S0_fiE6others+3764];
	sub.f32 	%f5030, %f5029, %f15;
	mul.f32 	%f5031, %f5028, %f5028;
	fma.rn.f32 	%f5032, %f5026, %f5026, %f5031;
	fma.rn.f32 	%f5033, %f5030, %f5030, %f5032;
	add.f32 	%f5034, %f5033, 0f322BCC77;
	rsqrt.approx.f32 	%f5035, %f5034;
	mul.f32 	%f5036, %f5035, %f5035;
	mul.f32 	%f5037, %f5035, %f5036;
	fma.rn.f32 	%f5038, %f5026, %f5037, %f5022;
	fma.rn.f32 	%f5039, %f5028, %f5037, %f5023;
	fma.rn.f32 	%f5040, %f5030, %f5037, %f5024;
	ld.shared.f32 	%f5041, [_ZZ20simulate_interactionP6float4S0_fiE6others+3768];
	sub.f32 	%f5042, %f5041, %f13;
	ld.shared.f32 	%f5043, [_ZZ20simulate_interactionP6float4S0_fiE6others+3772];
	sub.f32 	%f5044, %f5043, %f14;
	ld.shared.f32 	%f5045, [_ZZ20simulate_interactionP6float4S0_fiE6others+3776];
	sub.f32 	%f5046, %f5045, %f15;
	mul.f32 	%f5047, %f5044, %f5044;
	fma.rn.f32 	%f5048, %f5042, %f5042, %f5047;
	fma.rn.f32 	%f5049, %f5046, %f5046, %f5048;
	add.f32 	%f5050, %f5049, 0f322BCC77;
	rsqrt.approx.f32 	%f5051, %f5050;
	mul.f32 	%f5052, %f5051, %f5051;
	mul.f32 	%f5053, %f5051, %f5052;
	fma.rn.f32 	%f5054, %f5042, %f5053, %f5038;
	fma.rn.f32 	%f5055, %f5044, %f5053, %f5039;
	fma.rn.f32 	%f5056, %f5046, %f5053, %f5040;
	ld.shared.f32 	%f5057, [_ZZ20simulate_interactionP6float4S0_fiE6others+3780];
	sub.f32 	%f5058, %f5057, %f13;
	ld.shared.f32 	%f5059, [_ZZ20simulate_interactionP6float4S0_fiE6others+3784];
	sub.f32 	%f5060, %f5059, %f14;
	ld.shared.f32 	%f5061, [_ZZ20simulate_interactionP6float4S0_fiE6others+3788];
	sub.f32 	%f5062, %f5061, %f15;
	mul.f32 	%f5063, %f5060, %f5060;
	fma.rn.f32 	%f5064, %f5058, %f5058, %f5063;
	fma.rn.f32 	%f5065, %f5062, %f5062, %f5064;
	add.f32 	%f5066, %f5065, 0f322BCC77;
	rsqrt.approx.f32 	%f5067, %f5066;
	mul.f32 	%f5068, %f5067, %f5067;
	mul.f32 	%f5069, %f5067, %f5068;
	fma.rn.f32 	%f5070, %f5058, %f5069, %f5054;
	fma.rn.f32 	%f5071, %f5060, %f5069, %f5055;
	fma.rn.f32 	%f5072, %f5062, %f5069, %f5056;
	ld.shared.f32 	%f5073, [_ZZ20simulate_interactionP6float4S0_fiE6others+3792];
	sub.f32 	%f5074, %f5073, %f13;
	ld.shared.f32 	%f5075, [_ZZ20simulate_interactionP6float4S0_fiE6others+3796];
	sub.f32 	%f5076, %f5075, %f14;
	ld.shared.f32 	%f5077, [_ZZ20simulate_interactionP6float4S0_fiE6others+3800];
	sub.f32 	%f5078, %f5077, %f15;
	mul.f32 	%f5079, %f5076, %f5076;
	fma.rn.f32 	%f5080, %f5074, %f5074, %f5079;
	fma.rn.f32 	%f5081, %f5078, %f5078, %f5080;
	add.f32 	%f5082, %f5081, 0f322BCC77;
	rsqrt.approx.f32 	%f5083, %f5082;
	mul.f32 	%f5084, %f5083, %f5083;
	mul.f32 	%f5085, %f5083, %f5084;
	fma.rn.f32 	%f5086, %f5074, %f5085, %f5070;
	fma.rn.f32 	%f5087, %f5076, %f5085, %f5071;
	fma.rn.f32 	%f5088, %f5078, %f5085, %f5072;
	ld.shared.f32 	%f5089, [_ZZ20simulate_interactionP6float4S0_fiE6others+3804];
	sub.f32 	%f5090, %f5089, %f13;
	ld.shared.f32 	%f5091, [_ZZ20simulate_interactionP6float4S0_fiE6others+3808];
	sub.f32 	%f5092, %f5091, %f14;
	ld.shared.f32 	%f5093, [_ZZ20simulate_interactionP6float4S0_fiE6others+3812];
	sub.f32 	%f5094, %f5093, %f15;
	mul.f32 	%f5095, %f5092, %f5092;
	fma.rn.f32 	%f5096, %f5090, %f5090, %f5095;
	fma.rn.f32 	%f5097, %f5094, %f5094, %f5096;
	add.f32 	%f5098, %f5097, 0f322BCC77;
	rsqrt.approx.f32 	%f5099, %f5098;
	mul.f32 	%f5100, %f5099, %f5099;
	mul.f32 	%f5101, %f5099, %f5100;
	fma.rn.f32 	%f5102, %f5090, %f5101, %f5086;
	fma.rn.f32 	%f5103, %f5092, %f5101, %f5087;
	fma.rn.f32 	%f5104, %f5094, %f5101, %f5088;
	ld.shared.f32 	%f5105, [_ZZ20simulate_interactionP6float4S0_fiE6others+3816];
	sub.f32 	%f5106, %f5105, %f13;
	ld.shared.f32 	%f5107, [_ZZ20simulate_interactionP6float4S0_fiE6others+3820];
	sub.f32 	%f5108, %f5107, %f14;
	ld.shared.f32 	%f5109, [_ZZ20simulate_interactionP6float4S0_fiE6others+3824];
	sub.f32 	%f5110, %f5109, %f15;
	mul.f32 	%f5111, %f5108, %f5108;
	fma.rn.f32 	%f5112, %f5106, %f5106, %f5111;
	fma.rn.f32 	%f5113, %f5110, %f5110, %f5112;
	add.f32 	%f5114, %f5113, 0f322BCC77;
	rsqrt.approx.f32 	%f5115, %f5114;
	mul.f32 	%f5116, %f5115, %f5115;
	mul.f32 	%f5117, %f5115, %f5116;
	fma.rn.f32 	%f5118, %f5106, %f5117, %f5102;
	fma.rn.f32 	%f5119, %f5108, %f5117, %f5103;
	fma.rn.f32 	%f5120, %f5110, %f5117, %f5104;
	ld.shared.f32 	%f5121, [_ZZ20simulate_interactionP6float4S0_fiE6others+3828];
	sub.f32 	%f5122, %f5121, %f13;
	ld.shared.f32 	%f5123, [_ZZ20simulate_interactionP6float4S0_fiE6others+3832];
	sub.f32 	%f5124, %f5123, %f14;
	ld.shared.f32 	%f5125, [_ZZ20simulate_interactionP6float4S0_fiE6others+3836];
	sub.f32 	%f5126, %f5125, %f15;
	mul.f32 	%f5127, %f5124, %f5124;
	fma.rn.f32 	%f5128, %f5122, %f5122, %f5127;
	fma.rn.f32 	%f5129, %f5126, %f5126, %f5128;
	add.f32 	%f5130, %f5129, 0f322BCC77;
	rsqrt.approx.f32 	%f5131, %f5130;
	mul.f32 	%f5132, %f5131, %f5131;
	mul.f32 	%f5133, %f5131, %f5132;
	fma.rn.f32 	%f5134, %f5122, %f5133, %f5118;
	fma.rn.f32 	%f5135, %f5124, %f5133, %f5119;
	fma.rn.f32 	%f5136, %f5126, %f5133, %f5120;
	ld.shared.f32 	%f5137, [_ZZ20simulate_interactionP6float4S0_fiE6others+3840];
	sub.f32 	%f5138, %f5137, %f13;
	ld.shared.f32 	%f5139, [_ZZ20simulate_interactionP6float4S0_fiE6others+3844];
	sub.f32 	%f5140, %f5139, %f14;
	ld.shared.f32 	%f5141, [_ZZ20simulate_interactionP6float4S0_fiE6others+3848];
	sub.f32 	%f5142, %f5141, %f15;
	mul.f32 	%f5143, %f5140, %f5140;
	fma.rn.f32 	%f5144, %f5138, %f5138, %f5143;
	fma.rn.f32 	%f5145, %f5142, %f5142, %f5144;
	add.f32 	%f5146, %f5145, 0f322BCC77;
	rsqrt.approx.f32 	%f5147, %f5146;
	mul.f32 	%f5148, %f5147, %f5147;
	mul.f32 	%f5149, %f5147, %f5148;
	fma.rn.f32 	%f5150, %f5138, %f5149, %f5134;
	fma.rn.f32 	%f5151, %f5140, %f5149, %f5135;
	fma.rn.f32 	%f5152, %f5142, %f5149, %f5136;
	ld.shared.f32 	%f5153, [_ZZ20simulate_interactionP6float4S0_fiE6others+3852];
	sub.f32 	%f5154, %f5153, %f13;
	ld.shared.f32 	%f5155, [_ZZ20simulate_interactionP6float4S0_fiE6others+3856];
	sub.f32 	%f5156, %f5155, %f14;
	ld.shared.f32 	%f5157, [_ZZ20simulate_interactionP6float4S0_fiE6others+3860];
	sub.f32 	%f5158, %f5157, %f15;
	mul.f32 	%f5159, %f5156, %f5156;
	fma.rn.f32 	%f5160, %f5154, %f5154, %f5159;
	fma.rn.f32 	%f5161, %f5158, %f5158, %f5160;
	add.f32 	%f5162, %f5161, 0f322BCC77;
	rsqrt.approx.f32 	%f5163, %f5162;
	mul.f32 	%f5164, %f5163, %f5163;
	mul.f32 	%f5165, %f5163, %f5164;
	fma.rn.f32 	%f5166, %f5154, %f5165, %f5150;
	fma.rn.f32 	%f5167, %f5156, %f5165, %f5151;
	fma.rn.f32 	%f5168, %f5158, %f5165, %f5152;
	ld.shared.f32 	%f5169, [_ZZ20simulate_interactionP6float4S0_fiE6others+3864];
	sub.f32 	%f5170, %f5169, %f13;
	ld.shared.f32 	%f5171, [_ZZ20simulate_interactionP6float4S0_fiE6others+3868];
	sub.f32 	%f5172, %f5171, %f14;
	ld.shared.f32 	%f5173, [_ZZ20simulate_interactionP6float4S0_fiE6others+3872];
	sub.f32 	%f5174, %f5173, %f15;
	mul.f32 	%f5175, %f5172, %f5172;
	fma.rn.f32 	%f5176, %f5170, %f5170, %f5175;
	fma.rn.f32 	%f5177, %f5174, %f5174, %f5176;
	add.f32 	%f5178, %f5177, 0f322BCC77;
	rsqrt.approx.f32 	%f5179, %f5178;
	mul.f32 	%f5180, %f5179, %f5179;
	mul.f32 	%f5181, %f5179, %f5180;
	fma.rn.f32 	%f5182, %f5170, %f5181, %f5166;
	fma.rn.f32 	%f5183, %f5172, %f5181, %f5167;
	fma.rn.f32 	%f5184, %f5174, %f5181, %f5168;
	ld.shared.f32 	%f5185, [_ZZ20simulate_interactionP6float4S0_fiE6others+3876];
	sub.f32 	%f5186, %f5185, %f13;
	ld.shared.f32 	%f5187, [_ZZ20simulate_interactionP6float4S0_fiE6others+3880];
	sub.f32 	%f5188, %f5187, %f14;
	ld.shared.f32 	%f5189, [_ZZ20simulate_interactionP6float4S0_fiE6others+3884];
	sub.f32 	%f5190, %f5189, %f15;
	mul.f32 	%f5191, %f5188, %f5188;
	fma.rn.f32 	%f5192, %f5186, %f5186, %f5191;
	fma.rn.f32 	%f5193, %f5190, %f5190, %f5192;
	add.f32 	%f5194, %f5193, 0f322BCC77;
	rsqrt.approx.f32 	%f5195, %f5194;
	mul.f32 	%f5196, %f5195, %f5195;
	mul.f32 	%f5197, %f5195, %f5196;
	fma.rn.f32 	%f5198, %f5186, %f5197, %f5182;
	fma.rn.f32 	%f5199, %f5188, %f5197, %f5183;
	fma.rn.f32 	%f5200, %f5190, %f5197, %f5184;
	ld.shared.f32 	%f5201, [_ZZ20simulate_interactionP6float4S0_fiE6others+3888];
	sub.f32 	%f5202, %f5201, %f13;
	ld.shared.f32 	%f5203, [_ZZ20simulate_interactionP6float4S0_fiE6others+3892];
	sub.f32 	%f5204, %f5203, %f14;
	ld.shared.f32 	%f5205, [_ZZ20simulate_interactionP6float4S0_fiE6others+3896];
	sub.f32 	%f5206, %f5205, %f15;
	mul.f32 	%f5207, %f5204, %f5204;
	fma.rn.f32 	%f5208, %f5202, %f5202, %f5207;
	fma.rn.f32 	%f5209, %f5206, %f5206, %f5208;
	add.f32 	%f5210, %f5209, 0f322BCC77;
	rsqrt.approx.f32 	%f5211, %f5210;
	mul.f32 	%f5212, %f5211, %f5211;
	mul.f32 	%f5213, %f5211, %f5212;
	fma.rn.f32 	%f5214, %f5202, %f5213, %f5198;
	fma.rn.f32 	%f5215, %f5204, %f5213, %f5199;
	fma.rn.f32 	%f5216, %f5206, %f5213, %f5200;
	ld.shared.f32 	%f5217, [_ZZ20simulate_interactionP6float4S0_fiE6others+3900];
	sub.f32 	%f5218, %f5217, %f13;
	ld.shared.f32 	%f5219, [_ZZ20simulate_interactionP6float4S0_fiE6others+3904];
	sub.f32 	%f5220, %f5219, %f14;
	ld.shared.f32 	%f5221, [_ZZ20simulate_interactionP6float4S0_fiE6others+3908];
	sub.f32 	%f5222, %f5221, %f15;
	mul.f32 	%f5223, %f5220, %f5220;
	fma.rn.f32 	%f5224, %f5218, %f5218, %f5223;
	fma.rn.f32 	%f5225, %f5222, %f5222, %f5224;
	add.f32 	%f5226, %f5225, 0f322BCC77;
	rsqrt.approx.f32 	%f5227, %f5226;
	mul.f32 	%f5228, %f5227, %f5227;
	mul.f32 	%f5229, %f5227, %f5228;
	fma.rn.f32 	%f5230, %f5218, %f5229, %f5214;
	fma.rn.f32 	%f5231, %f5220, %f5229, %f5215;
	fma.rn.f32 	%f5232, %f5222, %f5229, %f5216;
	ld.shared.f32 	%f5233, [_ZZ20simulate_interactionP6float4S0_fiE6others+3912];
	sub.f32 	%f5234, %f5233, %f13;
	ld.shared.f32 	%f5235, [_ZZ20simulate_interactionP6float4S0_fiE6others+3916];
	sub.f32 	%f5236, %f5235, %f14;
	ld.shared.f32 	%f5237, [_ZZ20simulate_interactionP6float4S0_fiE6others+3920];
	sub.f32 	%f5238, %f5237, %f15;
	mul.f32 	%f5239, %f5236, %f5236;
	fma.rn.f32 	%f5240, %f5234, %f5234, %f5239;
	fma.rn.f32 	%f5241, %f5238, %f5238, %f5240;
	add.f32 	%f5242, %f5241, 0f322BCC77;
	rsqrt.approx.f32 	%f5243, %f5242;
	mul.f32 	%f5244, %f5243, %f5243;
	mul.f32 	%f5245, %f5243, %f5244;
	fma.rn.f32 	%f5246, %f5234, %f5245, %f5230;
	fma.rn.f32 	%f5247, %f5236, %f5245, %f5231;
	fma.rn.f32 	%f5248, %f5238, %f5245, %f5232;
	ld.shared.f32 	%f5249, [_ZZ20simulate_interactionP6float4S0_fiE6others+3924];
	sub.f32 	%f5250, %f5249, %f13;
	ld.shared.f32 	%f5251, [_ZZ20simulate_interactionP6float4S0_fiE6others+3928];
	sub.f32 	%f5252, %f5251, %f14;
	ld.shared.f32 	%f5253, [_ZZ20simulate_interactionP6float4S0_fiE6others+3932];
	sub.f32 	%f5254, %f5253, %f15;
	mul.f32 	%f5255, %f5252, %f5252;
	fma.rn.f32 	%f5256, %f5250, %f5250, %f5255;
	fma.rn.f32 	%f5257, %f5254, %f5254, %f5256;
	add.f32 	%f5258, %f5257, 0f322BCC77;
	rsqrt.approx.f32 	%f5259, %f5258;
	mul.f32 	%f5260, %f5259, %f5259;
	mul.f32 	%f5261, %f5259, %f5260;
	fma.rn.f32 	%f5262, %f5250, %f5261, %f5246;
	fma.rn.f32 	%f5263, %f5252, %f5261, %f5247;
	fma.rn.f32 	%f5264, %f5254, %f5261, %f5248;
	ld.shared.f32 	%f5265, [_ZZ20simulate_interactionP6float4S0_fiE6others+3936];
	sub.f32 	%f5266, %f5265, %f13;
	ld.shared.f32 	%f5267, [_ZZ20simulate_interactionP6float4S0_fiE6others+3940];
	sub.f32 	%f5268, %f5267, %f14;
	ld.shared.f32 	%f5269, [_ZZ20simulate_interactionP6float4S0_fiE6others+3944];
	sub.f32 	%f5270, %f5269, %f15;
	mul.f32 	%f5271, %f5268, %f5268;
	fma.rn.f32 	%f5272, %f5266, %f5266, %f5271;
	fma.rn.f32 	%f5273, %f5270, %f5270, %f5272;
	add.f32 	%f5274, %f5273, 0f322BCC77;
	rsqrt.approx.f32 	%f5275, %f5274;
	mul.f32 	%f5276, %f5275, %f5275;
	mul.f32 	%f5277, %f5275, %f5276;
	fma.rn.f32 	%f5278, %f5266, %f5277, %f5262;
	fma.rn.f32 	%f5279, %f5268, %f5277, %f5263;
	fma.rn.f32 	%f5280, %f5270, %f5277, %f5264;
	ld.shared.f32 	%f5281, [_ZZ20simulate_interactionP6float4S0_fiE6others+3948];
	sub.f32 	%f5282, %f5281, %f13;
	ld.shared.f32 	%f5283, [_ZZ20simulate_interactionP6float4S0_fiE6others+3952];
	sub.f32 	%f5284, %f5283, %f14;
	ld.shared.f32 	%f5285, [_ZZ20simulate_interactionP6float4S0_fiE6others+3956];
	sub.f32 	%f5286, %f5285, %f15;
	mul.f32 	%f5287, %f5284, %f5284;
	fma.rn.f32 	%f5288, %f5282, %f5282, %f5287;
	fma.rn.f32 	%f5289, %f5286, %f5286, %f5288;
	add.f32 	%f5290, %f5289, 0f322BCC77;
	rsqrt.approx.f32 	%f5291, %f5290;
	mul.f32 	%f5292, %f5291, %f5291;
	mul.f32 	%f5293, %f5291, %f5292;
	fma.rn.f32 	%f5294, %f5282, %f5293, %f5278;
	fma.rn.f32 	%f5295, %f5284, %f5293, %f5279;
	fma.rn.f32 	%f5296, %f5286, %f5293, %f5280;
	ld.shared.f32 	%f5297, [_ZZ20simulate_interactionP6float4S0_fiE6others+3960];
	sub.f32 	%f5298, %f5297, %f13;
	ld.shared.f32 	%f5299, [_ZZ20simulate_interactionP6float4S0_fiE6others+3964];
	sub.f32 	%f5300, %f5299, %f14;
	ld.shared.f32 	%f5301, [_ZZ20simulate_interactionP6float4S0_fiE6others+3968];
	sub.f32 	%f5302, %f5301, %f15;
	mul.f32 	%f5303, %f5300, %f5300;
	fma.rn.f32 	%f5304, %f5298, %f5298, %f5303;
	fma.rn.f32 	%f5305, %f5302, %f5302, %f5304;
	add.f32 	%f5306, %f5305, 0f322BCC77;
	rsqrt.approx.f32 	%f5307, %f5306;
	mul.f32 	%f5308, %f5307, %f5307;
	mul.f32 	%f5309, %f5307, %f5308;
	fma.rn.f32 	%f5310, %f5298, %f5309, %f5294;
	fma.rn.f32 	%f5311, %f5300, %f5309, %f5295;
	fma.rn.f32 	%f5312, %f5302, %f5309, %f5296;
	ld.shared.f32 	%f5313, [_ZZ20simulate_interactionP6float4S0_fiE6others+3972];
	sub.f32 	%f5314, %f5313, %f13;
	ld.shared.f32 	%f5315, [_ZZ20simulate_interactionP6float4S0_fiE6others+3976];
	sub.f32 	%f5316, %f5315, %f14;
	ld.shared.f32 	%f5317, [_ZZ20simulate_interactionP6float4S0_fiE6others+3980];
	sub.f32 	%f5318, %f5317, %f15;
	mul.f32 	%f5319, %f5316, %f5316;
	fma.rn.f32 	%f5320, %f5314, %f5314, %f5319;
	fma.rn.f32 	%f5321, %f5318, %f5318, %f5320;
	add.f32 	%f5322, %f5321, 0f322BCC77;
	rsqrt.approx.f32 	%f5323, %f5322;
	mul.f32 	%f5324, %f5323, %f5323;
	mul.f32 	%f5325, %f5323, %f5324;
	fma.rn.f32 	%f5326, %f5314, %f5325, %f5310;
	fma.rn.f32 	%f5327, %f5316, %f5325, %f5311;
	fma.rn.f32 	%f5328, %f5318, %f5325, %f5312;
	ld.shared.f32 	%f5329, [_ZZ20simulate_interactionP6float4S0_fiE6others+3984];
	sub.f32 	%f5330, %f5329, %f13;
	ld.shared.f32 	%f5331, [_ZZ20simulate_interactionP6float4S0_fiE6others+3988];
	sub.f32 	%f5332, %f5331, %f14;
	ld.shared.f32 	%f5333, [_ZZ20simulate_interactionP6float4S0_fiE6others+3992];
	sub.f32 	%f5334, %f5333, %f15;
	mul.f32 	%f5335, %f5332, %f5332;
	fma.rn.f32 	%f5336, %f5330, %f5330, %f5335;
	fma.rn.f32 	%f5337, %f5334, %f5334, %f5336;
	add.f32 	%f5338, %f5337, 0f322BCC77;
	rsqrt.approx.f32 	%f5339, %f5338;
	mul.f32 	%f5340, %f5339, %f5339;
	mul.f32 	%f5341, %f5339, %f5340;
	fma.rn.f32 	%f5342, %f5330, %f5341, %f5326;
	fma.rn.f32 	%f5343, %f5332, %f5341, %f5327;
	fma.rn.f32 	%f5344, %f5334, %f5341, %f5328;
	ld.shared.f32 	%f5345, [_ZZ20simulate_interactionP6float4S0_fiE6others+3996];
	sub.f32 	%f5346, %f5345, %f13;
	ld.shared.f32 	%f5347, [_ZZ20simulate_interactionP6float4S0_fiE6others+4000];
	sub.f32 	%f5348, %f5347, %f14;
	ld.shared.f32 	%f5349, [_ZZ20simulate_interactionP6float4S0_fiE6others+4004];
	sub.f32 	%f5350, %f5349, %f15;
	mul.f32 	%f5351, %f5348, %f5348;
	fma.rn.f32 	%f5352, %f5346, %f5346, %f5351;
	fma.rn.f32 	%f5353, %f5350, %f5350, %f5352;
	add.f32 	%f5354, %f5353, 0f322BCC77;
	rsqrt.approx.f32 	%f5355, %f5354;
	mul.f32 	%f5356, %f5355, %f5355;
	mul.f32 	%f5357, %f5355, %f5356;
	fma.rn.f32 	%f5358, %f5346, %f5357, %f5342;
	fma.rn.f32 	%f5359, %f5348, %f5357, %f5343;
	fma.rn.f32 	%f5360, %f5350, %f5357, %f5344;
	ld.shared.f32 	%f5361, [_ZZ20simulate_interactionP6float4S0_fiE6others+4008];
	sub.f32 	%f5362, %f5361, %f13;
	ld.shared.f32 	%f5363, [_ZZ20simulate_interactionP6float4S0_fiE6others+4012];
	sub.f32 	%f5364, %f5363, %f14;
	ld.shared.f32 	%f5365, [_ZZ20simulate_interactionP6float4S0_fiE6others+4016];
	sub.f32 	%f5366, %f5365, %f15;
	mul.f32 	%f5367, %f5364, %f5364;
	fma.rn.f32 	%f5368, %f5362, %f5362, %f5367;
	fma.rn.f32 	%f5369, %f5366, %f5366, %f5368;
	add.f32 	%f5370, %f5369, 0f322BCC77;
	rsqrt.approx.f32 	%f5371, %f5370;
	mul.f32 	%f5372, %f5371, %f5371;
	mul.f32 	%f5373, %f5371, %f5372;
	fma.rn.f32 	%f5374, %f5362, %f5373, %f5358;
	fma.rn.f32 	%f5375, %f5364, %f5373, %f5359;
	fma.rn.f32 	%f5376, %f5366, %f5373, %f5360;
	ld.shared.f32 	%f5377, [_ZZ20simulate_interactionP6float4S0_fiE6others+4020];
	sub.f32 	%f5378, %f5377, %f13;
	ld.shared.f32 	%f5379, [_ZZ20simulate_interactionP6float4S0_fiE6others+4024];
	sub.f32 	%f5380, %f5379, %f14;
	ld.shared.f32 	%f5381, [_ZZ20simulate_interactionP6float4S0_fiE6others+4028];
	sub.f32 	%f5382, %f5381, %f15;
	mul.f32 	%f5383, %f5380, %f5380;
	fma.rn.f32 	%f5384, %f5378, %f5378, %f5383;
	fma.rn.f32 	%f5385, %f5382, %f5382, %f5384;
	add.f32 	%f5386, %f5385, 0f322BCC77;
	rsqrt.approx.f32 	%f5387, %f5386;
	mul.f32 	%f5388, %f5387, %f5387;
	mul.f32 	%f5389, %f5387, %f5388;
	fma.rn.f32 	%f5390, %f5378, %f5389, %f5374;
	fma.rn.f32 	%f5391, %f5380, %f5389, %f5375;
	fma.rn.f32 	%f5392, %f5382, %f5389, %f5376;
	ld.shared.f32 	%f5393, [_ZZ20simulate_interactionP6float4S0_fiE6others+4032];
	sub.f32 	%f5394, %f5393, %f13;
	ld.shared.f32 	%f5395, [_ZZ20simulate_interactionP6float4S0_fiE6others+4036];
	sub.f32 	%f5396, %f5395, %f14;
	ld.shared.f32 	%f5397, [_ZZ20simulate_interactionP6float4S0_fiE6others+4040];
	sub.f32 	%f5398, %f5397, %f15;
	mul.f32 	%f5399, %f5396, %f5396;
	fma.rn.f32 	%f5400, %f5394, %f5394, %f5399;
	fma.rn.f32 	%f5401, %f5398, %f5398, %f5400;
	add.f32 	%f5402, %f5401, 0f322BCC77;
	rsqrt.approx.f32 	%f5403, %f5402;
	mul.f32 	%f5404, %f5403, %f5403;
	mul.f32 	%f5405, %f5403, %f5404;
	fma.rn.f32 	%f5406, %f5394, %f5405, %f5390;
	fma.rn.f32 	%f5407, %f5396, %f5405, %f5391;
	fma.rn.f32 	%f5408, %f5398, %f5405, %f5392;
	ld.shared.f32 	%f5409, [_ZZ20simulate_interactionP6float4S0_fiE6others+4044];
	sub.f32 	%f5410, %f5409, %f13;
	ld.shared.f32 	%f5411, [_ZZ20simulate_interactionP6float4S0_fiE6others+4048];
	sub.f32 	%f5412, %f5411, %f14;
	ld.shared.f32 	%f5413, [_ZZ20simulate_interactionP6float4S0_fiE6others+4052];
	sub.f32 	%f5414, %f5413, %f15;
	mul.f32 	%f5415, %f5412, %f5412;
	fma.rn.f32 	%f5416, %f5410, %f5410, %f5415;
	fma.rn.f32 	%f5417, %f5414, %f5414, %f5416;
	add.f32 	%f5418, %f5417, 0f322BCC77;
	rsqrt.approx.f32 	%f5419, %f5418;
	mul.f32 	%f5420, %f5419, %f5419;
	mul.f32 	%f5421, %f5419, %f5420;
	fma.rn.f32 	%f5422, %f5410, %f5421, %f5406;
	fma.rn.f32 	%f5423, %f5412, %f5421, %f5407;
	fma.rn.f32 	%f5424, %f5414, %f5421, %f5408;
	ld.shared.f32 	%f5425, [_ZZ20simulate_interactionP6float4S0_fiE6others+4056];
	sub.f32 	%f5426, %f5425, %f13;
	ld.shared.f32 	%f5427, [_ZZ20simulate_interactionP6float4S0_fiE6others+4060];
	sub.f32 	%f5428, %f5427, %f14;
	ld.shared.f32 	%f5429, [_ZZ20simulate_interactionP6float4S0_fiE6others+4064];
	sub.f32 	%f5430, %f5429, %f15;
	mul.f32 	%f5431, %f5428, %f5428;
	fma.rn.f32 	%f5432, %f5426, %f5426, %f5431;
	fma.rn.f32 	%f5433, %f5430, %f5430, %f5432;
	add.f32 	%f5434, %f5433, 0f322BCC77;
	rsqrt.approx.f32 	%f5435, %f5434;
	mul.f32 	%f5436, %f5435, %f5435;
	mul.f32 	%f5437, %f5435, %f5436;
	fma.rn.f32 	%f5438, %f5426, %f5437, %f5422;
	fma.rn.f32 	%f5439, %f5428, %f5437, %f5423;
	fma.rn.f32 	%f5440, %f5430, %f5437, %f5424;
	ld.shared.f32 	%f5441, [_ZZ20simulate_interactionP6float4S0_fiE6others+4068];
	sub.f32 	%f5442, %f5441, %f13;
	ld.shared.f32 	%f5443, [_ZZ20simulate_interactionP6float4S0_fiE6others+4072];
	sub.f32 	%f5444, %f5443, %f14;
	ld.shared.f32 	%f5445, [_ZZ20simulate_interactionP6float4S0_fiE6others+4076];
	sub.f32 	%f5446, %f5445, %f15;
	mul.f32 	%f5447, %f5444, %f5444;
	fma.rn.f32 	%f5448, %f5442, %f5442, %f5447;
	fma.rn.f32 	%f5449, %f5446, %f5446, %f5448;
	add.f32 	%f5450, %f5449, 0f322BCC77;
	rsqrt.approx.f32 	%f5451, %f5450;
	mul.f32 	%f5452, %f5451, %f5451;
	mul.f32 	%f5453, %f5451, %f5452;
	fma.rn.f32 	%f5454, %f5442, %f5453, %f5438;
	fma.rn.f32 	%f5455, %f5444, %f5453, %f5439;
	fma.rn.f32 	%f5456, %f5446, %f5453, %f5440;
	ld.shared.f32 	%f5457, [_ZZ20simulate_interactionP6float4S0_fiE6others+4080];
	sub.f32 	%f5458, %f5457, %f13;
	ld.shared.f32 	%f5459, [_ZZ20simulate_interactionP6float4S0_fiE6others+4084];
	sub.f32 	%f5460, %f5459, %f14;
	ld.shared.f32 	%f5461, [_ZZ20simulate_interactionP6float4S0_fiE6others+4088];
	sub.f32 	%f5462, %f5461, %f15;
	mul.f32 	%f5463, %f5460, %f5460;
	fma.rn.f32 	%f5464, %f5458, %f5458, %f5463;
	fma.rn.f32 	%f5465, %f5462, %f5462, %f5464;
	add.f32 	%f5466, %f5465, 0f322BCC77;
	rsqrt.approx.f32 	%f5467, %f5466;
	mul.f32 	%f5468, %f5467, %f5467;
	mul.f32 	%f5469, %f5467, %f5468;
	fma.rn.f32 	%f5470, %f5458, %f5469, %f5454;
	fma.rn.f32 	%f5471, %f5460, %f5469, %f5455;
	fma.rn.f32 	%f5472, %f5462, %f5469, %f5456;
	ld.shared.f32 	%f5473, [_ZZ20simulate_interactionP6float4S0_fiE6others+4092];
	sub.f32 	%f5474, %f5473, %f13;
	ld.shared.f32 	%f5475, [_ZZ20simulate_interactionP6float4S0_fiE6others+4096];
	sub.f32 	%f5476, %f5475, %f14;
	ld.shared.f32 	%f5477, [_ZZ20simulate_interactionP6float4S0_fiE6others+4100];
	sub.f32 	%f5478, %f5477, %f15;
	mul.f32 	%f5479, %f5476, %f5476;
	fma.rn.f32 	%f5480, %f5474, %f5474, %f5479;
	fma.rn.f32 	%f5481, %f5478, %f5478, %f5480;
	add.f32 	%f5482, %f5481, 0f322BCC77;
	rsqrt.approx.f32 	%f5483, %f5482;
	mul.f32 	%f5484, %f5483, %f5483;
	mul.f32 	%f5485, %f5483, %f5484;
	fma.rn.f32 	%f5486, %f5474, %f5485, %f5470;
	fma.rn.f32 	%f5487, %f5476, %f5485, %f5471;
	fma.rn.f32 	%f5488, %f5478, %f5485, %f5472;
	ld.shared.f32 	%f5489, [_ZZ20simulate_interactionP6float4S0_fiE6others+4104];
	sub.f32 	%f5490, %f5489, %f13;
	ld.shared.f32 	%f5491, [_ZZ20simulate_interactionP6float4S0_fiE6others+4108];
	sub.f32 	%f5492, %f5491, %f14;
	ld.shared.f32 	%f5493, [_ZZ20simulate_interactionP6float4S0_fiE6others+4112];
	sub.f32 	%f5494, %f5493, %f15;
	mul.f32 	%f5495, %f5492, %f5492;
	fma.rn.f32 	%f5496, %f5490, %f5490, %f5495;
	fma.rn.f32 	%f5497, %f5494, %f5494, %f5496;
	add.f32 	%f5498, %f5497, 0f322BCC77;
	rsqrt.approx.f32 	%f5499, %f5498;
	mul.f32 	%f5500, %f5499, %f5499;
	mul.f32 	%f5501, %f5499, %f5500;
	fma.rn.f32 	%f5502, %f5490, %f5501, %f5486;
	fma.rn.f32 	%f5503, %f5492, %f5501, %f5487;
	fma.rn.f32 	%f5504, %f5494, %f5501, %f5488;
	ld.shared.f32 	%f5505, [_ZZ20simulate_interactionP6float4S0_fiE6others+4116];
	sub.f32 	%f5506, %f5505, %f13;
	ld.shared.f32 	%f5507, [_ZZ20simulate_interactionP6float4S0_fiE6others+4120];
	sub.f32 	%f5508, %f5507, %f14;
	ld.shared.f32 	%f5509, [_ZZ20simulate_interactionP6float4S0_fiE6others+4124];
	sub.f32 	%f5510, %f5509, %f15;
	mul.f32 	%f5511, %f5508, %f5508;
	fma.rn.f32 	%f5512, %f5506, %f5506, %f5511;
	fma.rn.f32 	%f5513, %f5510, %f5510, %f5512;
	add.f32 	%f5514, %f5513, 0f322BCC77;
	rsqrt.approx.f32 	%f5515, %f5514;
	mul.f32 	%f5516, %f5515, %f5515;
	mul.f32 	%f5517, %f5515, %f5516;
	fma.rn.f32 	%f5518, %f5506, %f5517, %f5502;
	fma.rn.f32 	%f5519, %f5508, %f5517, %f5503;
	fma.rn.f32 	%f5520, %f5510, %f5517, %f5504;
	ld.shared.f32 	%f5521, [_ZZ20simulate_interactionP6float4S0_fiE6others+4128];
	sub.f32 	%f5522, %f5521, %f13;
	ld.shared.f32 	%f5523, [_ZZ20simulate_interactionP6float4S0_fiE6others+4132];
	sub.f32 	%f5524, %f5523, %f14;
	ld.shared.f32 	%f5525, [_ZZ20simulate_interactionP6float4S0_fiE6others+4136];
	sub.f32 	%f5526, %f5525, %f15;
	mul.f32 	%f5527, %f5524, %f5524;
	fma.rn.f32 	%f5528, %f5522, %f5522, %f5527;
	fma.rn.f32 	%f5529, %f5526, %f5526, %f5528;
	add.f32 	%f5530, %f5529, 0f322BCC77;
	rsqrt.approx.f32 	%f5531, %f5530;
	mul.f32 	%f5532, %f5531, %f5531;
	mul.f32 	%f5533, %f5531, %f5532;
	fma.rn.f32 	%f5534, %f5522, %f5533, %f5518;
	fma.rn.f32 	%f5535, %f5524, %f5533, %f5519;
	fma.rn.f32 	%f5536, %f5526, %f5533, %f5520;
	ld.shared.f32 	%f5537, [_ZZ20simulate_interactionP6float4S0_fiE6others+4140];
	sub.f32 	%f5538, %f5537, %f13;
	ld.shared.f32 	%f5539, [_ZZ20simulate_interactionP6float4S0_fiE6others+4144];
	sub.f32 	%f5540, %f5539, %f14;
	ld.shared.f32 	%f5541, [_ZZ20simulate_interactionP6float4S0_fiE6others+4148];
	sub.f32 	%f5542, %f5541, %f15;
	mul.f32 	%f5543, %f5540, %f5540;
	fma.rn.f32 	%f5544, %f5538, %f5538, %f5543;
	fma.rn.f32 	%f5545, %f5542, %f5542, %f5544;
	add.f32 	%f5546, %f5545, 0f322BCC77;
	rsqrt.approx.f32 	%f5547, %f5546;
	mul.f32 	%f5548, %f5547, %f5547;
	mul.f32 	%f5549, %f5547, %f5548;
	fma.rn.f32 	%f5550, %f5538, %f5549, %f5534;
	fma.rn.f32 	%f5551, %f5540, %f5549, %f5535;
	fma.rn.f32 	%f5552, %f5542, %f5549, %f5536;
	ld.shared.f32 	%f5553, [_ZZ20simulate_interactionP6float4S0_fiE6others+4152];
	sub.f32 	%f5554, %f5553, %f13;
	ld.shared.f32 	%f5555, [_ZZ20simulate_interactionP6float4S0_fiE6others+4156];
	sub.f32 	%f5556, %f5555, %f14;
	ld.shared.f32 	%f5557, [_ZZ20simulate_interactionP6float4S0_fiE6others+4160];
	sub.f32 	%f5558, %f5557, %f15;
	mul.f32 	%f5559, %f5556, %f5556;
	fma.rn.f32 	%f5560, %f5554, %f5554, %f5559;
	fma.rn.f32 	%f5561, %f5558, %f5558, %f5560;
	add.f32 	%f5562, %f5561, 0f322BCC77;
	rsqrt.approx.f32 	%f5563, %f5562;
	mul.f32 	%f5564, %f5563, %f5563;
	mul.f32 	%f5565, %f5563, %f5564;
	fma.rn.f32 	%f5566, %f5554, %f5565, %f5550;
	fma.rn.f32 	%f5567, %f5556, %f5565, %f5551;
	fma.rn.f32 	%f5568, %f5558, %f5565, %f5552;
	ld.shared.f32 	%f5569, [_ZZ20simulate_interactionP6float4S0_fiE6others+4164];
	sub.f32 	%f5570, %f5569, %f13;
	ld.shared.f32 	%f5571, [_ZZ20simulate_interactionP6float4S0_fiE6others+4168];
	sub.f32 	%f5572, %f5571, %f14;
	ld.shared.f32 	%f5573, [_ZZ20simulate_interactionP6float4S0_fiE6others+4172];
	sub.f32 	%f5574, %f5573, %f15;
	mul.f32 	%f5575, %f5572, %f5572;
	fma.rn.f32 	%f5576, %f5570, %f5570, %f5575;
	fma.rn.f32 	%f5577, %f5574, %f5574, %f5576;
	add.f32 	%f5578, %f5577, 0f322BCC77;
	rsqrt.approx.f32 	%f5579, %f5578;
	mul.f32 	%f5580, %f5579, %f5579;
	mul.f32 	%f5581, %f5579, %f5580;
	fma.rn.f32 	%f5582, %f5570, %f5581, %f5566;
	fma.rn.f32 	%f5583, %f5572, %f5581, %f5567;
	fma.rn.f32 	%f5584, %f5574, %f5581, %f5568;
	ld.shared.f32 	%f5585, [_ZZ20simulate_interactionP6float4S0_fiE6others+4176];
	sub.f32 	%f5586, %f5585, %f13;
	ld.shared.f32 	%f5587, [_ZZ20simulate_interactionP6float4S0_fiE6others+4180];
	sub.f32 	%f5588, %f5587, %f14;
	ld.shared.f32 	%f5589, [_ZZ20simulate_interactionP6float4S0_fiE6others+4184];
	sub.f32 	%f5590, %f5589, %f15;
	mul.f32 	%f5591, %f5588, %f5588;
	fma.rn.f32 	%f5592, %f5586, %f5586, %f5591;
	fma.rn.f32 	%f5593, %f5590, %f5590, %f5592;
	add.f32 	%f5594, %f5593, 0f322BCC77;
	rsqrt.approx.f32 	%f5595, %f5594;
	mul.f32 	%f5596, %f5595, %f5595;
	mul.f32 	%f5597, %f5595, %f5596;
	fma.rn.f32 	%f5598, %f5586, %f5597, %f5582;
	fma.rn.f32 	%f5599, %f5588, %f5597, %f5583;
	fma.rn.f32 	%f5600, %f5590, %f5597, %f5584;
	ld.shared.f32 	%f5601, [_ZZ20simulate_interactionP6float4S0_fiE6others+4188];
	sub.f32 	%f5602, %f5601, %f13;
	ld.shared.f32 	%f5603, [_ZZ20simulate_interactionP6float4S0_fiE6others+4192];
	sub.f32 	%f5604, %f5603, %f14;
	ld.shared.f32 	%f5605, [_ZZ20simulate_interactionP6float4S0_fiE6others+4196];
	sub.f32 	%f5606, %f5605, %f15;
	mul.f32 	%f5607, %f5604, %f5604;
	fma.rn.f32 	%f5608, %f5602, %f5602, %f5607;
	fma.rn.f32 	%f5609, %f5606, %f5606, %f5608;
	add.f32 	%f5610, %f5609, 0f322BCC77;
	rsqrt.approx.f32 	%f5611, %f5610;
	mul.f32 	%f5612, %f5611, %f5611;
	mul.f32 	%f5613, %f5611, %f5612;
	fma.rn.f32 	%f5614, %f5602, %f5613, %f5598;
	fma.rn.f32 	%f5615, %f5604, %f5613, %f5599;
	fma.rn.f32 	%f5616, %f5606, %f5613, %f5600;
	ld.shared.f32 	%f5617, [_ZZ20simulate_interactionP6float4S0_fiE6others+4200];
	sub.f32 	%f5618, %f5617, %f13;
	ld.shared.f32 	%f5619, [_ZZ20simulate_interactionP6float4S0_fiE6others+4204];
	sub.f32 	%f5620, %f5619, %f14;
	ld.shared.f32 	%f5621, [_ZZ20simulate_interactionP6float4S0_fiE6others+4208];
	sub.f32 	%f5622, %f5621, %f15;
	mul.f32 	%f5623, %f5620, %f5620;
	fma.rn.f32 	%f5624, %f5618, %f5618, %f5623;
	fma.rn.f32 	%f5625, %f5622, %f5622, %f5624;
	add.f32 	%f5626, %f5625, 0f322BCC77;
	rsqrt.approx.f32 	%f5627, %f5626;
	mul.f32 	%f5628, %f5627, %f5627;
	mul.f32 	%f5629, %f5627, %f5628;
	fma.rn.f32 	%f5630, %f5618, %f5629, %f5614;
	fma.rn.f32 	%f5631, %f5620, %f5629, %f5615;
	fma.rn.f32 	%f5632, %f5622, %f5629, %f5616;
	ld.shared.f32 	%f5633, [_ZZ20simulate_interactionP6float4S0_fiE6others+4212];
	sub.f32 	%f5634, %f5633, %f13;
	ld.shared.f32 	%f5635, [_ZZ20simulate_interactionP6float4S0_fiE6others+4216];
	sub.f32 	%f5636, %f5635, %f14;
	ld.shared.f32 	%f5637, [_ZZ20simulate_interactionP6float4S0_fiE6others+4220];
	sub.f32 	%f5638, %f5637, %f15;
	mul.f32 	%f5639, %f5636, %f5636;
	fma.rn.f32 	%f5640, %f5634, %f5634, %f5639;
	fma.rn.f32 	%f5641, %f5638, %f5638, %f5640;
	add.f32 	%f5642, %f5641, 0f322BCC77;
	rsqrt.approx.f32 	%f5643, %f5642;
	mul.f32 	%f5644, %f5643, %f5643;
	mul.f32 	%f5645, %f5643, %f5644;
	fma.rn.f32 	%f5646, %f5634, %f5645, %f5630;
	fma.rn.f32 	%f5647, %f5636, %f5645, %f5631;
	fma.rn.f32 	%f5648, %f5638, %f5645, %f5632;
	ld.shared.f32 	%f5649, [_ZZ20simulate_interactionP6float4S0_fiE6others+4224];
	sub.f32 	%f5650, %f5649, %f13;
	ld.shared.f32 	%f5651, [_ZZ20simulate_interactionP6float4S0_fiE6others+4228];
	sub.f32 	%f5652, %f5651, %f14;
	ld.shared.f32 	%f5653, [_ZZ20simulate_interactionP6float4S0_fiE6others+4232];
	sub.f32 	%f5654, %f5653, %f15;
	mul.f32 	%f5655, %f5652, %f5652;
	fma.rn.f32 	%f5656, %f5650, %f5650, %f5655;
	fma.rn.f32 	%f5657, %f5654, %f5654, %f5656;
	add.f32 	%f5658, %f5657, 0f322BCC77;
	rsqrt.approx.f32 	%f5659, %f5658;
	mul.f32 	%f5660, %f5659, %f5659;
	mul.f32 	%f5661, %f5659, %f5660;
	fma.rn.f32 	%f5662, %f5650, %f5661, %f5646;
	fma.rn.f32 	%f5663, %f5652, %f5661, %f5647;
	fma.rn.f32 	%f5664, %f5654, %f5661, %f5648;
	ld.shared.f32 	%f5665, [_ZZ20simulate_interactionP6float4S0_fiE6others+4236];
	sub.f32 	%f5666, %f5665, %f13;
	ld.shared.f32 	%f5667, [_ZZ20simulate_interactionP6float4S0_fiE6others+4240];
	sub.f32 	%f5668, %f5667, %f14;
	ld.shared.f32 	%f5669, [_ZZ20simulate_interactionP6float4S0_fiE6others+4244];
	sub.f32 	%f5670, %f5669, %f15;
	mul.f32 	%f5671, %f5668, %f5668;
	fma.rn.f32 	%f5672, %f5666, %f5666, %f5671;
	fma.rn.f32 	%f5673, %f5670, %f5670, %f5672;
	add.f32 	%f5674, %f5673, 0f322BCC77;
	rsqrt.approx.f32 	%f5675, %f5674;
	mul.f32 	%f5676, %f5675, %f5675;
	mul.f32 	%f5677, %f5675, %f5676;
	fma.rn.f32 	%f5678, %f5666, %f5677, %f5662;
	fma.rn.f32 	%f5679, %f5668, %f5677, %f5663;
	fma.rn.f32 	%f5680, %f5670, %f5677, %f5664;
	ld.shared.f32 	%f5681, [_ZZ20simulate_interactionP6float4S0_fiE6others+4248];
	sub.f32 	%f5682, %f5681, %f13;
	ld.shared.f32 	%f5683, [_ZZ20simulate_interactionP6float4S0_fiE6others+4252];
	sub.f32 	%f5684, %f5683, %f14;
	ld.shared.f32 	%f5685, [_ZZ20simulate_interactionP6float4S0_fiE6others+4256];
	sub.f32 	%f5686, %f5685, %f15;
	mul.f32 	%f5687, %f5684, %f5684;
	fma.rn.f32 	%f5688, %f5682, %f5682, %f5687;
	fma.rn.f32 	%f5689, %f5686, %f5686, %f5688;
	add.f32 	%f5690, %f5689, 0f322BCC77;
	rsqrt.approx.f32 	%f5691, %f5690;
	mul.f32 	%f5692, %f5691, %f5691;
	mul.f32 	%f5693, %f5691, %f5692;
	fma.rn.f32 	%f5694, %f5682, %f5693, %f5678;
	fma.rn.f32 	%f5695, %f5684, %f5693, %f5679;
	fma.rn.f32 	%f5696, %f5686, %f5693, %f5680;
	ld.shared.f32 	%f5697, [_ZZ20simulate_interactionP6float4S0_fiE6others+4260];
	sub.f32 	%f5698, %f5697, %f13;
	ld.shared.f32 	%f5699, [_ZZ20simulate_interactionP6float4S0_fiE6others+4264];
	sub.f32 	%f5700, %f5699, %f14;
	ld.shared.f32 	%f5701, [_ZZ20simulate_interactionP6float4S0_fiE6others+4268];
	sub.f32 	%f5702, %f5701, %f15;
	mul.f32 	%f5703, %f5700, %f5700;
	fma.rn.f32 	%f5704, %f5698, %f5698, %f5703;
	fma.rn.f32 	%f5705, %f5702, %f5702, %f5704;
	add.f32 	%f5706, %f5705, 0f322BCC77;
	rsqrt.approx.f32 	%f5707, %f5706;
	mul.f32 	%f5708, %f5707, %f5707;
	mul.f32 	%f5709, %f5707, %f5708;
	fma.rn.f32 	%f5710, %f5698, %f5709, %f5694;
	fma.rn.f32 	%f5711, %f5700, %f5709, %f5695;
	fma.rn.f32 	%f5712, %f5702, %f5709, %f5696;
	ld.shared.f32 	%f5713, [_ZZ20simulate_interactionP6float4S0_fiE6others+4272];
	sub.f32 	%f5714, %f5713, %f13;
	ld.shared.f32 	%f5715, [_ZZ20simulate_interactionP6float4S0_fiE6others+4276];
	sub.f32 	%f5716, %f5715, %f14;
	ld.shared.f32 	%f5717, [_ZZ20simulate_interactionP6float4S0_fiE6others+4280];
	sub.f32 	%f5718, %f5717, %f15;
	mul.f32 	%f5719, %f5716, %f5716;
	fma.rn.f32 	%f5720, %f5714, %f5714, %f5719;
	fma.rn.f32 	%f5721, %f5718, %f5718, %f5720;
	add.f32 	%f5722, %f5721, 0f322BCC77;
	rsqrt.approx.f32 	%f5723, %f5722;
	mul.f32 	%f5724, %f5723, %f5723;
	mul.f32 	%f5725, %f5723, %f5724;
	fma.rn.f32 	%f5726, %f5714, %f5725, %f5710;
	fma.rn.f32 	%f5727, %f5716, %f5725, %f5711;
	fma.rn.f32 	%f5728, %f5718, %f5725, %f5712;
	ld.shared.f32 	%f5729, [_ZZ20simulate_interactionP6float4S0_fiE6others+4284];
	sub.f32 	%f5730, %f5729, %f13;
	ld.shared.f32 	%f5731, [_ZZ20simulate_interactionP6float4S0_fiE6others+4288];
	sub.f32 	%f5732, %f5731, %f14;
	ld.shared.f32 	%f5733, [_ZZ20simulate_interactionP6float4S0_fiE6others+4292];
	sub.f32 	%f5734, %f5733, %f15;
	mul.f32 	%f5735, %f5732, %f5732;
	fma.rn.f32 	%f5736, %f5730, %f5730, %f5735;
	fma.rn.f32 	%f5737, %f5734, %f5734, %f5736;
	add.f32 	%f5738, %f5737, 0f322BCC77;
	rsqrt.approx.f32 	%f5739, %f5738;
	mul.f32 	%f5740, %f5739, %f5739;
	mul.f32 	%f5741, %f5739, %f5740;
	fma.rn.f32 	%f5742, %f5730, %f5741, %f5726;
	fma.rn.f32 	%f5743, %f5732, %f5741, %f5727;
	fma.rn.f32 	%f5744, %f5734, %f5741, %f5728;
	ld.shared.f32 	%f5745, [_ZZ20simulate_interactionP6float4S0_fiE6others+4296];
	sub.f32 	%f5746, %f5745, %f13;
	ld.shared.f32 	%f5747, [_ZZ20simulate_interactionP6float4S0_fiE6others+4300];
	sub.f32 	%f5748, %f5747, %f14;
	ld.shared.f32 	%f5749, [_ZZ20simulate_interactionP6float4S0_fiE6others+4304];
	sub.f32 	%f5750, %f5749, %f15;
	mul.f32 	%f5751, %f5748, %f5748;
	fma.rn.f32 	%f5752, %f5746, %f5746, %f5751;
	fma.rn.f32 	%f5753, %f5750, %f5750, %f5752;
	add.f32 	%f5754, %f5753, 0f322BCC77;
	rsqrt.approx.f32 	%f5755, %f5754;
	mul.f32 	%f5756, %f5755, %f5755;
	mul.f32 	%f5757, %f5755, %f5756;
	fma.rn.f32 	%f5758, %f5746, %f5757, %f5742;
	fma.rn.f32 	%f5759, %f5748, %f5757, %f5743;
	fma.rn.f32 	%f5760, %f5750, %f5757, %f5744;
	ld.shared.f32 	%f5761, [_ZZ20simulate_interactionP6float4S0_fiE6others+4308];
	sub.f32 	%f5762, %f5761, %f13;
	ld.shared.f32 	%f5763, [_ZZ20simulate_interactionP6float4S0_fiE6others+4312];
	sub.f32 	%f5764, %f5763, %f14;
	ld.shared.f32 	%f5765, [_ZZ20simulate_interactionP6float4S0_fiE6others+4316];
	sub.f32 	%f5766, %f5765, %f15;
	mul.f32 	%f5767, %f5764, %f5764;
	fma.rn.f32 	%f5768, %f5762, %f5762, %f5767;
	fma.rn.f32 	%f5769, %f5766, %f5766, %f5768;
	add.f32 	%f5770, %f5769, 0f322BCC77;
	rsqrt.approx.f32 	%f5771, %f5770;
	mul.f32 	%f5772, %f5771, %f5771;
	mul.f32 	%f5773, %f5771, %f5772;
	fma.rn.f32 	%f5774, %f5762, %f5773, %f5758;
	fma.rn.f32 	%f5775, %f5764, %f5773, %f5759;
	fma.rn.f32 	%f5776, %f5766, %f5773, %f5760;
	ld.shared.f32 	%f5777, [_ZZ20simulate_interactionP6float4S0_fiE6others+4320];
	sub.f32 	%f5778, %f5777, %f13;
	ld.shared.f32 	%f5779, [_ZZ20simulate_interactionP6float4S0_fiE6others+4324];
	sub.f32 	%f5780, %f5779, %f14;
	ld.shared.f32 	%f5781, [_ZZ20simulate_interactionP6float4S0_fiE6others+4328];
	sub.f32 	%f5782, %f5781, %f15;
	mul.f32 	%f5783, %f5780, %f5780;
	fma.rn.f32 	%f5784, %f5778, %f5778, %f5783;
	fma.rn.f32 	%f5785, %f5782, %f5782, %f5784;
	add.f32 	%f5786, %f5785, 0f322BCC77;
	rsqrt.approx.f32 	%f5787, %f5786;
	mul.f32 	%f5788, %f5787, %f5787;
	mul.f32 	%f5789, %f5787, %f5788;
	fma.rn.f32 	%f5790, %f5778, %f5789, %f5774;
	fma.rn.f32 	%f5791, %f5780, %f5789, %f5775;
	fma.rn.f32 	%f5792, %f5782, %f5789, %f5776;
	ld.shared.f32 	%f5793, [_ZZ20simulate_interactionP6float4S0_fiE6others+4332];
	sub.f32 	%f5794, %f5793, %f13;
	ld.shared.f32 	%f5795, [_ZZ20simulate_interactionP6float4S0_fiE6others+4336];
	sub.f32 	%f5796, %f5795, %f14;
	ld.shared.f32 	%f5797, [_ZZ20simulate_interactionP6float4S0_fiE6others+4340];
	sub.f32 	%f5798, %f5797, %f15;
	mul.f32 	%f5799, %f5796, %f5796;
	fma.rn.f32 	%f5800, %f5794, %f5794, %f5799;
	fma.rn.f32 	%f5801, %f5798, %f5798, %f5800;
	add.f32 	%f5802, %f5801, 0f322BCC77;
	rsqrt.approx.f32 	%f5803, %f5802;
	mul.f32 	%f5804, %f5803, %f5803;
	mul.f32 	%f5805, %f5803, %f5804;
	fma.rn.f32 	%f5806, %f5794, %f5805, %f5790;
	fma.rn.f32 	%f5807, %f5796, %f5805, %f5791;
	fma.rn.f32 	%f5808, %f5798, %f5805, %f5792;
	ld.shared.f32 	%f5809, [_ZZ20simulate_interactionP6float4S0_fiE6others+4344];
	sub.f32 	%f5810, %f5809, %f13;
	ld.shared.f32 	%f5811, [_ZZ20simulate_interactionP6float4S0_fiE6others+4348];
	sub.f32 	%f5812, %f5811, %f14;
	ld.shared.f32 	%f5813, [_ZZ20simulate_interactionP6float4S0_fiE6others+4352];
	sub.f32 	%f5814, %f5813, %f15;
	mul.f32 	%f5815, %f5812, %f5812;
	fma.rn.f32 	%f5816, %f5810, %f5810, %f5815;
	fma.rn.f32 	%f5817, %f5814, %f5814, %f5816;
	add.f32 	%f5818, %f5817, 0f322BCC77;
	rsqrt.approx.f32 	%f5819, %f5818;
	mul.f32 	%f5820, %f5819, %f5819;
	mul.f32 	%f5821, %f5819, %f5820;
	fma.rn.f32 	%f5822, %f5810, %f5821, %f5806;
	fma.rn.f32 	%f5823, %f5812, %f5821, %f5807;
	fma.rn.f32 	%f5824, %f5814, %f5821, %f5808;
	ld.shared.f32 	%f5825, [_ZZ20simulate_interactionP6float4S0_fiE6others+4356];
	sub.f32 	%f5826, %f5825, %f13;
	ld.shared.f32 	%f5827, [_ZZ20simulate_interactionP6float4S0_fiE6others+4360];
	sub.f32 	%f5828, %f5827, %f14;
	ld.shared.f32 	%f5829, [_ZZ20simulate_interactionP6float4S0_fiE6others+4364];
	sub.f32 	%f5830, %f5829, %f15;
	mul.f32 	%f5831, %f5828, %f5828;
	fma.rn.f32 	%f5832, %f5826, %f5826, %f5831;
	fma.rn.f32 	%f5833, %f5830, %f5830, %f5832;
	add.f32 	%f5834, %f5833, 0f322BCC77;
	rsqrt.approx.f32 	%f5835, %f5834;
	mul.f32 	%f5836, %f5835, %f5835;
	mul.f32 	%f5837, %f5835, %f5836;
	fma.rn.f32 	%f5838, %f5826, %f5837, %f5822;
	fma.rn.f32 	%f5839, %f5828, %f5837, %f5823;
	fma.rn.f32 	%f5840, %f5830, %f5837, %f5824;
	ld.shared.f32 	%f5841, [_ZZ20simulate_interactionP6float4S0_fiE6others+4368];
	sub.f32 	%f5842, %f5841, %f13;
	ld.shared.f32 	%f5843, [_ZZ20simulate_interactionP6float4S0_fiE6others+4372];
	sub.f32 	%f5844, %f5843, %f14;
	ld.shared.f32 	%f5845, [_ZZ20simulate_interactionP6float4S0_fiE6others+4376];
	sub.f32 	%f5846, %f5845, %f15;
	mul.f32 	%f5847, %f5844, %f5844;
	fma.rn.f32 	%f5848, %f5842, %f5842, %f5847;
	fma.rn.f32 	%f5849, %f5846, %f5846, %f5848;
	add.f32 	%f5850, %f5849, 0f322BCC77;
	rsqrt.approx.f32 	%f5851, %f5850;
	mul.f32 	%f5852, %f5851, %f5851;
	mul.f32 	%f5853, %f5851, %f5852;
	fma.rn.f32 	%f5854, %f5842, %f5853, %f5838;
	fma.rn.f32 	%f5855, %f5844, %f5853, %f5839;
	fma.rn.f32 	%f5856, %f5846, %f5853, %f5840;
	ld.shared.f32 	%f5857, [_ZZ20simulate_interactionP6float4S0_fiE6others+4380];
	sub.f32 	%f5858, %f5857, %f13;
	ld.shared.f32 	%f5859, [_ZZ20simulate_interactionP6float4S0_fiE6others+4384];
	sub.f32 	%f5860, %f5859, %f14;
	ld.shared.f32 	%f5861, [_ZZ20simulate_interactionP6float4S0_fiE6others+4388];
	sub.f32 	%f5862, %f5861, %f15;
	mul.f32 	%f5863, %f5860, %f5860;
	fma.rn.f32 	%f5864, %f5858, %f5858, %f5863;
	fma.rn.f32 	%f5865, %f5862, %f5862, %f5864;
	add.f32 	%f5866, %f5865, 0f322BCC77;
	rsqrt.approx.f32 	%f5867, %f5866;
	mul.f32 	%f5868, %f5867, %f5867;
	mul.f32 	%f5869, %f5867, %f5868;
	fma.rn.f32 	%f5870, %f5858, %f5869, %f5854;
	fma.rn.f32 	%f5871, %f5860, %f5869, %f5855;
	fma.rn.f32 	%f5872, %f5862, %f5869, %f5856;
	ld.shared.f32 	%f5873, [_ZZ20simulate_interactionP6float4S0_fiE6others+4392];
	sub.f32 	%f5874, %f5873, %f13;
	ld.shared.f32 	%f5875, [_ZZ20simulate_interactionP6float4S0_fiE6others+4396];
	sub.f32 	%f5876, %f5875, %f14;
	ld.shared.f32 	%f5877, [_ZZ20simulate_interactionP6float4S0_fiE6others+4400];
	sub.f32 	%f5878, %f5877, %f15;
	mul.f32 	%f5879, %f5876, %f5876;
	fma.rn.f32 	%f5880, %f5874, %f5874, %f5879;
	fma.rn.f32 	%f5881, %f5878, %f5878, %f5880;
	add.f32 	%f5882, %f5881, 0f322BCC77;
	rsqrt.approx.f32 	%f5883, %f5882;
	mul.f32 	%f5884, %f5883, %f5883;
	mul.f32 	%f5885, %f5883, %f5884;
	fma.rn.f32 	%f5886, %f5874, %f5885, %f5870;
	fma.rn.f32 	%f5887, %f5876, %f5885, %f5871;
	fma.rn.f32 	%f5888, %f5878, %f5885, %f5872;
	ld.shared.f32 	%f5889, [_ZZ20simulate_interactionP6float4S0_fiE6others+4404];
	sub.f32 	%f5890, %f5889, %f13;
	ld.shared.f32 	%f5891, [_ZZ20simulate_interactionP6float4S0_fiE6others+4408];
	sub.f32 	%f5892, %f5891, %f14;
	ld.shared.f32 	%f5893, [_ZZ20simulate_interactionP6float4S0_fiE6others+4412];
	sub.f32 	%f5894, %f5893, %f15;
	mul.f32 	%f5895, %f5892, %f5892;
	fma.rn.f32 	%f5896, %f5890, %f5890, %f5895;
	fma.rn.f32 	%f5897, %f5894, %f5894, %f5896;
	add.f32 	%f5898, %f5897, 0f322BCC77;
	rsqrt.approx.f32 	%f5899, %f5898;
	mul.f32 	%f5900, %f5899, %f5899;
	mul.f32 	%f5901, %f5899, %f5900;
	fma.rn.f32 	%f5902, %f5890, %f5901, %f5886;
	fma.rn.f32 	%f5903, %f5892, %f5901, %f5887;
	fma.rn.f32 	%f5904, %f5894, %f5901, %f5888;
	ld.shared.f32 	%f5905, [_ZZ20simulate_interactionP6float4S0_fiE6others+4416];
	sub.f32 	%f5906, %f5905, %f13;
	ld.shared.f32 	%f5907, [_ZZ20simulate_interactionP6float4S0_fiE6others+4420];
	sub.f32 	%f5908, %f5907, %f14;
	ld.shared.f32 	%f5909, [_ZZ20simulate_interactionP6float4S0_fiE6others+4424];
	sub.f32 	%f5910, %f5909, %f15;
	mul.f32 	%f5911, %f5908, %f5908;
	fma.rn.f32 	%f5912, %f5906, %f5906, %f5911;
	fma.rn.f32 	%f5913, %f5910, %f5910, %f5912;
	add.f32 	%f5914, %f5913, 0f322BCC77;
	rsqrt.approx.f32 	%f5915, %f5914;
	mul.f32 	%f5916, %f5915, %f5915;
	mul.f32 	%f5917, %f5915, %f5916;
	fma.rn.f32 	%f5918, %f5906, %f5917, %f5902;
	fma.rn.f32 	%f5919, %f5908, %f5917, %f5903;
	fma.rn.f32 	%f5920, %f5910, %f5917, %f5904;
	ld.shared.f32 	%f5921, [_ZZ20simulate_interactionP6float4S0_fiE6others+4428];
	sub.f32 	%f5922, %f5921, %f13;
	ld.shared.f32 	%f5923, [_ZZ20simulate_interactionP6float4S0_fiE6others+4432];
	sub.f32 	%f5924, %f5923, %f14;
	ld.shared.f32 	%f5925, [_ZZ20simulate_interactionP6float4S0_fiE6others+4436];
	sub.f32 	%f5926, %f5925, %f15;
	mul.f32 	%f5927, %f5924, %f5924;
	fma.rn.f32 	%f5928, %f5922, %f5922, %f5927;
	fma.rn.f32 	%f5929, %f5926, %f5926, %f5928;
	add.f32 	%f5930, %f5929, 0f322BCC77;
	rsqrt.approx.f32 	%f5931, %f5930;
	mul.f32 	%f5932, %f5931, %f5931;
	mul.f32 	%f5933, %f5931, %f5932;
	fma.rn.f32 	%f5934, %f5922, %f5933, %f5918;
	fma.rn.f32 	%f5935, %f5924, %f5933, %f5919;
	fma.rn.f32 	%f5936, %f5926, %f5933, %f5920;
	ld.shared.f32 	%f5937, [_ZZ20simulate_interactionP6float4S0_fiE6others+4440];
	sub.f32 	%f5938, %f5937, %f13;
	ld.shared.f32 	%f5939, [_ZZ20simulate_interactionP6float4S0_fiE6others+4444];
	sub.f32 	%f5940, %f5939, %f14;
	ld.shared.f32 	%f5941, [_ZZ20simulate_interactionP6float4S0_fiE6others+4448];
	sub.f32 	%f5942, %f5941, %f15;
	mul.f32 	%f5943, %f5940, %f5940;
	fma.rn.f32 	%f5944, %f5938, %f5938, %f5943;
	fma.rn.f32 	%f5945, %f5942, %f5942, %f5944;
	add.f32 	%f5946, %f5945, 0f322BCC77;
	rsqrt.approx.f32 	%f5947, %f5946;
	mul.f32 	%f5948, %f5947, %f5947;
	mul.f32 	%f5949, %f5947, %f5948;
	fma.rn.f32 	%f5950, %f5938, %f5949, %f5934;
	fma.rn.f32 	%f5951, %f5940, %f5949, %f5935;
	fma.rn.f32 	%f5952, %f5942, %f5949, %f5936;
	ld.shared.f32 	%f5953, [_ZZ20simulate_interactionP6float4S0_fiE6others+4452];
	sub.f32 	%f5954, %f5953, %f13;
	ld.shared.f32 	%f5955, [_ZZ20simulate_interactionP6float4S0_fiE6others+4456];
	sub.f32 	%f5956, %f5955, %f14;
	ld.shared.f32 	%f5957, [_ZZ20simulate_interactionP6float4S0_fiE6others+4460];
	sub.f32 	%f5958, %f5957, %f15;
	mul.f32 	%f5959, %f5956, %f5956;
	fma.rn.f32 	%f5960, %f5954, %f5954, %f5959;
	fma.rn.f32 	%f5961, %f5958, %f5958, %f5960;
	add.f32 	%f5962, %f5961, 0f322BCC77;
	rsqrt.approx.f32 	%f5963, %f5962;
	mul.f32 	%f5964, %f5963, %f5963;
	mul.f32 	%f5965, %f5963, %f5964;
	fma.rn.f32 	%f5966, %f5954, %f5965, %f5950;
	fma.rn.f32 	%f5967, %f5956, %f5965, %f5951;
	fma.rn.f32 	%f5968, %f5958, %f5965, %f5952;
	ld.shared.f32 	%f5969, [_ZZ20simulate_interactionP6float4S0_fiE6others+4464];
	sub.f32 	%f5970, %f5969, %f13;
	ld.shared.f32 	%f5971, [_ZZ20simulate_interactionP6float4S0_fiE6others+4468];
	sub.f32 	%f5972, %f5971, %f14;
	ld.shared.f32 	%f5973, [_ZZ20simulate_interactionP6float4S0_fiE6others+4472];
	sub.f32 	%f5974, %f5973, %f15;
	mul.f32 	%f5975, %f5972, %f5972;
	fma.rn.f32 	%f5976, %f5970, %f5970, %f5975;
	fma.rn.f32 	%f5977, %f5974, %f5974, %f5976;
	add.f32 	%f5978, %f5977, 0f322BCC77;
	rsqrt.approx.f32 	%f5979, %f5978;
	mul.f32 	%f5980, %f5979, %f5979;
	mul.f32 	%f5981, %f5979, %f5980;
	fma.rn.f32 	%f5982, %f5970, %f5981, %f5966;
	fma.rn.f32 	%f5983, %f5972, %f5981, %f5967;
	fma.rn.f32 	%f5984, %f5974, %f5981, %f5968;
	ld.shared.f32 	%f5985, [_ZZ20simulate_interactionP6float4S0_fiE6others+4476];
	sub.f32 	%f5986, %f5985, %f13;
	ld.shared.f32 	%f5987, [_ZZ20simulate_interactionP6float4S0_fiE6others+4480];
	sub.f32 	%f5988, %f5987, %f14;
	ld.shared.f32 	%f5989, [_ZZ20simulate_interactionP6float4S0_fiE6others+4484];
	sub.f32 	%f5990, %f5989, %f15;
	mul.f32 	%f5991, %f5988, %f5988;
	fma.rn.f32 	%f5992, %f5986, %f5986, %f5991;
	fma.rn.f32 	%f5993, %f5990, %f5990, %f5992;
	add.f32 	%f5994, %f5993, 0f322BCC77;
	rsqrt.approx.f32 	%f5995, %f5994;
	mul.f32 	%f5996, %f5995, %f5995;
	mul.f32 	%f5997, %f5995, %f5996;
	fma.rn.f32 	%f5998, %f5986, %f5997, %f5982;
	fma.rn.f32 	%f5999, %f5988, %f5997, %f5983;
	fma.rn.f32 	%f6000, %f5990, %f5997, %f5984;
	ld.shared.f32 	%f6001, [_ZZ20simulate_interactionP6float4S0_fiE6others+4488];
	sub.f32 	%f6002, %f6001, %f13;
	ld.shared.f32 	%f6003, [_ZZ20simulate_interactionP6float4S0_fiE6others+4492];
	sub.f32 	%f6004, %f6003, %f14;
	ld.shared.f32 	%f6005, [_ZZ20simulate_interactionP6float4S0_fiE6others+4496];
	sub.f32 	%f6006, %f6005, %f15;
	mul.f32 	%f6007, %f6004, %f6004;
	fma.rn.f32 	%f6008, %f6002, %f6002, %f6007;
	fma.rn.f32 	%f6009, %f6006, %f6006, %f6008;
	add.f32 	%f6010, %f6009, 0f322BCC77;
	rsqrt.approx.f32 	%f6011, %f6010;
	mul.f32 	%f6012, %f6011, %f6011;
	mul.f32 	%f6013, %f6011, %f6012;
	fma.rn.f32 	%f6014, %f6002, %f6013, %f5998;
	fma.rn.f32 	%f6015, %f6004, %f6013, %f5999;
	fma.rn.f32 	%f6016, %f6006, %f6013, %f6000;
	ld.shared.f32 	%f6017, [_ZZ20simulate_interactionP6float4S0_fiE6others+4500];
	sub.f32 	%f6018, %f6017, %f13;
	ld.shared.f32 	%f6019, [_ZZ20simulate_interactionP6float4S0_fiE6others+4504];
	sub.f32 	%f6020, %f6019, %f14;
	ld.shared.f32 	%f6021, [_ZZ20simulate_interactionP6float4S0_fiE6others+4508];
	sub.f32 	%f6022, %f6021, %f15;
	mul.f32 	%f6023, %f6020, %f6020;
	fma.rn.f32 	%f6024, %f6018, %f6018, %f6023;
	fma.rn.f32 	%f6025, %f6022, %f6022, %f6024;
	add.f32 	%f6026, %f6025, 0f322BCC77;
	rsqrt.approx.f32 	%f6027, %f6026;
	mul.f32 	%f6028, %f6027, %f6027;
	mul.f32 	%f6029, %f6027, %f6028;
	fma.rn.f32 	%f6030, %f6018, %f6029, %f6014;
	fma.rn.f32 	%f6031, %f6020, %f6029, %f6015;
	fma.rn.f32 	%f6032, %f6022, %f6029, %f6016;
	ld.shared.f32 	%f6033, [_ZZ20simulate_interactionP6float4S0_fiE6others+4512];
	sub.f32 	%f6034, %f6033, %f13;
	ld.shared.f32 	%f6035, [_ZZ20simulate_interactionP6float4S0_fiE6others+4516];
	sub.f32 	%f6036, %f6035, %f14;
	ld.shared.f32 	%f6037, [_ZZ20simulate_interactionP6float4S0_fiE6others+4520];
	sub.f32 	%f6038, %f6037, %f15;
	mul.f32 	%f6039, %f6036, %f6036;
	fma.rn.f32 	%f6040, %f6034, %f6034, %f6039;
	fma.rn.f32 	%f6041, %f6038, %f6038, %f6040;
	add.f32 	%f6042, %f6041, 0f322BCC77;
	rsqrt.approx.f32 	%f6043, %f6042;
	mul.f32 	%f6044, %f6043, %f6043;
	mul.f32 	%f6045, %f6043, %f6044;
	fma.rn.f32 	%f6046, %f6034, %f6045, %f6030;
	fma.rn.f32 	%f6047, %f6036, %f6045, %f6031;
	fma.rn.f32 	%f6048, %f6038, %f6045, %f6032;
	ld.shared.f32 	%f6049, [_ZZ20simulate_interactionP6float4S0_fiE6others+4524];
	sub.f32 	%f6050, %f6049, %f13;
	ld.shared.f32 	%f6051, [_ZZ20simulate_interactionP6float4S0_fiE6others+4528];
	sub.f32 	%f6052, %f6051, %f14;
	ld.shared.f32 	%f6053, [_ZZ20simulate_interactionP6float4S0_fiE6others+4532];
	sub.f32 	%f6054, %f6053, %f15;
	mul.f32 	%f6055, %f6052, %f6052;
	fma.rn.f32 	%f6056, %f6050, %f6050, %f6055;
	fma.rn.f32 	%f6057, %f6054, %f6054, %f6056;
	add.f32 	%f6058, %f6057, 0f322BCC77;
	rsqrt.approx.f32 	%f6059, %f6058;
	mul.f32 	%f6060, %f6059, %f6059;
	mul.f32 	%f6061, %f6059, %f6060;
	fma.rn.f32 	%f6062, %f6050, %f6061, %f6046;
	fma.rn.f32 	%f6063, %f6052, %f6061, %f6047;
	fma.rn.f32 	%f6064, %f6054, %f6061, %f6048;
	ld.shared.f32 	%f6065, [_ZZ20simulate_interactionP6float4S0_fiE6others+4536];
	sub.f32 	%f6066, %f6065, %f13;
	ld.shared.f32 	%f6067, [_ZZ20simulate_interactionP6float4S0_fiE6others+4540];
	sub.f32 	%f6068, %f6067, %f14;
	ld.shared.f32 	%f6069, [_ZZ20simulate_interactionP6float4S0_fiE6others+4544];
	sub.f32 	%f6070, %f6069, %f15;
	mul.f32 	%f6071, %f6068, %f6068;
	fma.rn.f32 	%f6072, %f6066, %f6066, %f6071;
	fma.rn.f32 	%f6073, %f6070, %f6070, %f6072;
	add.f32 	%f6074, %f6073, 0f322BCC77;
	rsqrt.approx.f32 	%f6075, %f6074;
	mul.f32 	%f6076, %f6075, %f6075;
	mul.f32 	%f6077, %f6075, %f6076;
	fma.rn.f32 	%f6078, %f6066, %f6077, %f6062;
	fma.rn.f32 	%f6079, %f6068, %f6077, %f6063;
	fma.rn.f32 	%f6080, %f6070, %f6077, %f6064;
	ld.shared.f32 	%f6081, [_ZZ20simulate_interactionP6float4S0_fiE6others+4548];
	sub.f32 	%f6082, %f6081, %f13;
	ld.shared.f32 	%f6083, [_ZZ20simulate_interactionP6float4S0_fiE6others+4552];
	sub.f32 	%f6084, %f6083, %f14;
	ld.shared.f32 	%f6085, [_ZZ20simulate_interactionP6float4S0_fiE6others+4556];
	sub.f32 	%f6086, %f6085, %f15;
	mul.f32 	%f6087, %f6084, %f6084;
	fma.rn.f32 	%f6088, %f6082, %f6082, %f6087;
	fma.rn.f32 	%f6089, %f6086, %f6086, %f6088;
	add.f32 	%f6090, %f6089, 0f322BCC77;
	rsqrt.approx.f32 	%f6091, %f6090;
	mul.f32 	%f6092, %f6091, %f6091;
	mul.f32 	%f6093, %f6091, %f6092;
	fma.rn.f32 	%f6094, %f6082, %f6093, %f6078;
	fma.rn.f32 	%f6095, %f6084, %f6093, %f6079;
	fma.rn.f32 	%f6096, %f6086, %f6093, %f6080;
	ld.shared.f32 	%f6097, [_ZZ20simulate_interactionP6float4S0_fiE6others+4560];
	sub.f32 	%f6098, %f6097, %f13;
	ld.shared.f32 	%f6099, [_ZZ20simulate_interactionP6float4S0_fiE6others+4564];
	sub.f32 	%f6100, %f6099, %f14;
	ld.shared.f32 	%f6101, [_ZZ20simulate_interactionP6float4S0_fiE6others+4568];
	sub.f32 	%f6102, %f6101, %f15;
	mul.f32 	%f6103, %f6100, %f6100;
	fma.rn.f32 	%f6104, %f6098, %f6098, %f6103;
	fma.rn.f32 	%f6105, %f6102, %f6102, %f6104;
	add.f32 	%f6106, %f6105, 0f322BCC77;
	rsqrt.approx.f32 	%f6107, %f6106;
	mul.f32 	%f6108, %f6107, %f6107;
	mul.f32 	%f6109, %f6107, %f6108;
	fma.rn.f32 	%f6110, %f6098, %f6109, %f6094;
	fma.rn.f32 	%f6111, %f6100, %f6109, %f6095;
	fma.rn.f32 	%f6112, %f6102, %f6109, %f6096;
	ld.shared.f32 	%f6113, [_ZZ20simulate_interactionP6float4S0_fiE6others+4572];
	sub.f32 	%f6114, %f6113, %f13;
	ld.shared.f32 	%f6115, [_ZZ20simulate_interactionP6float4S0_fiE6others+4576];
	sub.f32 	%f6116, %f6115, %f14;
	ld.shared.f32 	%f6117, [_ZZ20simulate_interactionP6float4S0_fiE6others+4580];
	sub.f32 	%f6118, %f6117, %f15;
	mul.f32 	%f6119, %f6116, %f6116;
	fma.rn.f32 	%f6120, %f6114, %f6114, %f6119;
	fma.rn.f32 	%f6121, %f6118, %f6118, %f6120;
	add.f32 	%f6122, %f6121, 0f322BCC77;
	rsqrt.approx.f32 	%f6123, %f6122;
	mul.f32 	%f6124, %f6123, %f6123;
	mul.f32 	%f6125, %f6123, %f6124;
	fma.rn.f32 	%f6126, %f6114, %f6125, %f6110;
	fma.rn.f32 	%f6127, %f6116, %f6125, %f6111;
	fma.rn.f32 	%f6128, %f6118, %f6125, %f6112;
	ld.shared.f32 	%f6129, [_ZZ20simulate_interactionP6float4S0_fiE6others+4584];
	sub.f32 	%f6130, %f6129, %f13;
	ld.shared.f32 	%f6131, [_ZZ20simulate_interactionP6float4S0_fiE6others+4588];
	sub.f32 	%f6132, %f6131, %f14;
	ld.shared.f32 	%f6133, [_ZZ20simulate_interactionP6float4S0_fiE6others+4592];
	sub.f32 	%f6134, %f6133, %f15;
	mul.f32 	%f6135, %f6132, %f6132;
	fma.rn.f32 	%f6136, %f6130, %f6130, %f6135;
	fma.rn.f32 	%f6137, %f6134, %f6134, %f6136;
	add.f32 	%f6138, %f6137, 0f322BCC77;
	rsqrt.approx.f32 	%f6139, %f6138;
	mul.f32 	%f6140, %f6139, %f6139;
	mul.f32 	%f6141, %f6139, %f6140;
	fma.rn.f32 	%f6142, %f6130, %f6141, %f6126;
	fma.rn.f32 	%f6143, %f6132, %f6141, %f6127;
	fma.rn.f32 	%f6144, %f6134, %f6141, %f6128;
	ld.shared.f32 	%f6145, [_ZZ20simulate_interactionP6float4S0_fiE6others+4596];
	sub.f32 	%f6146, %f6145, %f13;
	ld.shared.f32 	%f6147, [_ZZ20simulate_interactionP6float4S0_fiE6others+4600];
	sub.f32 	%f6148, %f6147, %f14;
	ld.shared.f32 	%f6149, [_ZZ20simulate_interactionP6float4S0_fiE6others+4604];
	sub.f32 	%f6150, %f6149, %f15;
	mul.f32 	%f6151, %f6148, %f6148;
	fma.rn.f32 	%f6152, %f6146, %f6146, %f6151;
	fma.rn.f32 	%f6153, %f6150, %f6150, %f6152;
	add.f32 	%f6154, %f6153, 0f322BCC77;
	rsqrt.approx.f32 	%f6155, %f6154;
	mul.f32 	%f6156, %f6155, %f6155;
	mul.f32 	%f6157, %f6155, %f6156;
	fma.rn.f32 	%f6158, %f6146, %f6157, %f6142;
	fma.rn.f32 	%f6159, %f6148, %f6157, %f6143;
	fma.rn.f32 	%f6160, %f6150, %f6157, %f6144;
	ld.shared.f32 	%f6161, [_ZZ20simulate_interactionP6float4S0_fiE6others+4608];
	sub.f32 	%f6162, %f6161, %f13;
	ld.shared.f32 	%f6163, [_ZZ20simulate_interactionP6float4S0_fiE6others+4612];
	sub.f32 	%f6164, %f6163, %f14;
	ld.shared.f32 	%f6165, [_ZZ20simulate_interactionP6float4S0_fiE6others+4616];
	sub.f32 	%f6166, %f6165, %f15;
	mul.f32 	%f6167, %f6164, %f6164;
	fma.rn.f32 	%f6168, %f6162, %f6162, %f6167;
	fma.rn.f32 	%f6169, %f6166, %f6166, %f6168;
	add.f32 	%f6170, %f6169, 0f322BCC77;
	rsqrt.approx.f32 	%f6171, %f6170;
	mul.f32 	%f6172, %f6171, %f6171;
	mul.f32 	%f6173, %f6171, %f6172;
	fma.rn.f32 	%f6174, %f6162, %f6173, %f6158;
	fma.rn.f32 	%f6175, %f6164, %f6173, %f6159;
	fma.rn.f32 	%f6176, %f6166, %f6173, %f6160;
	ld.shared.f32 	%f6177, [_ZZ20simulate_interactionP6float4S0_fiE6others+4620];
	sub.f32 	%f6178, %f6177, %f13;
	ld.shared.f32 	%f6179, [_ZZ20simulate_interactionP6float4S0_fiE6others+4624];
	sub.f32 	%f6180, %f6179, %f14;
	ld.shared.f32 	%f6181, [_ZZ20simulate_interactionP6float4S0_fiE6others+4628];
	sub.f32 	%f6182, %f6181, %f15;
	mul.f32 	%f6183, %f6180, %f6180;
	fma.rn.f32 	%f6184, %f6178, %f6178, %f6183;
	fma.rn.f32 	%f6185, %f6182, %f6182, %f6184;
	add.f32 	%f6186, %f6185, 0f322BCC77;
	rsqrt.approx.f32 	%f6187, %f6186;
	mul.f32 	%f6188, %f6187, %f6187;
	mul.f32 	%f6189, %f6187, %f6188;
	fma.rn.f32 	%f6190, %f6178, %f6189, %f6174;
	fma.rn.f32 	%f6191, %f6180, %f6189, %f6175;
	fma.rn.f32 	%f6192, %f6182, %f6189, %f6176;
	ld.shared.f32 	%f6193, [_ZZ20simulate_interactionP6float4S0_fiE6others+4632];
	sub.f32 	%f6194, %f6193, %f13;
	ld.shared.f32 	%f6195, [_ZZ20simulate_interactionP6float4S0_fiE6others+4636];
	sub.f32 	%f6196, %f6195, %f14;
	ld.shared.f32 	%f6197, [_ZZ20simulate_interactionP6float4S0_fiE6others+4640];
	sub.f32 	%f6198, %f6197, %f15;
	mul.f32 	%f6199, %f6196, %f6196;
	fma.rn.f32 	%f6200, %f6194, %f6194, %f6199;
	fma.rn.f32 	%f6201, %f6198, %f6198, %f6200;
	add.f32 	%f6202, %f6201, 0f322BCC77;
	rsqrt.approx.f32 	%f6203, %f6202;
	mul.f32 	%f6204, %f6203, %f6203;
	mul.f32 	%f6205, %f6203, %f6204;
	fma.rn.f32 	%f6206, %f6194, %f6205, %f6190;
	fma.rn.f32 	%f6207, %f6196, %f6205, %f6191;
	fma.rn.f32 	%f6208, %f6198, %f6205, %f6192;
	ld.shared.f32 	%f6209, [_ZZ20simulate_interactionP6float4S0_fiE6others+4644];
	sub.f32 	%f6210, %f6209, %f13;
	ld.shared.f32 	%f6211, [_ZZ20simulate_interactionP6float4S0_fiE6others+4648];
	sub.f32 	%f6212, %f6211, %f14;
	ld.shared.f32 	%f6213, [_ZZ20simulate_interactionP6float4S0_fiE6others+4652];
	sub.f32 	%f6214, %f6213, %f15;
	mul.f32 	%f6215, %f6212, %f6212;
	fma.rn.f32 	%f6216, %f6210, %f6210, %f6215;
	fma.rn.f32 	%f6217, %f6214, %f6214, %f6216;
	add.f32 	%f6218, %f6217, 0f322BCC77;
	rsqrt.approx.f32 	%f6219, %f6218;
	mul.f32 	%f6220, %f6219, %f6219;
	mul.f32 	%f6221, %f6219, %f6220;
	fma.rn.f32 	%f6222, %f6210, %f6221, %f6206;
	fma.rn.f32 	%f6223, %f6212, %f6221, %f6207;
	fma.rn.f32 	%f6224, %f6214, %f6221, %f6208;
	ld.shared.f32 	%f6225, [_ZZ20simulate_interactionP6float4S0_fiE6others+4656];
	sub.f32 	%f6226, %f6225, %f13;
	ld.shared.f32 	%f6227, [_ZZ20simulate_interactionP6float4S0_fiE6others+4660];
	sub.f32 	%f6228, %f6227, %f14;
	ld.shared.f32 	%f6229, [_ZZ20simulate_interactionP6float4S0_fiE6others+4664];
	sub.f32 	%f6230, %f6229, %f15;
	mul.f32 	%f6231, %f6228, %f6228;
	fma.rn.f32 	%f6232, %f6226, %f6226, %f6231;
	fma.rn.f32 	%f6233, %f6230, %f6230, %f6232;
	add.f32 	%f6234, %f6233, 0f322BCC77;
	rsqrt.approx.f32 	%f6235, %f6234;
	mul.f32 	%f6236, %f6235, %f6235;
	mul.f32 	%f6237, %f6235, %f6236;
	fma.rn.f32 	%f6238, %f6226, %f6237, %f6222;
	fma.rn.f32 	%f6239, %f6228, %f6237, %f6223;
	fma.rn.f32 	%f6240, %f6230, %f6237, %f6224;
	ld.shared.f32 	%f6241, [_ZZ20simulate_interactionP6float4S0_fiE6others+4668];
	sub.f32 	%f6242, %f6241, %f13;
	ld.shared.f32 	%f6243, [_ZZ20simulate_interactionP6float4S0_fiE6others+4672];
	sub.f32 	%f6244, %f6243, %f14;
	ld.shared.f32 	%f6245, [_ZZ20simulate_interactionP6float4S0_fiE6others+4676];
	sub.f32 	%f6246, %f6245, %f15;
	mul.f32 	%f6247, %f6244, %f6244;
	fma.rn.f32 	%f6248, %f6242, %f6242, %f6247;
	fma.rn.f32 	%f6249, %f6246, %f6246, %f6248;
	add.f32 	%f6250, %f6249, 0f322BCC77;
	rsqrt.approx.f32 	%f6251, %f6250;
	mul.f32 	%f6252, %f6251, %f6251;
	mul.f32 	%f6253, %f6251, %f6252;
	fma.rn.f32 	%f6254, %f6242, %f6253, %f6238;
	fma.rn.f32 	%f6255, %f6244, %f6253, %f6239;
	fma.rn.f32 	%f6256, %f6246, %f6253, %f6240;
	ld.shared.f32 	%f6257, [_ZZ20simulate_interactionP6float4S0_fiE6others+4680];
	sub.f32 	%f6258, %f6257, %f13;
	ld.shared.f32 	%f6259, [_ZZ20simulate_interactionP6float4S0_fiE6others+4684];
	sub.f32 	%f6260, %f6259, %f14;
	ld.shared.f32 	%f6261, [_ZZ20simulate_interactionP6float4S0_fiE6others+4688];
	sub.f32 	%f6262, %f6261, %f15;
	mul.f32 	%f6263, %f6260, %f6260;
	fma.rn.f32 	%f6264, %f6258, %f6258, %f6263;
	fma.rn.f32 	%f6265, %f6262, %f6262, %f6264;
	add.f32 	%f6266, %f6265, 0f322BCC77;
	rsqrt.approx.f32 	%f6267, %f6266;
	mul.f32 	%f6268, %f6267, %f6267;
	mul.f32 	%f6269, %f6267, %f6268;
	fma.rn.f32 	%f6270, %f6258, %f6269, %f6254;
	fma.rn.f32 	%f6271, %f6260, %f6269, %f6255;
	fma.rn.f32 	%f6272, %f6262, %f6269, %f6256;
	ld.shared.f32 	%f6273, [_ZZ20simulate_interactionP6float4S0_fiE6others+4692];
	sub.f32 	%f6274, %f6273, %f13;
	ld.shared.f32 	%f6275, [_ZZ20simulate_interactionP6float4S0_fiE6others+4696];
	sub.f32 	%f6276, %f6275, %f14;
	ld.shared.f32 	%f6277, [_ZZ20simulate_interactionP6float4S0_fiE6others+4700];
	sub.f32 	%f6278, %f6277, %f15;
	mul.f32 	%f6279, %f6276, %f6276;
	fma.rn.f32 	%f6280, %f6274, %f6274, %f6279;
	fma.rn.f32 	%f6281, %f6278, %f6278, %f6280;
	add.f32 	%f6282, %f6281, 0f322BCC77;
	rsqrt.approx.f32 	%f6283, %f6282;
	mul.f32 	%f6284, %f6283, %f6283;
	mul.f32 	%f6285, %f6283, %f6284;
	fma.rn.f32 	%f6286, %f6274, %f6285, %f6270;
	fma.rn.f32 	%f6287, %f6276, %f6285, %f6271;
	fma.rn.f32 	%f6288, %f6278, %f6285, %f6272;
	ld.shared.f32 	%f6289, [_ZZ20simulate_interactionP6float4S0_fiE6others+4704];
	sub.f32 	%f6290, %f6289, %f13;
	ld.shared.f32 	%f6291, [_ZZ20simulate_interactionP6float4S0_fiE6others+4708];
	sub.f32 	%f6292, %f6291, %f14;
	ld.shared.f32 	%f6293, [_ZZ20simulate_interactionP6float4S0_fiE6others+4712];
	sub.f32 	%f6294, %f6293, %f15;
	mul.f32 	%f6295, %f6292, %f6292;
	fma.rn.f32 	%f6296, %f6290, %f6290, %f6295;
	fma.rn.f32 	%f6297, %f6294, %f6294, %f6296;
	add.f32 	%f6298, %f6297, 0f322BCC77;
	rsqrt.approx.f32 	%f6299, %f6298;
	mul.f32 	%f6300, %f6299, %f6299;
	mul.f32 	%f6301, %f6299, %f6300;
	fma.rn.f32 	%f6302, %f6290, %f6301, %f6286;
	fma.rn.f32 	%f6303, %f6292, %f6301, %f6287;
	fma.rn.f32 	%f6304, %f6294, %f6301, %f6288;
	ld.shared.f32 	%f6305, [_ZZ20simulate_interactionP6float4S0_fiE6others+4716];
	sub.f32 	%f6306, %f6305, %f13;
	ld.shared.f32 	%f6307, [_ZZ20simulate_interactionP6float4S0_fiE6others+4720];
	sub.f32 	%f6308, %f6307, %f14;
	ld.shared.f32 	%f6309, [_ZZ20simulate_interactionP6float4S0_fiE6others+4724];
	sub.f32 	%f6310, %f6309, %f15;
	mul.f32 	%f6311, %f6308, %f6308;
	fma.rn.f32 	%f6312, %f6306, %f6306, %f6311;
	fma.rn.f32 	%f6313, %f6310, %f6310, %f6312;
	add.f32 	%f6314, %f6313, 0f322BCC77;
	rsqrt.approx.f32 	%f6315, %f6314;
	mul.f32 	%f6316, %f6315, %f6315;
	mul.f32 	%f6317, %f6315, %f6316;
	fma.rn.f32 	%f6318, %f6306, %f6317, %f6302;
	fma.rn.f32 	%f6319, %f6308, %f6317, %f6303;
	fma.rn.f32 	%f6320, %f6310, %f6317, %f6304;
	ld.shared.f32 	%f6321, [_ZZ20simulate_interactionP6float4S0_fiE6others+4728];
	sub.f32 	%f6322, %f6321, %f13;
	ld.shared.f32 	%f6323, [_ZZ20simulate_interactionP6float4S0_fiE6others+4732];
	sub.f32 	%f6324, %f6323, %f14;
	ld.shared.f32 	%f6325, [_ZZ20simulate_interactionP6float4S0_fiE6others+4736];
	sub.f32 	%f6326, %f6325, %f15;
	mul.f32 	%f6327, %f6324, %f6324;
	fma.rn.f32 	%f6328, %f6322, %f6322, %f6327;
	fma.rn.f32 	%f6329, %f6326, %f6326, %f6328;
	add.f32 	%f6330, %f6329, 0f322BCC77;
	rsqrt.approx.f32 	%f6331, %f6330;
	mul.f32 	%f6332, %f6331, %f6331;
	mul.f32 	%f6333, %f6331, %f6332;
	fma.rn.f32 	%f6334, %f6322, %f6333, %f6318;
	fma.rn.f32 	%f6335, %f6324, %f6333, %f6319;
	fma.rn.f32 	%f6336, %f6326, %f6333, %f6320;
	ld.shared.f32 	%f6337, [_ZZ20simulate_interactionP6float4S0_fiE6others+4740];
	sub.f32 	%f6338, %f6337, %f13;
	ld.shared.f32 	%f6339, [_ZZ20simulate_interactionP6float4S0_fiE6others+4744];
	sub.f32 	%f6340, %f6339, %f14;
	ld.shared.f32 	%f6341, [_ZZ20simulate_interactionP6float4S0_fiE6others+4748];
	sub.f32 	%f6342, %f6341, %f15;
	mul.f32 	%f6343, %f6340, %f6340;
	fma.rn.f32 	%f6344, %f6338, %f6338, %f6343;
	fma.rn.f32 	%f6345, %f6342, %f6342, %f6344;
	add.f32 	%f6346, %f6345, 0f322BCC77;
	rsqrt.approx.f32 	%f6347, %f6346;
	mul.f32 	%f6348, %f6347, %f6347;
	mul.f32 	%f6349, %f6347, %f6348;
	fma.rn.f32 	%f6350, %f6338, %f6349, %f6334;
	fma.rn.f32 	%f6351, %f6340, %f6349, %f6335;
	fma.rn.f32 	%f6352, %f6342, %f6349, %f6336;
	ld.shared.f32 	%f6353, [_ZZ20simulate_interactionP6float4S0_fiE6others+4752];
	sub.f32 	%f6354, %f6353, %f13;
	ld.shared.f32 	%f6355, [_ZZ20simulate_interactionP6float4S0_fiE6others+4756];
	sub.f32 	%f6356, %f6355, %f14;
	ld.shared.f32 	%f6357, [_ZZ20simulate_interactionP6float4S0_fiE6others+4760];
	sub.f32 	%f6358, %f6357, %f15;
	mul.f32 	%f6359, %f6356, %f6356;
	fma.rn.f32 	%f6360, %f6354, %f6354, %f6359;
	fma.rn.f32 	%f6361, %f6358, %f6358, %f6360;
	add.f32 	%f6362, %f6361, 0f322BCC77;
	rsqrt.approx.f32 	%f6363, %f6362;
	mul.f32 	%f6364, %f6363, %f6363;
	mul.f32 	%f6365, %f6363, %f6364;
	fma.rn.f32 	%f6366, %f6354, %f6365, %f6350;
	fma.rn.f32 	%f6367, %f6356, %f6365, %f6351;
	fma.rn.f32 	%f6368, %f6358, %f6365, %f6352;
	ld.shared.f32 	%f6369, [_ZZ20simulate_interactionP6float4S0_fiE6others+4764];
	sub.f32 	%f6370, %f6369, %f13;
	ld.shared.f32 	%f6371, [_ZZ20simulate_interactionP6float4S0_fiE6others+4768];
	sub.f32 	%f6372, %f6371, %f14;
	ld.shared.f32 	%f6373, [_ZZ20simulate_interactionP6float4S0_fiE6others+4772];
	sub.f32 	%f6374, %f6373, %f15;
	mul.f32 	%f6375, %f6372, %f6372;
	fma.rn.f32 	%f6376, %f6370, %f6370, %f6375;
	fma.rn.f32 	%f6377, %f6374, %f6374, %f6376;
	add.f32 	%f6378, %f6377, 0f322BCC77;
	rsqrt.approx.f32 	%f6379, %f6378;
	mul.f32 	%f6380, %f6379, %f6379;
	mul.f32 	%f6381, %f6379, %f6380;
	fma.rn.f32 	%f6382, %f6370, %f6381, %f6366;
	fma.rn.f32 	%f6383, %f6372, %f6381, %f6367;
	fma.rn.f32 	%f6384, %f6374, %f6381, %f6368;
	ld.shared.f32 	%f6385, [_ZZ20simulate_interactionP6float4S0_fiE6others+4776];
	sub.f32 	%f6386, %f6385, %f13;
	ld.shared.f32 	%f6387, [_ZZ20simulate_interactionP6float4S0_fiE6others+4780];
	sub.f32 	%f6388, %f6387, %f14;
	ld.shared.f32 	%f6389, [_ZZ20simulate_interactionP6float4S0_fiE6others+4784];
	sub.f32 	%f6390, %f6389, %f15;
	mul.f32 	%f6391, %f6388, %f6388;
	fma.rn.f32 	%f6392, %f6386, %f6386, %f6391;
	fma.rn.f32 	%f6393, %f6390, %f6390, %f6392;
	add.f32 	%f6394, %f6393, 0f322BCC77;
	rsqrt.approx.f32 	%f6395, %f6394;
	mul.f32 	%f6396, %f6395, %f6395;
	mul.f32 	%f6397, %f6395, %f6396;
	fma.rn.f32 	%f6398, %f6386, %f6397, %f6382;
	fma.rn.f32 	%f6399, %f6388, %f6397, %f6383;
	fma.rn.f32 	%f6400, %f6390, %f6397, %f6384;
	ld.shared.f32 	%f6401, [_ZZ20simulate_interactionP6float4S0_fiE6others+4788];
	sub.f32 	%f6402, %f6401, %f13;
	ld.shared.f32 	%f6403, [_ZZ20simulate_interactionP6float4S0_fiE6others+4792];
	sub.f32 	%f6404, %f6403, %f14;
	ld.shared.f32 	%f6405, [_ZZ20simulate_interactionP6float4S0_fiE6others+4796];
	sub.f32 	%f6406, %f6405, %f15;
	mul.f32 	%f6407, %f6404, %f6404;
	fma.rn.f32 	%f6408, %f6402, %f6402, %f6407;
	fma.rn.f32 	%f6409, %f6406, %f6406, %f6408;
	add.f32 	%f6410, %f6409, 0f322BCC77;
	rsqrt.approx.f32 	%f6411, %f6410;
	mul.f32 	%f6412, %f6411, %f6411;
	mul.f32 	%f6413, %f6411, %f6412;
	fma.rn.f32 	%f6414, %f6402, %f6413, %f6398;
	fma.rn.f32 	%f6415, %f6404, %f6413, %f6399;
	fma.rn.f32 	%f6416, %f6406, %f6413, %f6400;
	ld.shared.f32 	%f6417, [_ZZ20simulate_interactionP6float4S0_fiE6others+4800];
	sub.f32 	%f6418, %f6417, %f13;
	ld.shared.f32 	%f6419, [_ZZ20simulate_interactionP6float4S0_fiE6others+4804];
	sub.f32 	%f6420, %f6419, %f14;
	ld.shared.f32 	%f6421, [_ZZ20simulate_interactionP6float4S0_fiE6others+4808];
	sub.f32 	%f6422, %f6421, %f15;
	mul.f32 	%f6423, %f6420, %f6420;
	fma.rn.f32 	%f6424, %f6418, %f6418, %f6423;
	fma.rn.f32 	%f6425, %f6422, %f6422, %f6424;
	add.f32 	%f6426, %f6425, 0f322BCC77;
	rsqrt.approx.f32 	%f6427, %f6426;
	mul.f32 	%f6428, %f6427, %f6427;
	mul.f32 	%f6429, %f6427, %f6428;
	fma.rn.f32 	%f6430, %f6418, %f6429, %f6414;
	fma.rn.f32 	%f6431, %f6420, %f6429, %f6415;
	fma.rn.f32 	%f6432, %f6422, %f6429, %f6416;
	ld.shared.f32 	%f6433, [_ZZ20simulate_interactionP6float4S0_fiE6others+4812];
	sub.f32 	%f6434, %f6433, %f13;
	ld.shared.f32 	%f6435, [_ZZ20simulate_interactionP6float4S0_fiE6others+4816];
	sub.f32 	%f6436, %f6435, %f14;
	ld.shared.f32 	%f6437, [_ZZ20simulate_interactionP6float4S0_fiE6others+4820];
	sub.f32 	%f6438, %f6437, %f15;
	mul.f32 	%f6439, %f6436, %f6436;
	fma.rn.f32 	%f6440, %f6434, %f6434, %f6439;
	fma.rn.f32 	%f6441, %f6438, %f6438, %f6440;
	add.f32 	%f6442, %f6441, 0f322BCC77;
	rsqrt.approx.f32 	%f6443, %f6442;
	mul.f32 	%f6444, %f6443, %f6443;
	mul.f32 	%f6445, %f6443, %f6444;
	fma.rn.f32 	%f6446, %f6434, %f6445, %f6430;
	fma.rn.f32 	%f6447, %f6436, %f6445, %f6431;
	fma.rn.f32 	%f6448, %f6438, %f6445, %f6432;
	ld.shared.f32 	%f6449, [_ZZ20simulate_interactionP6float4S0_fiE6others+4824];
	sub.f32 	%f6450, %f6449, %f13;
	ld.shared.f32 	%f6451, [_ZZ20simulate_interactionP6float4S0_fiE6others+4828];
	sub.f32 	%f6452, %f6451, %f14;
	ld.shared.f32 	%f6453, [_ZZ20simulate_interactionP6float4S0_fiE6others+4832];
	sub.f32 	%f6454, %f6453, %f15;
	mul.f32 	%f6455, %f6452, %f6452;
	fma.rn.f32 	%f6456, %f6450, %f6450, %f6455;
	fma.rn.f32 	%f6457, %f6454, %f6454, %f6456;
	add.f32 	%f6458, %f6457, 0f322BCC77;
	rsqrt.approx.f32 	%f6459, %f6458;
	mul.f32 	%f6460, %f6459, %f6459;
	mul.f32 	%f6461, %f6459, %f6460;
	fma.rn.f32 	%f6462, %f6450, %f6461, %f6446;
	fma.rn.f32 	%f6463, %f6452, %f6461, %f6447;
	fma.rn.f32 	%f6464, %f6454, %f6461, %f6448;
	ld.shared.f32 	%f6465, [_ZZ20simulate_interactionP6float4S0_fiE6others+4836];
	sub.f32 	%f6466, %f6465, %f13;
	ld.shared.f32 	%f6467, [_ZZ20simulate_interactionP6float4S0_fiE6others+4840];
	sub.f32 	%f6468, %f6467, %f14;
	ld.shared.f32 	%f6469, [_ZZ20simulate_interactionP6float4S0_fiE6others+4844];
	sub.f32 	%f6470, %f6469, %f15;
	mul.f32 	%f6471, %f6468, %f6468;
	fma.rn.f32 	%f6472, %f6466, %f6466, %f6471;
	fma.rn.f32 	%f6473, %f6470, %f6470, %f6472;
	add.f32 	%f6474, %f6473, 0f322BCC77;
	rsqrt.approx.f32 	%f6475, %f6474;
	mul.f32 	%f6476, %f6475, %f6475;
	mul.f32 	%f6477, %f6475, %f6476;
	fma.rn.f32 	%f6478, %f6466, %f6477, %f6462;
	fma.rn.f32 	%f6479, %f6468, %f6477, %f6463;
	fma.rn.f32 	%f6480, %f6470, %f6477, %f6464;
	ld.shared.f32 	%f6481, [_ZZ20simulate_interactionP6float4S0_fiE6others+4848];
	sub.f32 	%f6482, %f6481, %f13;
	ld.shared.f32 	%f6483, [_ZZ20simulate_interactionP6float4S0_fiE6others+4852];
	sub.f32 	%f6484, %f6483, %f14;
	ld.shared.f32 	%f6485, [_ZZ20simulate_interactionP6float4S0_fiE6others+4856];
	sub.f32 	%f6486, %f6485, %f15;
	mul.f32 	%f6487, %f6484, %f6484;
	fma.rn.f32 	%f6488, %f6482, %f6482, %f6487;
	fma.rn.f32 	%f6489, %f6486, %f6486, %f6488;
	add.f32 	%f6490, %f6489, 0f322BCC77;
	rsqrt.approx.f32 	%f6491, %f6490;
	mul.f32 	%f6492, %f6491, %f6491;
	mul.f32 	%f6493, %f6491, %f6492;
	fma.rn.f32 	%f6494, %f6482, %f6493, %f6478;
	fma.rn.f32 	%f6495, %f6484, %f6493, %f6479;
	fma.rn.f32 	%f6496, %f6486, %f6493, %f6480;
	ld.shared.f32 	%f6497, [_ZZ20simulate_interactionP6float4S0_fiE6others+4860];
	sub.f32 	%f6498, %f6497, %f13;
	ld.shared.f32 	%f6499, [_ZZ20simulate_interactionP6float4S0_fiE6others+4864];
	sub.f32 	%f6500, %f6499, %f14;
	ld.shared.f32 	%f6501, [_ZZ20simulate_interactionP6float4S0_fiE6others+4868];
	sub.f32 	%f6502, %f6501, %f15;
	mul.f32 	%f6503, %f6500, %f6500;
	fma.rn.f32 	%f6504, %f6498, %f6498, %f6503;
	fma.rn.f32 	%f6505, %f6502, %f6502, %f6504;
	add.f32 	%f6506, %f6505, 0f322BCC77;
	rsqrt.approx.f32 	%f6507, %f6506;
	mul.f32 	%f6508, %f6507, %f6507;
	mul.f32 	%f6509, %f6507, %f6508;
	fma.rn.f32 	%f6510, %f6498, %f6509, %f6494;
	fma.rn.f32 	%f6511, %f6500, %f6509, %f6495;
	fma.rn.f32 	%f6512, %f6502, %f6509, %f6496;
	ld.shared.f32 	%f6513, [_ZZ20simulate_interactionP6float4S0_fiE6others+4872];
	sub.f32 	%f6514, %f6513, %f13;
	ld.shared.f32 	%f6515, [_ZZ20simulate_interactionP6float4S0_fiE6others+4876];
	sub.f32 	%f6516, %f6515, %f14;
	ld.shared.f32 	%f6517, [_ZZ20simulate_interactionP6float4S0_fiE6others+4880];
	sub.f32 	%f6518, %f6517, %f15;
	mul.f32 	%f6519, %f6516, %f6516;
	fma.rn.f32 	%f6520, %f6514, %f6514, %f6519;
	fma.rn.f32 	%f6521, %f6518, %f6518, %f6520;
	add.f32 	%f6522, %f6521, 0f322BCC77;
	rsqrt.approx.f32 	%f6523, %f6522;
	mul.f32 	%f6524, %f6523, %f6523;
	mul.f32 	%f6525, %f6523, %f6524;
	fma.rn.f32 	%f6526, %f6514, %f6525, %f6510;
	fma.rn.f32 	%f6527, %f6516, %f6525, %f6511;
	fma.rn.f32 	%f6528, %f6518, %f6525, %f6512;
	ld.shared.f32 	%f6529, [_ZZ20simulate_interactionP6float4S0_fiE6others+4884];
	sub.f32 	%f6530, %f6529, %f13;
	ld.shared.f32 	%f6531, [_ZZ20simulate_interactionP6float4S0_fiE6others+4888];
	sub.f32 	%f6532, %f6531, %f14;
	ld.shared.f32 	%f6533, [_ZZ20simulate_interactionP6float4S0_fiE6others+4892];
	sub.f32 	%f6534, %f6533, %f15;
	mul.f32 	%f6535, %f6532, %f6532;
	fma.rn.f32 	%f6536, %f6530, %f6530, %f6535;
	fma.rn.f32 	%f6537, %f6534, %f6534, %f6536;
	add.f32 	%f6538, %f6537, 0f322BCC77;
	rsqrt.approx.f32 	%f6539, %f6538;
	mul.f32 	%f6540, %f6539, %f6539;
	mul.f32 	%f6541, %f6539, %f6540;
	fma.rn.f32 	%f6542, %f6530, %f6541, %f6526;
	fma.rn.f32 	%f6543, %f6532, %f6541, %f6527;
	fma.rn.f32 	%f6544, %f6534, %f6541, %f6528;
	ld.shared.f32 	%f6545, [_ZZ20simulate_interactionP6float4S0_fiE6others+4896];
	sub.f32 	%f6546, %f6545, %f13;
	ld.shared.f32 	%f6547, [_ZZ20simulate_interactionP6float4S0_fiE6others+4900];
	sub.f32 	%f6548, %f6547, %f14;
	ld.shared.f32 	%f6549, [_ZZ20simulate_interactionP6float4S0_fiE6others+4904];
	sub.f32 	%f6550, %f6549, %f15;
	mul.f32 	%f6551, %f6548, %f6548;
	fma.rn.f32 	%f6552, %f6546, %f6546, %f6551;
	fma.rn.f32 	%f6553, %f6550, %f6550, %f6552;
	add.f32 	%f6554, %f6553, 0f322BCC77;
	rsqrt.approx.f32 	%f6555, %f6554;
	mul.f32 	%f6556, %f6555, %f6555;
	mul.f32 	%f6557, %f6555, %f6556;
	fma.rn.f32 	%f6558, %f6546, %f6557, %f6542;
	fma.rn.f32 	%f6559, %f6548, %f6557, %f6543;
	fma.rn.f32 	%f6560, %f6550, %f6557, %f6544;
	ld.shared.f32 	%f6561, [_ZZ20simulate_interactionP6float4S0_fiE6others+4908];
	sub.f32 	%f6562, %f6561, %f13;
	ld.shared.f32 	%f6563, [_ZZ20simulate_interactionP6float4S0_fiE6others+4912];
	sub.f32 	%f6564, %f6563, %f14;
	ld.shared.f32 	%f6565, [_ZZ20simulate_interactionP6float4S0_fiE6others+4916];
	sub.f32 	%f6566, %f6565, %f15;
	mul.f32 	%f6567, %f6564, %f6564;
	fma.rn.f32 	%f6568, %f6562, %f6562, %f6567;
	fma.rn.f32 	%f6569, %f6566, %f6566, %f6568;
	add.f32 	%f6570, %f6569, 0f322BCC77;
	rsqrt.approx.f32 	%f6571, %f6570;
	mul.f32 	%f6572, %f6571, %f6571;
	mul.f32 	%f6573, %f6571, %f6572;
	fma.rn.f32 	%f6574, %f6562, %f6573, %f6558;
	fma.rn.f32 	%f6575, %f6564, %f6573, %f6559;
	fma.rn.f32 	%f6576, %f6566, %f6573, %f6560;
	ld.shared.f32 	%f6577, [_ZZ20simulate_interactionP6float4S0_fiE6others+4920];
	sub.f32 	%f6578, %f6577, %f13;
	ld.shared.f32 	%f6579, [_ZZ20simulate_interactionP6float4S0_fiE6others+4924];
	sub.f32 	%f6580, %f6579, %f14;
	ld.shared.f32 	%f6581, [_ZZ20simulate_interactionP6float4S0_fiE6others+4928];
	sub.f32 	%f6582, %f6581, %f15;
	mul.f32 	%f6583, %f6580, %f6580;
	fma.rn.f32 	%f6584, %f6578, %f6578, %f6583;
	fma.rn.f32 	%f6585, %f6582, %f6582, %f6584;
	add.f32 	%f6586, %f6585, 0f322BCC77;
	rsqrt.approx.f32 	%f6587, %f6586;
	mul.f32 	%f6588, %f6587, %f6587;
	mul.f32 	%f6589, %f6587, %f6588;
	fma.rn.f32 	%f6590, %f6578, %f6589, %f6574;
	fma.rn.f32 	%f6591, %f6580, %f6589, %f6575;
	fma.rn.f32 	%f6592, %f6582, %f6589, %f6576;
	ld.shared.f32 	%f6593, [_ZZ20simulate_interactionP6float4S0_fiE6others+4932];
	sub.f32 	%f6594, %f6593, %f13;
	ld.shared.f32 	%f6595, [_ZZ20simulate_interactionP6float4S0_fiE6others+4936];
	sub.f32 	%f6596, %f6595, %f14;
	ld.shared.f32 	%f6597, [_ZZ20simulate_interactionP6float4S0_fiE6others+4940];
	sub.f32 	%f6598, %f6597, %f15;
	mul.f32 	%f6599, %f6596, %f6596;
	fma.rn.f32 	%f6600, %f6594, %f6594, %f6599;
	fma.rn.f32 	%f6601, %f6598, %f6598, %f6600;
	add.f32 	%f6602, %f6601, 0f322BCC77;
	rsqrt.approx.f32 	%f6603, %f6602;
	mul.f32 	%f6604, %f6603, %f6603;
	mul.f32 	%f6605, %f6603, %f6604;
	fma.rn.f32 	%f6606, %f6594, %f6605, %f6590;
	fma.rn.f32 	%f6607, %f6596, %f6605, %f6591;
	fma.rn.f32 	%f6608, %f6598, %f6605, %f6592;
	ld.shared.f32 	%f6609, [_ZZ20simulate_interactionP6float4S0_fiE6others+4944];
	sub.f32 	%f6610, %f6609, %f13;
	ld.shared.f32 	%f6611, [_ZZ20simulate_interactionP6float4S0_fiE6others+4948];
	sub.f32 	%f6612, %f6611, %f14;
	ld.shared.f32 	%f6613, [_ZZ20simulate_interactionP6float4S0_fiE6others+4952];
	sub.f32 	%f6614, %f6613, %f15;
	mul.f32 	%f6615, %f6612, %f6612;
	fma.rn.f32 	%f6616, %f6610, %f6610, %f6615;
	fma.rn.f32 	%f6617, %f6614, %f6614, %f6616;
	add.f32 	%f6618, %f6617, 0f322BCC77;
	rsqrt.approx.f32 	%f6619, %f6618;
	mul.f32 	%f6620, %f6619, %f6619;
	mul.f32 	%f6621, %f6619, %f6620;
	fma.rn.f32 	%f6622, %f6610, %f6621, %f6606;
	fma.rn.f32 	%f6623, %f6612, %f6621, %f6607;
	fma.rn.f32 	%f6624, %f6614, %f6621, %f6608;
	ld.shared.f32 	%f6625, [_ZZ20simulate_interactionP6float4S0_fiE6others+4956];
	sub.f32 	%f6626, %f6625, %f13;
	ld.shared.f32 	%f6627, [_ZZ20simulate_interactionP6float4S0_fiE6others+4960];
	sub.f32 	%f6628, %f6627, %f14;
	ld.shared.f32 	%f6629, [_ZZ20simulate_interactionP6float4S0_fiE6others+4964];
	sub.f32 	%f6630, %f6629, %f15;
	mul.f32 	%f6631, %f6628, %f6628;
	fma.rn.f32 	%f6632, %f6626, %f6626, %f6631;
	fma.rn.f32 	%f6633, %f6630, %f6630, %f6632;
	add.f32 	%f6634, %f6633, 0f322BCC77;
	rsqrt.approx.f32 	%f6635, %f6634;
	mul.f32 	%f6636, %f6635, %f6635;
	mul.f32 	%f6637, %f6635, %f6636;
	fma.rn.f32 	%f6638, %f6626, %f6637, %f6622;
	fma.rn.f32 	%f6639, %f6628, %f6637, %f6623;
	fma.rn.f32 	%f6640, %f6630, %f6637, %f6624;
	ld.shared.f32 	%f6641, [_ZZ20simulate_interactionP6float4S0_fiE6others+4968];
	sub.f32 	%f6642, %f6641, %f13;
	ld.shared.f32 	%f6643, [_ZZ20simulate_interactionP6float4S0_fiE6others+4972];
	sub.f32 	%f6644, %f6643, %f14;
	ld.shared.f32 	%f6645, [_ZZ20simulate_interactionP6float4S0_fiE6others+4976];
	sub.f32 	%f6646, %f6645, %f15;
	mul.f32 	%f6647, %f6644, %f6644;
	fma.rn.f32 	%f6648, %f6642, %f6642, %f6647;
	fma.rn.f32 	%f6649, %f6646, %f6646, %f6648;
	add.f32 	%f6650, %f6649, 0f322BCC77;
	rsqrt.approx.f32 	%f6651, %f6650;
	mul.f32 	%f6652, %f6651, %f6651;
	mul.f32 	%f6653, %f6651, %f6652;
	fma.rn.f32 	%f6654, %f6642, %f6653, %f6638;
	fma.rn.f32 	%f6655, %f6644, %f6653, %f6639;
	fma.rn.f32 	%f6656, %f6646, %f6653, %f6640;
	ld.shared.f32 	%f6657, [_ZZ20simulate_interactionP6float4S0_fiE6others+4980];
	sub.f32 	%f6658, %f6657, %f13;
	ld.shared.f32 	%f6659, [_ZZ20simulate_interactionP6float4S0_fiE6others+4984];
	sub.f32 	%f6660, %f6659, %f14;
	ld.shared.f32 	%f6661, [_ZZ20simulate_interactionP6float4S0_fiE6others+4988];
	sub.f32 	%f6662, %f6661, %f15;
	mul.f32 	%f6663, %f6660, %f6660;
	fma.rn.f32 	%f6664, %f6658, %f6658, %f6663;
	fma.rn.f32 	%f6665, %f6662, %f6662, %f6664;
	add.f32 	%f6666, %f6665, 0f322BCC77;
	rsqrt.approx.f32 	%f6667, %f6666;
	mul.f32 	%f6668, %f6667, %f6667;
	mul.f32 	%f6669, %f6667, %f6668;
	fma.rn.f32 	%f6670, %f6658, %f6669, %f6654;
	fma.rn.f32 	%f6671, %f6660, %f6669, %f6655;
	fma.rn.f32 	%f6672, %f6662, %f6669, %f6656;
	ld.shared.f32 	%f6673, [_ZZ20simulate_interactionP6float4S0_fiE6others+4992];
	sub.f32 	%f6674, %f6673, %f13;
	ld.shared.f32 	%f6675, [_ZZ20simulate_interactionP6float4S0_fiE6others+4996];
	sub.f32 	%f6676, %f6675, %f14;
	ld.shared.f32 	%f6677, [_ZZ20simulate_interactionP6float4S0_fiE6others+5000];
	sub.f32 	%f6678, %f6677, %f15;
	mul.f32 	%f6679, %f6676, %f6676;
	fma.rn.f32 	%f6680, %f6674, %f6674, %f6679;
	fma.rn.f32 	%f6681, %f6678, %f6678, %f6680;
	add.f32 	%f6682, %f6681, 0f322BCC77;
	rsqrt.approx.f32 	%f6683, %f6682;
	mul.f32 	%f6684, %f6683, %f6683;
	mul.f32 	%f6685, %f6683, %f6684;
	fma.rn.f32 	%f6686, %f6674, %f6685, %f6670;
	fma.rn.f32 	%f6687, %f6676, %f6685, %f6671;
	fma.rn.f32 	%f6688, %f6678, %f6685, %f6672;
	ld.shared.f32 	%f6689, [_ZZ20simulate_interactionP6float4S0_fiE6others+5004];
	sub.f32 	%f6690, %f6689, %f13;
	ld.shared.f32 	%f6691, [_ZZ20simulate_interactionP6float4S0_fiE6others+5008];
	sub.f32 	%f6692, %f6691, %f14;
	ld.shared.f32 	%f6693, [_ZZ20simulate_interactionP6float4S0_fiE6others+5012];
	sub.f32 	%f6694, %f6693, %f15;
	mul.f32 	%f6695, %f6692, %f6692;
	fma.rn.f32 	%f6696, %f6690, %f6690, %f6695;
	fma.rn.f32 	%f6697, %f6694, %f6694, %f6696;
	add.f32 	%f6698, %f6697, 0f322BCC77;
	rsqrt.approx.f32 	%f6699, %f6698;
	mul.f32 	%f6700, %f6699, %f6699;
	mul.f32 	%f6701, %f6699, %f6700;
	fma.rn.f32 	%f6702, %f6690, %f6701, %f6686;
	fma.rn.f32 	%f6703, %f6692, %f6701, %f6687;
	fma.rn.f32 	%f6704, %f6694, %f6701, %f6688;
	ld.shared.f32 	%f6705, [_ZZ20simulate_interactionP6float4S0_fiE6others+5016];
	sub.f32 	%f6706, %f6705, %f13;
	ld.shared.f32 	%f6707, [_ZZ20simulate_interactionP6float4S0_fiE6others+5020];
	sub.f32 	%f6708, %f6707, %f14;
	ld.shared.f32 	%f6709, [_ZZ20simulate_interactionP6float4S0_fiE6others+5024];
	sub.f32 	%f6710, %f6709, %f15;
	mul.f32 	%f6711, %f6708, %f6708;
	fma.rn.f32 	%f6712, %f6706, %f6706, %f6711;
	fma.rn.f32 	%f6713, %f6710, %f6710, %f6712;
	add.f32 	%f6714, %f6713, 0f322BCC77;
	rsqrt.approx.f32 	%f6715, %f6714;
	mul.f32 	%f6716, %f6715, %f6715;
	mul.f32 	%f6717, %f6715, %f6716;
	fma.rn.f32 	%f6718, %f6706, %f6717, %f6702;
	fma.rn.f32 	%f6719, %f6708, %f6717, %f6703;
	fma.rn.f32 	%f6720, %f6710, %f6717, %f6704;
	ld.shared.f32 	%f6721, [_ZZ20simulate_interactionP6float4S0_fiE6others+5028];
	sub.f32 	%f6722, %f6721, %f13;
	ld.shared.f32 	%f6723, [_ZZ20simulate_interactionP6float4S0_fiE6others+5032];
	sub.f32 	%f6724, %f6723, %f14;
	ld.shared.f32 	%f6725, [_ZZ20simulate_interactionP6float4S0_fiE6others+5036];
	sub.f32 	%f6726, %f6725, %f15;
	mul.f32 	%f6727, %f6724, %f6724;
	fma.rn.f32 	%f6728, %f6722, %f6722, %f6727;
	fma.rn.f32 	%f6729, %f6726, %f6726, %f6728;
	add.f32 	%f6730, %f6729, 0f322BCC77;
	rsqrt.approx.f32 	%f6731, %f6730;
	mul.f32 	%f6732, %f6731, %f6731;
	mul.f32 	%f6733, %f6731, %f6732;
	fma.rn.f32 	%f6734, %f6722, %f6733, %f6718;
	fma.rn.f32 	%f6735, %f6724, %f6733, %f6719;
	fma.rn.f32 	%f6736, %f6726, %f6733, %f6720;
	ld.shared.f32 	%f6737, [_ZZ20simulate_interactionP6float4S0_fiE6others+5040];
	sub.f32 	%f6738, %f6737, %f13;
	ld.shared.f32 	%f6739, [_ZZ20simulate_interactionP6float4S0_fiE6others+5044];
	sub.f32 	%f6740, %f6739, %f14;
	ld.shared.f32 	%f6741, [_ZZ20simulate_interactionP6float4S0_fiE6others+5048];
	sub.f32 	%f6742, %f6741, %f15;
	mul.f32 	%f6743, %f6740, %f6740;
	fma.rn.f32 	%f6744, %f6738, %f6738, %f6743;
	fma.rn.f32 	%f6745, %f6742, %f6742, %f6744;
	add.f32 	%f6746, %f6745, 0f322BCC77;
	rsqrt.approx.f32 	%f6747, %f6746;
	mul.f32 	%f6748, %f6747, %f6747;
	mul.f32 	%f6749, %f6747, %f6748;
	fma.rn.f32 	%f6750, %f6738, %f6749, %f6734;
	fma.rn.f32 	%f6751, %f6740, %f6749, %f6735;
	fma.rn.f32 	%f6752, %f6742, %f6749, %f6736;
	ld.shared.f32 	%f6753, [_ZZ20simulate_interactionP6float4S0_fiE6others+5052];
	sub.f32 	%f6754, %f6753, %f13;
	ld.shared.f32 	%f6755, [_ZZ20simulate_interactionP6float4S0_fiE6others+5056];
	sub.f32 	%f6756, %f6755, %f14;
	ld.shared.f32 	%f6757, [_ZZ20simulate_interactionP6float4S0_fiE6others+5060];
	sub.f32 	%f6758, %f6757, %f15;
	mul.f32 	%f6759, %f6756, %f6756;
	fma.rn.f32 	%f6760, %f6754, %f6754, %f6759;
	fma.rn.f32 	%f6761, %f6758, %f6758, %f6760;
	add.f32 	%f6762, %f6761, 0f322BCC77;
	rsqrt.approx.f32 	%f6763, %f6762;
	mul.f32 	%f6764, %f6763, %f6763;
	mul.f32 	%f6765, %f6763, %f6764;
	fma.rn.f32 	%f6766, %f6754, %f6765, %f6750;
	fma.rn.f32 	%f6767, %f6756, %f6765, %f6751;
	fma.rn.f32 	%f6768, %f6758, %f6765, %f6752;
	ld.shared.f32 	%f6769, [_ZZ20simulate_interactionP6float4S0_fiE6others+5064];
	sub.f32 	%f6770, %f6769, %f13;
	ld.shared.f32 	%f6771, [_ZZ20simulate_interactionP6float4S0_fiE6others+5068];
	sub.f32 	%f6772, %f6771, %f14;
	ld.shared.f32 	%f6773, [_ZZ20simulate_interactionP6float4S0_fiE6others+5072];
	sub.f32 	%f6774, %f6773, %f15;
	mul.f32 	%f6775, %f6772, %f6772;
	fma.rn.f32 	%f6776, %f6770, %f6770, %f6775;
	fma.rn.f32 	%f6777, %f6774, %f6774, %f6776;
	add.f32 	%f6778, %f6777, 0f322BCC77;
	rsqrt.approx.f32 	%f6779, %f6778;
	mul.f32 	%f6780, %f6779, %f6779;
	mul.f32 	%f6781, %f6779, %f6780;
	fma.rn.f32 	%f6782, %f6770, %f6781, %f6766;
	fma.rn.f32 	%f6783, %f6772, %f6781, %f6767;
	fma.rn.f32 	%f6784, %f6774, %f6781, %f6768;
	ld.shared.f32 	%f6785, [_ZZ20simulate_interactionP6float4S0_fiE6others+5076];
	sub.f32 	%f6786, %f6785, %f13;
	ld.shared.f32 	%f6787, [_ZZ20simulate_interactionP6float4S0_fiE6others+5080];
	sub.f32 	%f6788, %f6787, %f14;
	ld.shared.f32 	%f6789, [_ZZ20simulate_interactionP6float4S0_fiE6others+5084];
	sub.f32 	%f6790, %f6789, %f15;
	mul.f32 	%f6791, %f6788, %f6788;
	fma.rn.f32 	%f6792, %f6786, %f6786, %f6791;
	fma.rn.f32 	%f6793, %f6790, %f6790, %f6792;
	add.f32 	%f6794, %f6793, 0f322BCC77;
	rsqrt.approx.f32 	%f6795, %f6794;
	mul.f32 	%f6796, %f6795, %f6795;
	mul.f32 	%f6797, %f6795, %f6796;
	fma.rn.f32 	%f6798, %f6786, %f6797, %f6782;
	fma.rn.f32 	%f6799, %f6788, %f6797, %f6783;
	fma.rn.f32 	%f6800, %f6790, %f6797, %f6784;
	ld.shared.f32 	%f6801, [_ZZ20simulate_interactionP6float4S0_fiE6others+5088];
	sub.f32 	%f6802, %f6801, %f13;
	ld.shared.f32 	%f6803, [_ZZ20simulate_interactionP6float4S0_fiE6others+5092];
	sub.f32 	%f6804, %f6803, %f14;
	ld.shared.f32 	%f6805, [_ZZ20simulate_interactionP6float4S0_fiE6others+5096];
	sub.f32 	%f6806, %f6805, %f15;
	mul.f32 	%f6807, %f6804, %f6804;
	fma.rn.f32 	%f6808, %f6802, %f6802, %f6807;
	fma.rn.f32 	%f6809, %f6806, %f6806, %f6808;
	add.f32 	%f6810, %f6809, 0f322BCC77;
	rsqrt.approx.f32 	%f6811, %f6810;
	mul.f32 	%f6812, %f6811, %f6811;
	mul.f32 	%f6813, %f6811, %f6812;
	fma.rn.f32 	%f6814, %f6802, %f6813, %f6798;
	fma.rn.f32 	%f6815, %f6804, %f6813, %f6799;
	fma.rn.f32 	%f6816, %f6806, %f6813, %f6800;
	ld.shared.f32 	%f6817, [_ZZ20simulate_interactionP6float4S0_fiE6others+5100];
	sub.f32 	%f6818, %f6817, %f13;
	ld.shared.f32 	%f6819, [_ZZ20simulate_interactionP6float4S0_fiE6others+5104];
	sub.f32 	%f6820, %f6819, %f14;
	ld.shared.f32 	%f6821, [_ZZ20simulate_interactionP6float4S0_fiE6others+5108];
	sub.f32 	%f6822, %f6821, %f15;
	mul.f32 	%f6823, %f6820, %f6820;
	fma.rn.f32 	%f6824, %f6818, %f6818, %f6823;
	fma.rn.f32 	%f6825, %f6822, %f6822, %f6824;
	add.f32 	%f6826, %f6825, 0f322BCC77;
	rsqrt.approx.f32 	%f6827, %f6826;
	mul.f32 	%f6828, %f6827, %f6827;
	mul.f32 	%f6829, %f6827, %f6828;
	fma.rn.f32 	%f6830, %f6818, %f6829, %f6814;
	fma.rn.f32 	%f6831, %f6820, %f6829, %f6815;
	fma.rn.f32 	%f6832, %f6822, %f6829, %f6816;
	ld.shared.f32 	%f6833, [_ZZ20simulate_interactionP6float4S0_fiE6others+5112];
	sub.f32 	%f6834, %f6833, %f13;
	ld.shared.f32 	%f6835, [_ZZ20simulate_interactionP6float4S0_fiE6others+5116];
	sub.f32 	%f6836, %f6835, %f14;
	ld.shared.f32 	%f6837, [_ZZ20simulate_interactionP6float4S0_fiE6others+5120];
	sub.f32 	%f6838, %f6837, %f15;
	mul.f32 	%f6839, %f6836, %f6836;
	fma.rn.f32 	%f6840, %f6834, %f6834, %f6839;
	fma.rn.f32 	%f6841, %f6838, %f6838, %f6840;
	add.f32 	%f6842, %f6841, 0f322BCC77;
	rsqrt.approx.f32 	%f6843, %f6842;
	mul.f32 	%f6844, %f6843, %f6843;
	mul.f32 	%f6845, %f6843, %f6844;
	fma.rn.f32 	%f6846, %f6834, %f6845, %f6830;
	fma.rn.f32 	%f6847, %f6836, %f6845, %f6831;
	fma.rn.f32 	%f6848, %f6838, %f6845, %f6832;
	ld.shared.f32 	%f6849, [_ZZ20simulate_interactionP6float4S0_fiE6others+5124];
	sub.f32 	%f6850, %f6849, %f13;
	ld.shared.f32 	%f6851, [_ZZ20simulate_interactionP6float4S0_fiE6others+5128];
	sub.f32 	%f6852, %f6851, %f14;
	ld.shared.f32 	%f6853, [_ZZ20simulate_interactionP6float4S0_fiE6others+5132];
	sub.f32 	%f6854, %f6853, %f15;
	mul.f32 	%f6855, %f6852, %f6852;
	fma.rn.f32 	%f6856, %f6850, %f6850, %f6855;
	fma.rn.f32 	%f6857, %f6854, %f6854, %f6856;
	add.f32 	%f6858, %f6857, 0f322BCC77;
	rsqrt.approx.f32 	%f6859, %f6858;
	mul.f32 	%f6860, %f6859, %f6859;
	mul.f32 	%f6861, %f6859, %f6860;
	fma.rn.f32 	%f6862, %f6850, %f6861, %f6846;
	fma.rn.f32 	%f6863, %f6852, %f6861, %f6847;
	fma.rn.f32 	%f6864, %f6854, %f6861, %f6848;
	ld.shared.f32 	%f6865, [_ZZ20simulate_interactionP6float4S0_fiE6others+5136];
	sub.f32 	%f6866, %f6865, %f13;
	ld.shared.f32 	%f6867, [_ZZ20simulate_interactionP6float4S0_fiE6others+5140];
	sub.f32 	%f6868, %f6867, %f14;
	ld.shared.f32 	%f6869, [_ZZ20simulate_interactionP6float4S0_fiE6others+5144];
	sub.f32 	%f6870, %f6869, %f15;
	mul.f32 	%f6871, %f6868, %f6868;
	fma.rn.f32 	%f6872, %f6866, %f6866, %f6871;
	fma.rn.f32 	%f6873, %f6870, %f6870, %f6872;
	add.f32 	%f6874, %f6873, 0f322BCC77;
	rsqrt.approx.f32 	%f6875, %f6874;
	mul.f32 	%f6876, %f6875, %f6875;
	mul.f32 	%f6877, %f6875, %f6876;
	fma.rn.f32 	%f6878, %f6866, %f6877, %f6862;
	fma.rn.f32 	%f6879, %f6868, %f6877, %f6863;
	fma.rn.f32 	%f6880, %f6870, %f6877, %f6864;
	ld.shared.f32 	%f6881, [_ZZ20simulate_interactionP6float4S0_fiE6others+5148];
	sub.f32 	%f6882, %f6881, %f13;
	ld.shared.f32 	%f6883, [_ZZ20simulate_interactionP6float4S0_fiE6others+5152];
	sub.f32 	%f6884, %f6883, %f14;
	ld.shared.f32 	%f6885, [_ZZ20simulate_interactionP6float4S0_fiE6others+5156];
	sub.f32 	%f6886, %f6885, %f15;
	mul.f32 	%f6887, %f6884, %f6884;
	fma.rn.f32 	%f6888, %f6882, %f6882, %f6887;
	fma.rn.f32 	%f6889, %f6886, %f6886, %f6888;
	add.f32 	%f6890, %f6889, 0f322BCC77;
	rsqrt.approx.f32 	%f6891, %f6890;
	mul.f32 	%f6892, %f6891, %f6891;
	mul.f32 	%f6893, %f6891, %f6892;
	fma.rn.f32 	%f6894, %f6882, %f6893, %f6878;
	fma.rn.f32 	%f6895, %f6884, %f6893, %f6879;
	fma.rn.f32 	%f6896, %f6886, %f6893, %f6880;
	ld.shared.f32 	%f6897, [_ZZ20simulate_interactionP6float4S0_fiE6others+5160];
	sub.f32 	%f6898, %f6897, %f13;
	ld.shared.f32 	%f6899, [_ZZ20simulate_interactionP6float4S0_fiE6others+5164];
	sub.f32 	%f6900, %f6899, %f14;
	ld.shared.f32 	%f6901, [_ZZ20simulate_interactionP6float4S0_fiE6others+5168];
	sub.f32 	%f6902, %f6901, %f15;
	mul.f32 	%f6903, %f6900, %f6900;
	fma.rn.f32 	%f6904, %f6898, %f6898, %f6903;
	fma.rn.f32 	%f6905, %f6902, %f6902, %f6904;
	add.f32 	%f6906, %f6905, 0f322BCC77;
	rsqrt.approx.f32 	%f6907, %f6906;
	mul.f32 	%f6908, %f6907, %f6907;
	mul.f32 	%f6909, %f6907, %f6908;
	fma.rn.f32 	%f6910, %f6898, %f6909, %f6894;
	fma.rn.f32 	%f6911, %f6900, %f6909, %f6895;
	fma.rn.f32 	%f6912, %f6902, %f6909, %f6896;
	ld.shared.f32 	%f6913, [_ZZ20simulate_interactionP6float4S0_fiE6others+5172];
	sub.f32 	%f6914, %f6913, %f13;
	ld.shared.f32 	%f6915, [_ZZ20simulate_interactionP6float4S0_fiE6others+5176];
	sub.f32 	%f6916, %f6915, %f14;
	ld.shared.f32 	%f6917, [_ZZ20simulate_interactionP6float4S0_fiE6others+5180];
	sub.f32 	%f6918, %f6917, %f15;
	mul.f32 	%f6919, %f6916, %f6916;
	fma.rn.f32 	%f6920, %f6914, %f6914, %f6919;
	fma.rn.f32 	%f6921, %f6918, %f6918, %f6920;
	add.f32 	%f6922, %f6921, 0f322BCC77;
	rsqrt.approx.f32 	%f6923, %f6922;
	mul.f32 	%f6924, %f6923, %f6923;
	mul.f32 	%f6925, %f6923, %f6924;
	fma.rn.f32 	%f6926, %f6914, %f6925, %f6910;
	fma.rn.f32 	%f6927, %f6916, %f6925, %f6911;
	fma.rn.f32 	%f6928, %f6918, %f6925, %f6912;
	ld.shared.f32 	%f6929, [_ZZ20simulate_interactionP6float4S0_fiE6others+5184];
	sub.f32 	%f6930, %f6929, %f13;
	ld.shared.f32 	%f6931, [_ZZ20simulate_interactionP6float4S0_fiE6others+5188];
	sub.f32 	%f6932, %f6931, %f14;
	ld.shared.f32 	%f6933, [_ZZ20simulate_interactionP6float4S0_fiE6others+5192];
	sub.f32 	%f6934, %f6933, %f15;
	mul.f32 	%f6935, %f6932, %f6932;
	fma.rn.f32 	%f6936, %f6930, %f6930, %f6935;
	fma.rn.f32 	%f6937, %f6934, %f6934, %f6936;
	add.f32 	%f6938, %f6937, 0f322BCC77;
	rsqrt.approx.f32 	%f6939, %f6938;
	mul.f32 	%f6940, %f6939, %f6939;
	mul.f32 	%f6941, %f6939, %f6940;
	fma.rn.f32 	%f6942, %f6930, %f6941, %f6926;
	fma.rn.f32 	%f6943, %f6932, %f6941, %f6927;
	fma.rn.f32 	%f6944, %f6934, %f6941, %f6928;
	ld.shared.f32 	%f6945, [_ZZ20simulate_interactionP6float4S0_fiE6others+5196];
	sub.f32 	%f6946, %f6945, %f13;
	ld.shared.f32 	%f6947, [_ZZ20simulate_interactionP6float4S0_fiE6others+5200];
	sub.f32 	%f6948, %f6947, %f14;
	ld.shared.f32 	%f6949, [_ZZ20simulate_interactionP6float4S0_fiE6others+5204];
	sub.f32 	%f6950, %f6949, %f15;
	mul.f32 	%f6951, %f6948, %f6948;
	fma.rn.f32 	%f6952, %f6946, %f6946, %f6951;
	fma.rn.f32 	%f6953, %f6950, %f6950, %f6952;
	add.f32 	%f6954, %f6953, 0f322BCC77;
	rsqrt.approx.f32 	%f6955, %f6954;
	mul.f32 	%f6956, %f6955, %f6955;
	mul.f32 	%f6957, %f6955, %f6956;
	fma.rn.f32 	%f6958, %f6946, %f6957, %f6942;
	fma.rn.f32 	%f6959, %f6948, %f6957, %f6943;
	fma.rn.f32 	%f6960, %f6950, %f6957, %f6944;
	ld.shared.f32 	%f6961, [_ZZ20simulate_interactionP6float4S0_fiE6others+5208];
	sub.f32 	%f6962, %f6961, %f13;
	ld.shared.f32 	%f6963, [_ZZ20simulate_interactionP6float4S0_fiE6others+5212];
	sub.f32 	%f6964, %f6963, %f14;
	ld.shared.f32 	%f6965, [_ZZ20simulate_interactionP6float4S0_fiE6others+5216];
	sub.f32 	%f6966, %f6965, %f15;
	mul.f32 	%f6967, %f6964, %f6964;
	fma.rn.f32 	%f6968, %f6962, %f6962, %f6967;
	fma.rn.f32 	%f6969, %f6966, %f6966, %f6968;
	add.f32 	%f6970, %f6969, 0f322BCC77;
	rsqrt.approx.f32 	%f6971, %f6970;
	mul.f32 	%f6972, %f6971, %f6971;
	mul.f32 	%f6973, %f6971, %f6972;
	fma.rn.f32 	%f6974, %f6962, %f6973, %f6958;
	fma.rn.f32 	%f6975, %f6964, %f6973, %f6959;
	fma.rn.f32 	%f6976, %f6966, %f6973, %f6960;
	ld.shared.f32 	%f6977, [_ZZ20simulate_interactionP6float4S0_fiE6others+5220];
	sub.f32 	%f6978, %f6977, %f13;
	ld.shared.f32 	%f6979, [_ZZ20simulate_interactionP6float4S0_fiE6others+5224];
	sub.f32 	%f6980, %f6979, %f14;
	ld.shared.f32 	%f6981, [_ZZ20simulate_interactionP6float4S0_fiE6others+5228];
	sub.f32 	%f6982, %f6981, %f15;
	mul.f32 	%f6983, %f6980, %f6980;
	fma.rn.f32 	%f6984, %f6978, %f6978, %f6983;
	fma.rn.f32 	%f6985, %f6982, %f6982, %f6984;
	add.f32 	%f6986, %f6985, 0f322BCC77;
	rsqrt.approx.f32 	%f6987, %f6986;
	mul.f32 	%f6988, %f6987, %f6987;
	mul.f32 	%f6989, %f6987, %f6988;
	fma.rn.f32 	%f6990, %f6978, %f6989, %f6974;
	fma.rn.f32 	%f6991, %f6980, %f6989, %f6975;
	fma.rn.f32 	%f6992, %f6982, %f6989, %f6976;
	ld.shared.f32 	%f6993, [_ZZ20simulate_interactionP6float4S0_fiE6others+5232];
	sub.f32 	%f6994, %f6993, %f13;
	ld.shared.f32 	%f6995, [_ZZ20simulate_interactionP6float4S0_fiE6others+5236];
	sub.f32 	%f6996, %f6995, %f14;
	ld.shared.f32 	%f6997, [_ZZ20simulate_interactionP6float4S0_fiE6others+5240];
	sub.f32 	%f6998, %f6997, %f15;
	mul.f32 	%f6999, %f6996, %f6996;
	fma.rn.f32 	%f7000, %f6994, %f6994, %f6999;
	fma.rn.f32 	%f7001, %f6998, %f6998, %f7000;
	add.f32 	%f7002, %f7001, 0f322BCC77;
	rsqrt.approx.f32 	%f7003, %f7002;
	mul.f32 	%f7004, %f7003, %f7003;
	mul.f32 	%f7005, %f7003, %f7004;
	fma.rn.f32 	%f7006, %f6994, %f7005, %f6990;
	fma.rn.f32 	%f7007, %f6996, %f7005, %f6991;
	fma.rn.f32 	%f7008, %f6998, %f7005, %f6992;
	ld.shared.f32 	%f7009, [_ZZ20simulate_interactionP6float4S0_fiE6others+5244];
	sub.f32 	%f7010, %f7009, %f13;
	ld.shared.f32 	%f7011, [_ZZ20simulate_interactionP6float4S0_fiE6others+5248];
	sub.f32 	%f7012, %f7011, %f14;
	ld.shared.f32 	%f7013, [_ZZ20simulate_interactionP6float4S0_fiE6others+5252];
	sub.f32 	%f7014, %f7013, %f15;
	mul.f32 	%f7015, %f7012, %f7012;
	fma.rn.f32 	%f7016, %f7010, %f7010, %f7015;
	fma.rn.f32 	%f7017, %f7014, %f7014, %f7016;
	add.f32 	%f7018, %f7017, 0f322BCC77;
	rsqrt.approx.f32 	%f7019, %f7018;
	mul.f32 	%f7020, %f7019, %f7019;
	mul.f32 	%f7021, %f7019, %f7020;
	fma.rn.f32 	%f7022, %f7010, %f7021, %f7006;
	fma.rn.f32 	%f7023, %f7012, %f7021, %f7007;
	fma.rn.f32 	%f7024, %f7014, %f7021, %f7008;
	ld.shared.f32 	%f7025, [_ZZ20simulate_interactionP6float4S0_fiE6others+5256];
	sub.f32 	%f7026, %f7025, %f13;
	ld.shared.f32 	%f7027, [_ZZ20simulate_interactionP6float4S0_fiE6others+5260];
	sub.f32 	%f7028, %f7027, %f14;
	ld.shared.f32 	%f7029, [_ZZ20simulate_interactionP6float4S0_fiE6others+5264];
	sub.f32 	%f7030, %f7029, %f15;
	mul.f32 	%f7031, %f7028, %f7028;
	fma.rn.f32 	%f7032, %f7026, %f7026, %f7031;
	fma.rn.f32 	%f7033, %f7030, %f7030, %f7032;
	add.f32 	%f7034, %f7033, 0f322BCC77;
	rsqrt.approx.f32 	%f7035, %f7034;
	mul.f32 	%f7036, %f7035, %f7035;
	mul.f32 	%f7037, %f7035, %f7036;
	fma.rn.f32 	%f7038, %f7026, %f7037, %f7022;
	fma.rn.f32 	%f7039, %f7028, %f7037, %f7023;
	fma.rn.f32 	%f7040, %f7030, %f7037, %f7024;
	ld.shared.f32 	%f7041, [_ZZ20simulate_interactionP6float4S0_fiE6others+5268];
	sub.f32 	%f7042, %f7041, %f13;
	ld.shared.f32 	%f7043, [_ZZ20simulate_interactionP6float4S0_fiE6others+5272];
	sub.f32 	%f7044, %f7043, %f14;
	ld.shared.f32 	%f7045, [_ZZ20simulate_interactionP6float4S0_fiE6others+5276];
	sub.f32 	%f7046, %f7045, %f15;
	mul.f32 	%f7047, %f7044, %f7044;
	fma.rn.f32 	%f7048, %f7042, %f7042, %f7047;
	fma.rn.f32 	%f7049, %f7046, %f7046, %f7048;
	add.f32 	%f7050, %f7049, 0f322BCC77;
	rsqrt.approx.f32 	%f7051, %f7050;
	mul.f32 	%f7052, %f7051, %f7051;
	mul.f32 	%f7053, %f7051, %f7052;
	fma.rn.f32 	%f7054, %f7042, %f7053, %f7038;
	fma.rn.f32 	%f7055, %f7044, %f7053, %f7039;
	fma.rn.f32 	%f7056, %f7046, %f7053, %f7040;
	ld.shared.f32 	%f7057, [_ZZ20simulate_interactionP6float4S0_fiE6others+5280];
	sub.f32 	%f7058, %f7057, %f13;
	ld.shared.f32 	%f7059, [_ZZ20simulate_interactionP6float4S0_fiE6others+5284];
	sub.f32 	%f7060, %f7059, %f14;
	ld.shared.f32 	%f7061, [_ZZ20simulate_interactionP6float4S0_fiE6others+5288];
	sub.f32 	%f7062, %f7061, %f15;
	mul.f32 	%f7063, %f7060, %f7060;
	fma.rn.f32 	%f7064, %f7058, %f7058, %f7063;
	fma.rn.f32 	%f7065, %f7062, %f7062, %f7064;
	add.f32 	%f7066, %f7065, 0f322BCC77;
	rsqrt.approx.f32 	%f7067, %f7066;
	mul.f32 	%f7068, %f7067, %f7067;
	mul.f32 	%f7069, %f7067, %f7068;
	fma.rn.f32 	%f7070, %f7058, %f7069, %f7054;
	fma.rn.f32 	%f7071, %f7060, %f7069, %f7055;
	fma.rn.f32 	%f7072, %f7062, %f7069, %f7056;
	ld.shared.f32 	%f7073, [_ZZ20simulate_interactionP6float4S0_fiE6others+5292];
	sub.f32 	%f7074, %f7073, %f13;
	ld.shared.f32 	%f7075, [_ZZ20simulate_interactionP6float4S0_fiE6others+5296];
	sub.f32 	%f7076, %f7075, %f14;
	ld.shared.f32 	%f7077, [_ZZ20simulate_interactionP6float4S0_fiE6others+5300];
	sub.f32 	%f7078, %f7077, %f15;
	mul.f32 	%f7079, %f7076, %f7076;
	fma.rn.f32 	%f7080, %f7074, %f7074, %f7079;
	fma.rn.f32 	%f7081, %f7078, %f7078, %f7080;
	add.f32 	%f7082, %f7081, 0f322BCC77;
	rsqrt.approx.f32 	%f7083, %f7082;
	mul.f32 	%f7084, %f7083, %f7083;
	mul.f32 	%f7085, %f7083, %f7084;
	fma.rn.f32 	%f7086, %f7074, %f7085, %f7070;
	fma.rn.f32 	%f7087, %f7076, %f7085, %f7071;
	fma.rn.f32 	%f7088, %f7078, %f7085, %f7072;
	ld.shared.f32 	%f7089, [_ZZ20simulate_interactionP6float4S0_fiE6others+5304];
	sub.f32 	%f7090, %f7089, %f13;
	ld.shared.f32 	%f7091, [_ZZ20simulate_interactionP6float4S0_fiE6others+5308];
	sub.f32 	%f7092, %f7091, %f14;
	ld.shared.f32 	%f7093, [_ZZ20simulate_interactionP6float4S0_fiE6others+5312];
	sub.f32 	%f7094, %f7093, %f15;
	mul.f32 	%f7095, %f7092, %f7092;
	fma.rn.f32 	%f7096, %f7090, %f7090, %f7095;
	fma.rn.f32 	%f7097, %f7094, %f7094, %f7096;
	add.f32 	%f7098, %f7097, 0f322BCC77;
	rsqrt.approx.f32 	%f7099, %f7098;
	mul.f32 	%f7100, %f7099, %f7099;
	mul.f32 	%f7101, %f7099, %f7100;
	fma.rn.f32 	%f7102, %f7090, %f7101, %f7086;
	fma.rn.f32 	%f7103, %f7092, %f7101, %f7087;
	fma.rn.f32 	%f7104, %f7094, %f7101, %f7088;
	ld.shared.f32 	%f7105, [_ZZ20simulate_interactionP6float4S0_fiE6others+5316];
	sub.f32 	%f7106, %f7105, %f13;
	ld.shared.f32 	%f7107, [_ZZ20simulate_interactionP6float4S0_fiE6others+5320];
	sub.f32 	%f7108, %f7107, %f14;
	ld.shared.f32 	%f7109, [_ZZ20simulate_interactionP6float4S0_fiE6others+5324];
	sub.f32 	%f7110, %f7109, %f15;
	mul.f32 	%f7111, %f7108, %f7108;
	fma.rn.f32 	%f7112, %f7106, %f7106, %f7111;
	fma.rn.f32 	%f7113, %f7110, %f7110, %f7112;
	add.f32 	%f7114, %f7113, 0f322BCC77;
	rsqrt.approx.f32 	%f7115, %f7114;
	mul.f32 	%f7116, %f7115, %f7115;
	mul.f32 	%f7117, %f7115, %f7116;
	fma.rn.f32 	%f7118, %f7106, %f7117, %f7102;
	fma.rn.f32 	%f7119, %f7108, %f7117, %f7103;
	fma.rn.f32 	%f7120, %f7110, %f7117, %f7104;
	ld.shared.f32 	%f7121, [_ZZ20simulate_interactionP6float4S0_fiE6others+5328];
	sub.f32 	%f7122, %f7121, %f13;
	ld.shared.f32 	%f7123, [_ZZ20simulate_interactionP6float4S0_fiE6others+5332];
	sub.f32 	%f7124, %f7123, %f14;
	ld.shared.f32 	%f7125, [_ZZ20simulate_interactionP6float4S0_fiE6others+5336];
	sub.f32 	%f7126, %f7125, %f15;
	mul.f32 	%f7127, %f7124, %f7124;
	fma.rn.f32 	%f7128, %f7122, %f7122, %f7127;
	fma.rn.f32 	%f7129, %f7126, %f7126, %f7128;
	add.f32 	%f7130, %f7129, 0f322BCC77;
	rsqrt.approx.f32 	%f7131, %f7130;
	mul.f32 	%f7132, %f7131, %f7131;
	mul.f32 	%f7133, %f7131, %f7132;
	fma.rn.f32 	%f7134, %f7122, %f7133, %f7118;
	fma.rn.f32 	%f7135, %f7124, %f7133, %f7119;
	fma.rn.f32 	%f7136, %f7126, %f7133, %f7120;
	ld.shared.f32 	%f7137, [_ZZ20simulate_interactionP6float4S0_fiE6others+5340];
	sub.f32 	%f7138, %f7137, %f13;
	ld.shared.f32 	%f7139, [_ZZ20simulate_interactionP6float4S0_fiE6others+5344];
	sub.f32 	%f7140, %f7139, %f14;
	ld.shared.f32 	%f7141, [_ZZ20simulate_interactionP6float4S0_fiE6others+5348];
	sub.f32 	%f7142, %f7141, %f15;
	mul.f32 	%f7143, %f7140, %f7140;
	fma.rn.f32 	%f7144, %f7138, %f7138, %f7143;
	fma.rn.f32 	%f7145, %f7142, %f7142, %f7144;
	add.f32 	%f7146, %f7145, 0f322BCC77;
	rsqrt.approx.f32 	%f7147, %f7146;
	mul.f32 	%f7148, %f7147, %f7147;
	mul.f32 	%f7149, %f7147, %f7148;
	fma.rn.f32 	%f7150, %f7138, %f7149, %f7134;
	fma.rn.f32 	%f7151, %f7140, %f7149, %f7135;
	fma.rn.f32 	%f7152, %f7142, %f7149, %f7136;
	ld.shared.f32 	%f7153, [_ZZ20simulate_interactionP6float4S0_fiE6others+5352];
	sub.f32 	%f7154, %f7153, %f13;
	ld.shared.f32 	%f7155, [_ZZ20simulate_interactionP6float4S0_fiE6others+5356];
	sub.f32 	%f7156, %f7155, %f14;
	ld.shared.f32 	%f7157, [_ZZ20simulate_interactionP6float4S0_fiE6others+5360];
	sub.f32 	%f7158, %f7157, %f15;
	mul.f32 	%f7159, %f7156, %f7156;
	fma.rn.f32 	%f7160, %f7154, %f7154, %f7159;
	fma.rn.f32 	%f7161, %f7158, %f7158, %f7160;
	add.f32 	%f7162, %f7161, 0f322BCC77;
	rsqrt.approx.f32 	%f7163, %f7162;
	mul.f32 	%f7164, %f7163, %f7163;
	mul.f32 	%f7165, %f7163, %f7164;
	fma.rn.f32 	%f7166, %f7154, %f7165, %f7150;
	fma.rn.f32 	%f7167, %f7156, %f7165, %f7151;
	fma.rn.f32 	%f7168, %f7158, %f7165, %f7152;
	ld.shared.f32 	%f7169, [_ZZ20simulate_interactionP6float4S0_fiE6others+5364];
	sub.f32 	%f7170, %f7169, %f13;
	ld.shared.f32 	%f7171, [_ZZ20simulate_interactionP6float4S0_fiE6others+5368];
	sub.f32 	%f7172, %f7171, %f14;
	ld.shared.f32 	%f7173, [_ZZ20simulate_interactionP6float4S0_fiE6others+5372];
	sub.f32 	%f7174, %f7173, %f15;
	mul.f32 	%f7175, %f7172, %f7172;
	fma.rn.f32 	%f7176, %f7170, %f7170, %f7175;
	fma.rn.f32 	%f7177, %f7174, %f7174, %f7176;
	add.f32 	%f7178, %f7177, 0f322BCC77;
	rsqrt.approx.f32 	%f7179, %f7178;
	mul.f32 	%f7180, %f7179, %f7179;
	mul.f32 	%f7181, %f7179, %f7180;
	fma.rn.f32 	%f7182, %f7170, %f7181, %f7166;
	fma.rn.f32 	%f7183, %f7172, %f7181, %f7167;
	fma.rn.f32 	%f7184, %f7174, %f7181, %f7168;
	ld.shared.f32 	%f7185, [_ZZ20simulate_interactionP6float4S0_fiE6others+5376];
	sub.f32 	%f7186, %f7185, %f13;
	ld.shared.f32 	%f7187, [_ZZ20simulate_interactionP6float4S0_fiE6others+5380];
	sub.f32 	%f7188, %f7187, %f14;
	ld.shared.f32 	%f7189, [_ZZ20simulate_interactionP6float4S0_fiE6others+5384];
	sub.f32 	%f7190, %f7189, %f15;
	mul.f32 	%f7191, %f7188, %f7188;
	fma.rn.f32 	%f7192, %f7186, %f7186, %f7191;
	fma.rn.f32 	%f7193, %f7190, %f7190, %f7192;
	add.f32 	%f7194, %f7193, 0f322BCC77;
	rsqrt.approx.f32 	%f7195, %f7194;
	mul.f32 	%f7196, %f7195, %f7195;
	mul.f32 	%f7197, %f7195, %f7196;
	fma.rn.f32 	%f7198, %f7186, %f7197, %f7182;
	fma.rn.f32 	%f7199, %f7188, %f7197, %f7183;
	fma.rn.f32 	%f7200, %f7190, %f7197, %f7184;
	ld.shared.f32 	%f7201, [_ZZ20simulate_interactionP6float4S0_fiE6others+5388];
	sub.f32 	%f7202, %f7201, %f13;
	ld.shared.f32 	%f7203, [_ZZ20simulate_interactionP6float4S0_fiE6others+5392];
	sub.f32 	%f7204, %f7203, %f14;
	ld.shared.f32 	%f7205, [_ZZ20simulate_interactionP6float4S0_fiE6others+5396];
	sub.f32 	%f7206, %f7205, %f15;
	mul.f32 	%f7207, %f7204, %f7204;
	fma.rn.f32 	%f7208, %f7202, %f7202, %f7207;
	fma.rn.f32 	%f7209, %f7206, %f7206, %f7208;
	add.f32 	%f7210, %f7209, 0f322BCC77;
	rsqrt.approx.f32 	%f7211, %f7210;
	mul.f32 	%f7212, %f7211, %f7211;
	mul.f32 	%f7213, %f7211, %f7212;
	fma.rn.f32 	%f7214, %f7202, %f7213, %f7198;
	fma.rn.f32 	%f7215, %f7204, %f7213, %f7199;
	fma.rn.f32 	%f7216, %f7206, %f7213, %f7200;
	ld.shared.f32 	%f7217, [_ZZ20simulate_interactionP6float4S0_fiE6others+5400];
	sub.f32 	%f7218, %f7217, %f13;
	ld.shared.f32 	%f7219, [_ZZ20simulate_interactionP6float4S0_fiE6others+5404];
	sub.f32 	%f7220, %f7219, %f14;
	ld.shared.f32 	%f7221, [_ZZ20simulate_interactionP6float4S0_fiE6others+5408];
	sub.f32 	%f7222, %f7221, %f15;
	mul.f32 	%f7223, %f7220, %f7220;
	fma.rn.f32 	%f7224, %f7218, %f7218, %f7223;
	fma.rn.f32 	%f7225, %f7222, %f7222, %f7224;
	add.f32 	%f7226, %f7225, 0f322BCC77;
	rsqrt.approx.f32 	%f7227, %f7226;
	mul.f32 	%f7228, %f7227, %f7227;
	mul.f32 	%f7229, %f7227, %f7228;
	fma.rn.f32 	%f7230, %f7218, %f7229, %f7214;
	fma.rn.f32 	%f7231, %f7220, %f7229, %f7215;
	fma.rn.f32 	%f7232, %f7222, %f7229, %f7216;
	ld.shared.f32 	%f7233, [_ZZ20simulate_interactionP6float4S0_fiE6others+5412];
	sub.f32 	%f7234, %f7233, %f13;
	ld.shared.f32 	%f7235, [_ZZ20simulate_interactionP6float4S0_fiE6others+5416];
	sub.f32 	%f7236, %f7235, %f14;
	ld.shared.f32 	%f7237, [_ZZ20simulate_interactionP6float4S0_fiE6others+5420];
	sub.f32 	%f7238, %f7237, %f15;
	mul.f32 	%f7239, %f7236, %f7236;
	fma.rn.f32 	%f7240, %f7234, %f7234, %f7239;
	fma.rn.f32 	%f7241, %f7238, %f7238, %f7240;
	add.f32 	%f7242, %f7241, 0f322BCC77;
	rsqrt.approx.f32 	%f7243, %f7242;
	mul.f32 	%f7244, %f7243, %f7243;
	mul.f32 	%f7245, %f7243, %f7244;
	fma.rn.f32 	%f7246, %f7234, %f7245, %f7230;
	fma.rn.f32 	%f7247, %f7236, %f7245, %f7231;
	fma.rn.f32 	%f7248, %f7238, %f7245, %f7232;
	ld.shared.f32 	%f7249, [_ZZ20simulate_interactionP6float4S0_fiE6others+5424];
	sub.f32 	%f7250, %f7249, %f13;
	ld.shared.f32 	%f7251, [_ZZ20simulate_interactionP6float4S0_fiE6others+5428];
	sub.f32 	%f7252, %f7251, %f14;
	ld.shared.f32 	%f7253, [_ZZ20simulate_interactionP6float4S0_fiE6others+5432];
	sub.f32 	%f7254, %f7253, %f15;
	mul.f32 	%f7255, %f7252, %f7252;
	fma.rn.f32 	%f7256, %f7250, %f7250, %f7255;
	fma.rn.f32 	%f7257, %f7254, %f7254, %f7256;
	add.f32 	%f7258, %f7257, 0f322BCC77;
	rsqrt.approx.f32 	%f7259, %f7258;
	mul.f32 	%f7260, %f7259, %f7259;
	mul.f32 	%f7261, %f7259, %f7260;
	fma.rn.f32 	%f7262, %f7250, %f7261, %f7246;
	fma.rn.f32 	%f7263, %f7252, %f7261, %f7247;
	fma.rn.f32 	%f7264, %f7254, %f7261, %f7248;
	ld.shared.f32 	%f7265, [_ZZ20simulate_interactionP6float4S0_fiE6others+5436];
	sub.f32 	%f7266, %f7265, %f13;
	ld.shared.f32 	%f7267, [_ZZ20simulate_interactionP6float4S0_fiE6others+5440];
	sub.f32 	%f7268, %f7267, %f14;
	ld.shared.f32 	%f7269, [_ZZ20simulate_interactionP6float4S0_fiE6others+5444];
	sub.f32 	%f7270, %f7269, %f15;
	mul.f32 	%f7271, %f7268, %f7268;
	fma.rn.f32 	%f7272, %f7266, %f7266, %f7271;
	fma.rn.f32 	%f7273, %f7270, %f7270, %f7272;
	add.f32 	%f7274, %f7273, 0f322BCC77;
	rsqrt.approx.f32 	%f7275, %f7274;
	mul.f32 	%f7276, %f7275, %f7275;
	mul.f32 	%f7277, %f7275, %f7276;
	fma.rn.f32 	%f7278, %f7266, %f7277, %f7262;
	fma.rn.f32 	%f7279, %f7268, %f7277, %f7263;
	fma.rn.f32 	%f7280, %f7270, %f7277, %f7264;
	ld.shared.f32 	%f7281, [_ZZ20simulate_interactionP6float4S0_fiE6others+5448];
	sub.f32 	%f7282, %f7281, %f13;
	ld.shared.f32 	%f7283, [_ZZ20simulate_interactionP6float4S0_fiE6others+5452];
	sub.f32 	%f7284, %f7283, %f14;
	ld.shared.f32 	%f7285, [_ZZ20simulate_interactionP6float4S0_fiE6others+5456];
	sub.f32 	%f7286, %f7285, %f15;
	mul.f32 	%f7287, %f7284, %f7284;
	fma.rn.f32 	%f7288, %f7282, %f7282, %f7287;
	fma.rn.f32 	%f7289, %f7286, %f7286, %f7288;
	add.f32 	%f7290, %f7289, 0f322BCC77;
	rsqrt.approx.f32 	%f7291, %f7290;
	mul.f32 	%f7292, %f7291, %f7291;
	mul.f32 	%f7293, %f7291, %f7292;
	fma.rn.f32 	%f7294, %f7282, %f7293, %f7278;
	fma.rn.f32 	%f7295, %f7284, %f7293, %f7279;
	fma.rn.f32 	%f7296, %f7286, %f7293, %f7280;
	ld.shared.f32 	%f7297, [_ZZ20simulate_interactionP6float4S0_fiE6others+5460];
	sub.f32 	%f7298, %f7297, %f13;
	ld.shared.f32 	%f7299, [_ZZ20simulate_interactionP6float4S0_fiE6others+5464];
	sub.f32 	%f7300, %f7299, %f14;
	ld.shared.f32 	%f7301, [_ZZ20simulate_interactionP6float4S0_fiE6others+5468];
	sub.f32 	%f7302, %f7301, %f15;
	mul.f32 	%f7303, %f7300, %f7300;
	fma.rn.f32 	%f7304, %f7298, %f7298, %f7303;
	fma.rn.f32 	%f7305, %f7302, %f7302, %f7304;
	add.f32 	%f7306, %f7305, 0f322BCC77;
	rsqrt.approx.f32 	%f7307, %f7306;
	mul.f32 	%f7308, %f7307, %f7307;
	mul.f32 	%f7309, %f7307, %f7308;
	fma.rn.f32 	%f7310, %f7298, %f7309, %f7294;
	fma.rn.f32 	%f7311, %f7300, %f7309, %f7295;
	fma.rn.f32 	%f7312, %f7302, %f7309, %f7296;
	ld.shared.f32 	%f7313, [_ZZ20simulate_interactionP6float4S0_fiE6others+5472];
	sub.f32 	%f7314, %f7313, %f13;
	ld.shared.f32 	%f7315, [_ZZ20simulate_interactionP6float4S0_fiE6others+5476];
	sub.f32 	%f7316, %f7315, %f14;
	ld.shared.f32 	%f7317, [_ZZ20simulate_interactionP6float4S0_fiE6others+5480];
	sub.f32 	%f7318, %f7317, %f15;
	mul.f32 	%f7319, %f7316, %f7316;
	fma.rn.f32 	%f7320, %f7314, %f7314, %f7319;
	fma.rn.f32 	%f7321, %f7318, %f7318, %f7320;
	add.f32 	%f7322, %f7321, 0f322BCC77;
	rsqrt.approx.f32 	%f7323, %f7322;
	mul.f32 	%f7324, %f7323, %f7323;
	mul.f32 	%f7325, %f7323, %f7324;
	fma.rn.f32 	%f7326, %f7314, %f7325, %f7310;
	fma.rn.f32 	%f7327, %f7316, %f7325, %f7311;
	fma.rn.f32 	%f7328, %f7318, %f7325, %f7312;
	ld.shared.f32 	%f7329, [_ZZ20simulate_interactionP6float4S0_fiE6others+5484];
	sub.f32 	%f7330, %f7329, %f13;
	ld.shared.f32 	%f7331, [_ZZ20simulate_interactionP6float4S0_fiE6others+5488];
	sub.f32 	%f7332, %f7331, %f14;
	ld.shared.f32 	%f7333, [_ZZ20simulate_interactionP6float4S0_fiE6others+5492];
	sub.f32 	%f7334, %f7333, %f15;
	mul.f32 	%f7335, %f7332, %f7332;
	fma.rn.f32 	%f7336, %f7330, %f7330, %f7335;
	fma.rn.f32 	%f7337, %f7334, %f7334, %f7336;
	add.f32 	%f7338, %f7337, 0f322BCC77;
	rsqrt.approx.f32 	%f7339, %f7338;
	mul.f32 	%f7340, %f7339, %f7339;
	mul.f32 	%f7341, %f7339, %f7340;
	fma.rn.f32 	%f7342, %f7330, %f7341, %f7326;
	fma.rn.f32 	%f7343, %f7332, %f7341, %f7327;
	fma.rn.f32 	%f7344, %f7334, %f7341, %f7328;
	ld.shared.f32 	%f7345, [_ZZ20simulate_interactionP6float4S0_fiE6others+5496];
	sub.f32 	%f7346, %f7345, %f13;
	ld.shared.f32 	%f7347, [_ZZ20simulate_interactionP6float4S0_fiE6others+5500];
	sub.f32 	%f7348, %f7347, %f14;
	ld.shared.f32 	%f7349, [_ZZ20simulate_interactionP6float4S0_fiE6others+5504];
	sub.f32 	%f7350, %f7349, %f15;
	mul.f32 	%f7351, %f7348, %f7348;
	fma.rn.f32 	%f7352, %f7346, %f7346, %f7351;
	fma.rn.f32 	%f7353, %f7350, %f7350, %f7352;
	add.f32 	%f7354, %f7353, 0f322BCC77;
	rsqrt.approx.f32 	%f7355, %f7354;
	mul.f32 	%f7356, %f7355, %f7355;
	mul.f32 	%f7357, %f7355, %f7356;
	fma.rn.f32 	%f7358, %f7346, %f7357, %f7342;
	fma.rn.f32 	%f7359, %f7348, %f7357, %f7343;
	fma.rn.f32 	%f7360, %f7350, %f7357, %f7344;
	ld.shared.f32 	%f7361, [_ZZ20simulate_interactionP6float4S0_fiE6others+5508];
	sub.f32 	%f7362, %f7361, %f13;
	ld.shared.f32 	%f7363, [_ZZ20simulate_interactionP6float4S0_fiE6others+5512];
	sub.f32 	%f7364, %f7363, %f14;
	ld.shared.f32 	%f7365, [_ZZ20simulate_interactionP6float4S0_fiE6others+5516];
	sub.f32 	%f7366, %f7365, %f15;
	mul.f32 	%f7367, %f7364, %f7364;
	fma.rn.f32 	%f7368, %f7362, %f7362, %f7367;
	fma.rn.f32 	%f7369, %f7366, %f7366, %f7368;
	add.f32 	%f7370, %f7369, 0f322BCC77;
	rsqrt.approx.f32 	%f7371, %f7370;
	mul.f32 	%f7372, %f7371, %f7371;
	mul.f32 	%f7373, %f7371, %f7372;
	fma.rn.f32 	%f7374, %f7362, %f7373, %f7358;
	fma.rn.f32 	%f7375, %f7364, %f7373, %f7359;
	fma.rn.f32 	%f7376, %f7366, %f7373, %f7360;
	ld.shared.f32 	%f7377, [_ZZ20simulate_interactionP6float4S0_fiE6others+5520];
	sub.f32 	%f7378, %f7377, %f13;
	ld.shared.f32 	%f7379, [_ZZ20simulate_interactionP6float4S0_fiE6others+5524];
	sub.f32 	%f7380, %f7379, %f14;
	ld.shared.f32 	%f7381, [_ZZ20simulate_interactionP6float4S0_fiE6others+5528];
	sub.f32 	%f7382, %f7381, %f15;
	mul.f32 	%f7383, %f7380, %f7380;
	fma.rn.f32 	%f7384, %f7378, %f7378, %f7383;
	fma.rn.f32 	%f7385, %f7382, %f7382, %f7384;
	add.f32 	%f7386, %f7385, 0f322BCC77;
	rsqrt.approx.f32 	%f7387, %f7386;
	mul.f32 	%f7388, %f7387, %f7387;
	mul.f32 	%f7389, %f7387, %f7388;
	fma.rn.f32 	%f7390, %f7378, %f7389, %f7374;
	fma.rn.f32 	%f7391, %f7380, %f7389, %f7375;
	fma.rn.f32 	%f7392, %f7382, %f7389, %f7376;
	ld.shared.f32 	%f7393, [_ZZ20simulate_interactionP6float4S0_fiE6others+5532];
	sub.f32 	%f7394, %f7393, %f13;
	ld.shared.f32 	%f7395, [_ZZ20simulate_interactionP6float4S0_fiE6others+5536];
	sub.f32 	%f7396, %f7395, %f14;
	ld.shared.f32 	%f7397, [_ZZ20simulate_interactionP6float4S0_fiE6others+5540];
	sub.f32 	%f7398, %f7397, %f15;
	mul.f32 	%f7399, %f7396, %f7396;
	fma.rn.f32 	%f7400, %f7394, %f7394, %f7399;
	fma.rn.f32 	%f7401, %f7398, %f7398, %f7400;
	add.f32 	%f7402, %f7401, 0f322BCC77;
	rsqrt.approx.f32 	%f7403, %f7402;
	mul.f32 	%f7404, %f7403, %f7403;
	mul.f32 	%f7405, %f7403, %f7404;
	fma.rn.f32 	%f7406, %f7394, %f7405, %f7390;
	fma.rn.f32 	%f7407, %f7396, %f7405, %f7391;
	fma.rn.f32 	%f7408, %f7398, %f7405, %f7392;
	ld.shared.f32 	%f7409, [_ZZ20simulate_interactionP6float4S0_fiE6others+5544];
	sub.f32 	%f7410, %f7409, %f13;
	ld.shared.f32 	%f7411, [_ZZ20simulate_interactionP6float4S0_fiE6others+5548];
	sub.f32 	%f7412, %f7411, %f14;
	ld.shared.f32 	%f7413, [_ZZ20simulate_interactionP6float4S0_fiE6others+5552];
	sub.f32 	%f7414, %f7413, %f15;
	mul.f32 	%f7415, %f7412, %f7412;
	fma.rn.f32 	%f7416, %f7410, %f7410, %f7415;
	fma.rn.f32 	%f7417, %f7414, %f7414, %f7416;
	add.f32 	%f7418, %f7417, 0f322BCC77;
	rsqrt.approx.f32 	%f7419, %f7418;
	mul.f32 	%f7420, %f7419, %f7419;
	mul.f32 	%f7421, %f7419, %f7420;
	fma.rn.f32 	%f7422, %f7410, %f7421, %f7406;
	fma.rn.f32 	%f7423, %f7412, %f7421, %f7407;
	fma.rn.f32 	%f7424, %f7414, %f7421, %f7408;
	ld.shared.f32 	%f7425, [_ZZ20simulate_interactionP6float4S0_fiE6others+5556];
	sub.f32 	%f7426, %f7425, %f13;
	ld.shared.f32 	%f7427, [_ZZ20simulate_interactionP6float4S0_fiE6others+5560];
	sub.f32 	%f7428, %f7427, %f14;
	ld.shared.f32 	%f7429, [_ZZ20simulate_interactionP6float4S0_fiE6others+5564];
	sub.f32 	%f7430, %f7429, %f15;
	mul.f32 	%f7431, %f7428, %f7428;
	fma.rn.f32 	%f7432, %f7426, %f7426, %f7431;
	fma.rn.f32 	%f7433, %f7430, %f7430, %f7432;
	add.f32 	%f7434, %f7433, 0f322BCC77;
	rsqrt.approx.f32 	%f7435, %f7434;
	mul.f32 	%f7436, %f7435, %f7435;
	mul.f32 	%f7437, %f7435, %f7436;
	fma.rn.f32 	%f7438, %f7426, %f7437, %f7422;
	fma.rn.f32 	%f7439, %f7428, %f7437, %f7423;
	fma.rn.f32 	%f7440, %f7430, %f7437, %f7424;
	ld.shared.f32 	%f7441, [_ZZ20simulate_interactionP6float4S0_fiE6others+5568];
	sub.f32 	%f7442, %f7441, %f13;
	ld.shared.f32 	%f7443, [_ZZ20simulate_interactionP6float4S0_fiE6others+5572];
	sub.f32 	%f7444, %f7443, %f14;
	ld.shared.f32 	%f7445, [_ZZ20simulate_interactionP6float4S0_fiE6others+5576];
	sub.f32 	%f7446, %f7445, %f15;
	mul.f32 	%f7447, %f7444, %f7444;
	fma.rn.f32 	%f7448, %f7442, %f7442, %f7447;
	fma.rn.f32 	%f7449, %f7446, %f7446, %f7448;
	add.f32 	%f7450, %f7449, 0f322BCC77;
	rsqrt.approx.f32 	%f7451, %f7450;
	mul.f32 	%f7452, %f7451, %f7451;
	mul.f32 	%f7453, %f7451, %f7452;
	fma.rn.f32 	%f7454, %f7442, %f7453, %f7438;
	fma.rn.f32 	%f7455, %f7444, %f7453, %f7439;
	fma.rn.f32 	%f7456, %f7446, %f7453, %f7440;
	ld.shared.f32 	%f7457, [_ZZ20simulate_interactionP6float4S0_fiE6others+5580];
	sub.f32 	%f7458, %f7457, %f13;
	ld.shared.f32 	%f7459, [_ZZ20simulate_interactionP6float4S0_fiE6others+5584];
	sub.f32 	%f7460, %f7459, %f14;
	ld.shared.f32 	%f7461, [_ZZ20simulate_interactionP6float4S0_fiE6others+5588];
	sub.f32 	%f7462, %f7461, %f15;
	mul.f32 	%f7463, %f7460, %f7460;
	fma.rn.f32 	%f7464, %f7458, %f7458, %f7463;
	fma.rn.f32 	%f7465, %f7462, %f7462, %f7464;
	add.f32 	%f7466, %f7465, 0f322BCC77;
	rsqrt.approx.f32 	%f7467, %f7466;
	mul.f32 	%f7468, %f7467, %f7467;
	mul.f32 	%f7469, %f7467, %f7468;
	fma.rn.f32 	%f7470, %f7458, %f7469, %f7454;
	fma.rn.f32 	%f7471, %f7460, %f7469, %f7455;
	fma.rn.f32 	%f7472, %f7462, %f7469, %f7456;
	ld.shared.f32 	%f7473, [_ZZ20simulate_interactionP6float4S0_fiE6others+5592];
	sub.f32 	%f7474, %f7473, %f13;
	ld.shared.f32 	%f7475, [_ZZ20simulate_interactionP6float4S0_fiE6others+5596];
	sub.f32 	%f7476, %f7475, %f14;
	ld.shared.f32 	%f7477, [_ZZ20simulate_interactionP6float4S0_fiE6others+5600];
	sub.f32 	%f7478, %f7477, %f15;
	mul.f32 	%f7479, %f7476, %f7476;
	fma.rn.f32 	%f7480, %f7474, %f7474, %f7479;
	fma.rn.f32 	%f7481, %f7478, %f7478, %f7480;
	add.f32 	%f7482, %f7481, 0f322BCC77;
	rsqrt.approx.f32 	%f7483, %f7482;
	mul.f32 	%f7484, %f7483, %f7483;
	mul.f32 	%f7485, %f7483, %f7484;
	fma.rn.f32 	%f7486, %f7474, %f7485, %f7470;
	fma.rn.f32 	%f7487, %f7476, %f7485, %f7471;
	fma.rn.f32 	%f7488, %f7478, %f7485, %f7472;
	ld.shared.f32 	%f7489, [_ZZ20simulate_interactionP6float4S0_fiE6others+5604];
	sub.f32 	%f7490, %f7489, %f13;
	ld.shared.f32 	%f7491, [_ZZ20simulate_interactionP6float4S0_fiE6others+5608];
	sub.f32 	%f7492, %f7491, %f14;
	ld.shared.f32 	%f7493, [_ZZ20simulate_interactionP6float4S0_fiE6others+5612];
	sub.f32 	%f7494, %f7493, %f15;
	mul.f32 	%f7495, %f7492, %f7492;
	fma.rn.f32 	%f7496, %f7490, %f7490, %f7495;
	fma.rn.f32 	%f7497, %f7494, %f7494, %f7496;
	add.f32 	%f7498, %f7497, 0f322BCC77;
	rsqrt.approx.f32 	%f7499, %f7498;
	mul.f32 	%f7500, %f7499, %f7499;
	mul.f32 	%f7501, %f7499, %f7500;
	fma.rn.f32 	%f7502, %f7490, %f7501, %f7486;
	fma.rn.f32 	%f7503, %f7492, %f7501, %f7487;
	fma.rn.f32 	%f7504, %f7494, %f7501, %f7488;
	ld.shared.f32 	%f7505, [_ZZ20simulate_interactionP6float4S0_fiE6others+5616];
	sub.f32 	%f7506, %f7505, %f13;
	ld.shared.f32 	%f7507, [_ZZ20simulate_interactionP6float4S0_fiE6others+5620];
	sub.f32 	%f7508, %f7507, %f14;
	ld.shared.f32 	%f7509, [_ZZ20simulate_interactionP6float4S0_fiE6others+5624];
	sub.f32 	%f7510, %f7509, %f15;
	mul.f32 	%f7511, %f7508, %f7508;
	fma.rn.f32 	%f7512, %f7506, %f7506, %f7511;
	fma.rn.f32 	%f7513, %f7510, %f7510, %f7512;
	add.f32 	%f7514, %f7513, 0f322BCC77;
	rsqrt.approx.f32 	%f7515, %f7514;
	mul.f32 	%f7516, %f7515, %f7515;
	mul.f32 	%f7517, %f7515, %f7516;
	fma.rn.f32 	%f7518, %f7506, %f7517, %f7502;
	fma.rn.f32 	%f7519, %f7508, %f7517, %f7503;
	fma.rn.f32 	%f7520, %f7510, %f7517, %f7504;
	ld.shared.f32 	%f7521, [_ZZ20simulate_interactionP6float4S0_fiE6others+5628];
	sub.f32 	%f7522, %f7521, %f13;
	ld.shared.f32 	%f7523, [_ZZ20simulate_interactionP6float4S0_fiE6others+5632];
	sub.f32 	%f7524, %f7523, %f14;
	ld.shared.f32 	%f7525, [_ZZ20simulate_interactionP6float4S0_fiE6others+5636];
	sub.f32 	%f7526, %f7525, %f15;
	mul.f32 	%f7527, %f7524, %f7524;
	fma.rn.f32 	%f7528, %f7522, %f7522, %f7527;
	fma.rn.f32 	%f7529, %f7526, %f7526, %f7528;
	add.f32 	%f7530, %f7529, 0f322BCC77;
	rsqrt.approx.f32 	%f7531, %f7530;
	mul.f32 	%f7532, %f7531, %f7531;
	mul.f32 	%f7533, %f7531, %f7532;
	fma.rn.f32 	%f7534, %f7522, %f7533, %f7518;
	fma.rn.f32 	%f7535, %f7524, %f7533, %f7519;
	fma.rn.f32 	%f7536, %f7526, %f7533, %f7520;
	ld.shared.f32 	%f7537, [_ZZ20simulate_interactionP6float4S0_fiE6others+5640];
	sub.f32 	%f7538, %f7537, %f13;
	ld.shared.f32 	%f7539, [_ZZ20simulate_interactionP6float4S0_fiE6others+5644];
	sub.f32 	%f7540, %f7539, %f14;
	ld.shared.f32 	%f7541, [_ZZ20simulate_interactionP6float4S0_fiE6others+5648];
	sub.f32 	%f7542, %f7541, %f15;
	mul.f32 	%f7543, %f7540, %f7540;
	fma.rn.f32 	%f7544, %f7538, %f7538, %f7543;
	fma.rn.f32 	%f7545, %f7542, %f7542, %f7544;
	add.f32 	%f7546, %f7545, 0f322BCC77;
	rsqrt.approx.f32 	%f7547, %f7546;
	mul.f32 	%f7548, %f7547, %f7547;
	mul.f32 	%f7549, %f7547, %f7548;
	fma.rn.f32 	%f7550, %f7538, %f7549, %f7534;
	fma.rn.f32 	%f7551, %f7540, %f7549, %f7535;
	fma.rn.f32 	%f7552, %f7542, %f7549, %f7536;
	ld.shared.f32 	%f7553, [_ZZ20simulate_interactionP6float4S0_fiE6others+5652];
	sub.f32 	%f7554, %f7553, %f13;
	ld.shared.f32 	%f7555, [_ZZ20simulate_interactionP6float4S0_fiE6others+5656];
	sub.f32 	%f7556, %f7555, %f14;
	ld.shared.f32 	%f7557, [_ZZ20simulate_interactionP6float4S0_fiE6others+5660];
	sub.f32 	%f7558, %f7557, %f15;
	mul.f32 	%f7559, %f7556, %f7556;
	fma.rn.f32 	%f7560, %f7554, %f7554, %f7559;
	fma.rn.f32 	%f7561, %f7558, %f7558, %f7560;
	add.f32 	%f7562, %f7561, 0f322BCC77;
	rsqrt.approx.f32 	%f7563, %f7562;
	mul.f32 	%f7564, %f7563, %f7563;
	mul.f32 	%f7565, %f7563, %f7564;
	fma.rn.f32 	%f7566, %f7554, %f7565, %f7550;
	fma.rn.f32 	%f7567, %f7556, %f7565, %f7551;
	fma.rn.f32 	%f7568, %f7558, %f7565, %f7552;
	ld.shared.f32 	%f7569, [_ZZ20simulate_interactionP6float4S0_fiE6others+5664];
	sub.f32 	%f7570, %f7569, %f13;
	ld.shared.f32 	%f7571, [_ZZ20simulate_interactionP6float4S0_fiE6others+5668];
	sub.f32 	%f7572, %f7571, %f14;
	ld.shared.f32 	%f7573, [_ZZ20simulate_interactionP6float4S0_fiE6others+5672];
	sub.f32 	%f7574, %f7573, %f15;
	mul.f32 	%f7575, %f7572, %f7572;
	fma.rn.f32 	%f7576, %f7570, %f7570, %f7575;
	fma.rn.f32 	%f7577, %f7574, %f7574, %f7576;
	add.f32 	%f7578, %f7577, 0f322BCC77;
	rsqrt.approx.f32 	%f7579, %f7578;
	mul.f32 	%f7580, %f7579, %f7579;
	mul.f32 	%f7581, %f7579, %f7580;
	fma.rn.f32 	%f7582, %f7570, %f7581, %f7566;
	fma.rn.f32 	%f7583, %f7572, %f7581, %f7567;
	fma.rn.f32 	%f7584, %f7574, %f7581, %f7568;
	ld.shared.f32 	%f7585, [_ZZ20simulate_interactionP6float4S0_fiE6others+5676];
	sub.f32 	%f7586, %f7585, %f13;
	ld.shared.f32 	%f7587, [_ZZ20simulate_interactionP6float4S0_fiE6others+5680];
	sub.f32 	%f7588, %f7587, %f14;
	ld.shared.f32 	%f7589, [_ZZ20simulate_interactionP6float4S0_fiE6others+5684];
	sub.f32 	%f7590, %f7589, %f15;
	mul.f32 	%f7591, %f7588, %f7588;
	fma.rn.f32 	%f7592, %f7586, %f7586, %f7591;
	fma.rn.f32 	%f7593, %f7590, %f7590, %f7592;
	add.f32 	%f7594, %f7593, 0f322BCC77;
	rsqrt.approx.f32 	%f7595, %f7594;
	mul.f32 	%f7596, %f7595, %f7595;
	mul.f32 	%f7597, %f7595, %f7596;
	fma.rn.f32 	%f7598, %f7586, %f7597, %f7582;
	fma.rn.f32 	%f7599, %f7588, %f7597, %f7583;
	fma.rn.f32 	%f7600, %f7590, %f7597, %f7584;
	ld.shared.f32 	%f7601, [_ZZ20simulate_interactionP6float4S0_fiE6others+5688];
	sub.f32 	%f7602, %f7601, %f13;
	ld.shared.f32 	%f7603, [_ZZ20simulate_interactionP6float4S0_fiE6others+5692];
	sub.f32 	%f7604, %f7603, %f14;
	ld.shared.f32 	%f7605, [_ZZ20simulate_interactionP6float4S0_fiE6others+5696];
	sub.f32 	%f7606, %f7605, %f15;
	mul.f32 	%f7607, %f7604, %f7604;
	fma.rn.f32 	%f7608, %f7602, %f7602, %f7607;
	fma.rn.f32 	%f7609, %f7606, %f7606, %f7608;
	add.f32 	%f7610, %f7609, 0f322BCC77;
	rsqrt.approx.f32 	%f7611, %f7610;
	mul.f32 	%f7612, %f7611, %f7611;
	mul.f32 	%f7613, %f7611, %f7612;
	fma.rn.f32 	%f7614, %f7602, %f7613, %f7598;
	fma.rn.f32 	%f7615, %f7604, %f7613, %f7599;
	fma.rn.f32 	%f7616, %f7606, %f7613, %f7600;
	ld.shared.f32 	%f7617, [_ZZ20simulate_interactionP6float4S0_fiE6others+5700];
	sub.f32 	%f7618, %f7617, %f13;
	ld.shared.f32 	%f7619, [_ZZ20simulate_interactionP6float4S0_fiE6others+5704];
	sub.f32 	%f7620, %f7619, %f14;
	ld.shared.f32 	%f7621, [_ZZ20simulate_interactionP6float4S0_fiE6others+5708];
	sub.f32 	%f7622, %f7621, %f15;
	mul.f32 	%f7623, %f7620, %f7620;
	fma.rn.f32 	%f7624, %f7618, %f7618, %f7623;
	fma.rn.f32 	%f7625, %f7622, %f7622, %f7624;
	add.f32 	%f7626, %f7625, 0f322BCC77;
	rsqrt.approx.f32 	%f7627, %f7626;
	mul.f32 	%f7628, %f7627, %f7627;
	mul.f32 	%f7629, %f7627, %f7628;
	fma.rn.f32 	%f7630, %f7618, %f7629, %f7614;
	fma.rn.f32 	%f7631, %f7620, %f7629, %f7615;
	fma.rn.f32 	%f7632, %f7622, %f7629, %f7616;
	ld.shared.f32 	%f7633, [_ZZ20simulate_interactionP6float4S0_fiE6others+5712];
	sub.f32 	%f7634, %f7633, %f13;
	ld.shared.f32 	%f7635, [_ZZ20simulate_interactionP6float4S0_fiE6others+5716];
	sub.f32 	%f7636, %f7635, %f14;
	ld.shared.f32 	%f7637, [_ZZ20simulate_interactionP6float4S0_fiE6others+5720];
	sub.f32 	%f7638, %f7637, %f15;
	mul.f32 	%f7639, %f7636, %f7636;
	fma.rn.f32 	%f7640, %f7634, %f7634, %f7639;
	fma.rn.f32 	%f7641, %f7638, %f7638, %f7640;
	add.f32 	%f7642, %f7641, 0f322BCC77;
	rsqrt.approx.f32 	%f7643, %f7642;
	mul.f32 	%f7644, %f7643, %f7643;
	mul.f32 	%f7645, %f7643, %f7644;
	fma.rn.f32 	%f7646, %f7634, %f7645, %f7630;
	fma.rn.f32 	%f7647, %f7636, %f7645, %f7631;
	fma.rn.f32 	%f7648, %f7638, %f7645, %f7632;
	ld.shared.f32 	%f7649, [_ZZ20simulate_interactionP6float4S0_fiE6others+5724];
	sub.f32 	%f7650, %f7649, %f13;
	ld.shared.f32 	%f7651, [_ZZ20simulate_interactionP6float4S0_fiE6others+5728];
	sub.f32 	%f7652, %f7651, %f14;
	ld.shared.f32 	%f7653, [_ZZ20simulate_interactionP6float4S0_fiE6others+5732];
	sub.f32 	%f7654, %f7653, %f15;
	mul.f32 	%f7655, %f7652, %f7652;
	fma.rn.f32 	%f7656, %f7650, %f7650, %f7655;
	fma.rn.f32 	%f7657, %f7654, %f7654, %f7656;
	add.f32 	%f7658, %f7657, 0f322BCC77;
	rsqrt.approx.f32 	%f7659, %f7658;
	mul.f32 	%f7660, %f7659, %f7659;
	mul.f32 	%f7661, %f7659, %f7660;
	fma.rn.f32 	%f7662, %f7650, %f7661, %f7646;
	fma.rn.f32 	%f7663, %f7652, %f7661, %f7647;
	fma.rn.f32 	%f7664, %f7654, %f7661, %f7648;
	ld.shared.f32 	%f7665, [_ZZ20simulate_interactionP6float4S0_fiE6others+5736];
	sub.f32 	%f7666, %f7665, %f13;
	ld.shared.f32 	%f7667, [_ZZ20simulate_interactionP6float4S0_fiE6others+5740];
	sub.f32 	%f7668, %f7667, %f14;
	ld.shared.f32 	%f7669, [_ZZ20simulate_interactionP6float4S0_fiE6others+5744];
	sub.f32 	%f7670, %f7669, %f15;
	mul.f32 	%f7671, %f7668, %f7668;
	fma.rn.f32 	%f7672, %f7666, %f7666, %f7671;
	fma.rn.f32 	%f7673, %f7670, %f7670, %f7672;
	add.f32 	%f7674, %f7673, 0f322BCC77;
	rsqrt.approx.f32 	%f7675, %f7674;
	mul.f32 	%f7676, %f7675, %f7675;
	mul.f32 	%f7677, %f7675, %f7676;
	fma.rn.f32 	%f7678, %f7666, %f7677, %f7662;
	fma.rn.f32 	%f7679, %f7668, %f7677, %f7663;
	fma.rn.f32 	%f7680, %f7670, %f7677, %f7664;
	ld.shared.f32 	%f7681, [_ZZ20simulate_interactionP6float4S0_fiE6others+5748];
	sub.f32 	%f7682, %f7681, %f13;
	ld.shared.f32 	%f7683, [_ZZ20simulate_interactionP6float4S0_fiE6others+5752];
	sub.f32 	%f7684, %f7683, %f14;
	ld.shared.f32 	%f7685, [_ZZ20simulate_interactionP6float4S0_fiE6others+5756];
	sub.f32 	%f7686, %f7685, %f15;
	mul.f32 	%f7687, %f7684, %f7684;
	fma.rn.f32 	%f7688, %f7682, %f7682, %f7687;
	fma.rn.f32 	%f7689, %f7686, %f7686, %f7688;
	add.f32 	%f7690, %f7689, 0f322BCC77;
	rsqrt.approx.f32 	%f7691, %f7690;
	mul.f32 	%f7692, %f7691, %f7691;
	mul.f32 	%f7693, %f7691, %f7692;
	fma.rn.f32 	%f7694, %f7682, %f7693, %f7678;
	fma.rn.f32 	%f7695, %f7684, %f7693, %f7679;
	fma.rn.f32 	%f7696, %f7686, %f7693, %f7680;
	ld.shared.f32 	%f7697, [_ZZ20simulate_interactionP6float4S0_fiE6others+5760];
	sub.f32 	%f7698, %f7697, %f13;
	ld.shared.f32 	%f7699, [_ZZ20simulate_interactionP6float4S0_fiE6others+5764];
	sub.f32 	%f7700, %f7699, %f14;
	ld.shared.f32 	%f7701, [_ZZ20simulate_interactionP6float4S0_fiE6others+5768];
	sub.f32 	%f7702, %f7701, %f15;
	mul.f32 	%f7703, %f7700, %f7700;
	fma.rn.f32 	%f7704, %f7698, %f7698, %f7703;
	fma.rn.f32 	%f7705, %f7702, %f7702, %f7704;
	add.f32 	%f7706, %f7705, 0f322BCC77;
	rsqrt.approx.f32 	%f7707, %f7706;
	mul.f32 	%f7708, %f7707, %f7707;
	mul.f32 	%f7709, %f7707, %f7708;
	fma.rn.f32 	%f7710, %f7698, %f7709, %f7694;
	fma.rn.f32 	%f7711, %f7700, %f7709, %f7695;
	fma.rn.f32 	%f7712, %f7702, %f7709, %f7696;
	ld.shared.f32 	%f7713, [_ZZ20simulate_interactionP6float4S0_fiE6others+5772];
	sub.f32 	%f7714, %f7713, %f13;
	ld.shared.f32 	%f7715, [_ZZ20simulate_interactionP6float4S0_fiE6others+5776];
	sub.f32 	%f7716, %f7715, %f14;
	ld.shared.f32 	%f7717, [_ZZ20simulate_interactionP6float4S0_fiE6others+5780];
	sub.f32 	%f7718, %f7717, %f15;
	mul.f32 	%f7719, %f7716, %f7716;
	fma.rn.f32 	%f7720, %f7714, %f7714, %f7719;
	fma.rn.f32 	%f7721, %f7718, %f7718, %f7720;
	add.f32 	%f7722, %f7721, 0f322BCC77;
	rsqrt.approx.f32 	%f7723, %f7722;
	mul.f32 	%f7724, %f7723, %f7723;
	mul.f32 	%f7725, %f7723, %f7724;
	fma.rn.f32 	%f7726, %f7714, %f7725, %f7710;
	fma.rn.f32 	%f7727, %f7716, %f7725, %f7711;
	fma.rn.f32 	%f7728, %f7718, %f7725, %f7712;
	ld.shared.f32 	%f7729, [_ZZ20simulate_interactionP6float4S0_fiE6others+5784];
	sub.f32 	%f7730, %f7729, %f13;
	ld.shared.f32 	%f7731, [_ZZ20simulate_interactionP6float4S0_fiE6others+5788];
	sub.f32 	%f7732, %f7731, %f14;
	ld.shared.f32 	%f7733, [_ZZ20simulate_interactionP6float4S0_fiE6others+5792];
	sub.f32 	%f7734, %f7733, %f15;
	mul.f32 	%f7735, %f7732, %f7732;
	fma.rn.f32 	%f7736, %f7730, %f7730, %f7735;
	fma.rn.f32 	%f7737, %f7734, %f7734, %f7736;
	add.f32 	%f7738, %f7737, 0f322BCC77;
	rsqrt.approx.f32 	%f7739, %f7738;
	mul.f32 	%f7740, %f7739, %f7739;
	mul.f32 	%f7741, %f7739, %f7740;
	fma.rn.f32 	%f7742, %f7730, %f7741, %f7726;
	fma.rn.f32 	%f7743, %f7732, %f7741, %f7727;
	fma.rn.f32 	%f7744, %f7734, %f7741, %f7728;
	ld.shared.f32 	%f7745, [_ZZ20simulate_interactionP6float4S0_fiE6others+5796];
	sub.f32 	%f7746, %f7745, %f13;
	ld.shared.f32 	%f7747, [_ZZ20simulate_interactionP6float4S0_fiE6others+5800];
	sub.f32 	%f7748, %f7747, %f14;
	ld.shared.f32 	%f7749, [_ZZ20simulate_interactionP6float4S0_fiE6others+5804];
	sub.f32 	%f7750, %f7749, %f15;
	mul.f32 	%f7751, %f7748, %f7748;
	fma.rn.f32 	%f7752, %f7746, %f7746, %f7751;
	fma.rn.f32 	%f7753, %f7750, %f7750, %f7752;
	add.f32 	%f7754, %f7753, 0f322BCC77;
	rsqrt.approx.f32 	%f7755, %f7754;
	mul.f32 	%f7756, %f7755, %f7755;
	mul.f32 	%f7757, %f7755, %f7756;
	fma.rn.f32 	%f7758, %f7746, %f7757, %f7742;
	fma.rn.f32 	%f7759, %f7748, %f7757, %f7743;
	fma.rn.f32 	%f7760, %f7750, %f7757, %f7744;
	ld.shared.f32 	%f7761, [_ZZ20simulate_interactionP6float4S0_fiE6others+5808];
	sub.f32 	%f7762, %f7761, %f13;
	ld.shared.f32 	%f7763, [_ZZ20simulate_interactionP6float4S0_fiE6others+5812];
	sub.f32 	%f7764, %f7763, %f14;
	ld.shared.f32 	%f7765, [_ZZ20simulate_interactionP6float4S0_fiE6others+5816];
	sub.f32 	%f7766, %f7765, %f15;
	mul.f32 	%f7767, %f7764, %f7764;
	fma.rn.f32 	%f7768, %f7762, %f7762, %f7767;
	fma.rn.f32 	%f7769, %f7766, %f7766, %f7768;
	add.f32 	%f7770, %f7769, 0f322BCC77;
	rsqrt.approx.f32 	%f7771, %f7770;
	mul.f32 	%f7772, %f7771, %f7771;
	mul.f32 	%f7773, %f7771, %f7772;
	fma.rn.f32 	%f7774, %f7762, %f7773, %f7758;
	fma.rn.f32 	%f7775, %f7764, %f7773, %f7759;
	fma.rn.f32 	%f7776, %f7766, %f7773, %f7760;
	ld.shared.f32 	%f7777, [_ZZ20simulate_interactionP6float4S0_fiE6others+5820];
	sub.f32 	%f7778, %f7777, %f13;
	ld.shared.f32 	%f7779, [_ZZ20simulate_interactionP6float4S0_fiE6others+5824];
	sub.f32 	%f7780, %f7779, %f14;
	ld.shared.f32 	%f7781, [_ZZ20simulate_interactionP6float4S0_fiE6others+5828];
	sub.f32 	%f7782, %f7781, %f15;
	mul.f32 	%f7783, %f7780, %f7780;
	fma.rn.f32 	%f7784, %f7778, %f7778, %f7783;
	fma.rn.f32 	%f7785, %f7782, %f7782, %f7784;
	add.f32 	%f7786, %f7785, 0f322BCC77;
	rsqrt.approx.f32 	%f7787, %f7786;
	mul.f32 	%f7788, %f7787, %f7787;
	mul.f32 	%f7789, %f7787, %f7788;
	fma.rn.f32 	%f7790, %f7778, %f7789, %f7774;
	fma.rn.f32 	%f7791, %f7780, %f7789, %f7775;
	fma.rn.f32 	%f7792, %f7782, %f7789, %f7776;
	ld.shared.f32 	%f7793, [_ZZ20simulate_interactionP6float4S0_fiE6others+5832];
	sub.f32 	%f7794, %f7793, %f13;
	ld.shared.f32 	%f7795, [_ZZ20simulate_interactionP6float4S0_fiE6others+5836];
	sub.f32 	%f7796, %f7795, %f14;
	ld.shared.f32 	%f7797, [_ZZ20simulate_interactionP6float4S0_fiE6others+5840];
	sub.f32 	%f7798, %f7797, %f15;
	mul.f32 	%f7799, %f7796, %f7796;
	fma.rn.f32 	%f7800, %f7794, %f7794, %f7799;
	fma.rn.f32 	%f7801, %f7798, %f7798, %f7800;
	add.f32 	%f7802, %f7801, 0f322BCC77;
	rsqrt.approx.f32 	%f7803, %f7802;
	mul.f32 	%f7804, %f7803, %f7803;
	mul.f32 	%f7805, %f7803, %f7804;
	fma.rn.f32 	%f7806, %f7794, %f7805, %f7790;
	fma.rn.f32 	%f7807, %f7796, %f7805, %f7791;
	fma.rn.f32 	%f7808, %f7798, %f7805, %f7792;
	ld.shared.f32 	%f7809, [_ZZ20simulate_interactionP6float4S0_fiE6others+5844];
	sub.f32 	%f7810, %f7809, %f13;
	ld.shared.f32 	%f7811, [_ZZ20simulate_interactionP6float4S0_fiE6others+5848];
	sub.f32 	%f7812, %f7811, %f14;
	ld.shared.f32 	%f7813, [_ZZ20simulate_interactionP6float4S0_fiE6others+5852];
	sub.f32 	%f7814, %f7813, %f15;
	mul.f32 	%f7815, %f7812, %f7812;
	fma.rn.f32 	%f7816, %f7810, %f7810, %f7815;
	fma.rn.f32 	%f7817, %f7814, %f7814, %f7816;
	add.f32 	%f7818, %f7817, 0f322BCC77;
	rsqrt.approx.f32 	%f7819, %f7818;
	mul.f32 	%f7820, %f7819, %f7819;
	mul.f32 	%f7821, %f7819, %f7820;
	fma.rn.f32 	%f7822, %f7810, %f7821, %f7806;
	fma.rn.f32 	%f7823, %f7812, %f7821, %f7807;
	fma.rn.f32 	%f7824, %f7814, %f7821, %f7808;
	ld.shared.f32 	%f7825, [_ZZ20simulate_interactionP6float4S0_fiE6others+5856];
	sub.f32 	%f7826, %f7825, %f13;
	ld.shared.f32 	%f7827, [_ZZ20simulate_interactionP6float4S0_fiE6others+5860];
	sub.f32 	%f7828, %f7827, %f14;
	ld.shared.f32 	%f7829, [_ZZ20simulate_interactionP6float4S0_fiE6others+5864];
	sub.f32 	%f7830, %f7829, %f15;
	mul.f32 	%f7831, %f7828, %f7828;
	fma.rn.f32 	%f7832, %f7826, %f7826, %f7831;
	fma.rn.f32 	%f7833, %f7830, %f7830, %f7832;
	add.f32 	%f7834, %f7833, 0f322BCC77;
	rsqrt.approx.f32 	%f7835, %f7834;
	mul.f32 	%f7836, %f7835, %f7835;
	mul.f32 	%f7837, %f7835, %f7836;
	fma.rn.f32 	%f7838, %f7826, %f7837, %f7822;
	fma.rn.f32 	%f7839, %f7828, %f7837, %f7823;
	fma.rn.f32 	%f7840, %f7830, %f7837, %f7824;
	ld.shared.f32 	%f7841, [_ZZ20simulate_interactionP6float4S0_fiE6others+5868];
	sub.f32 	%f7842, %f7841, %f13;
	ld.shared.f32 	%f7843, [_ZZ20simulate_interactionP6float4S0_fiE6others+5872];
	sub.f32 	%f7844, %f7843, %f14;
	ld.shared.f32 	%f7845, [_ZZ20simulate_interactionP6float4S0_fiE6others+5876];
	sub.f32 	%f7846, %f7845, %f15;
	mul.f32 	%f7847, %f7844, %f7844;
	fma.rn.f32 	%f7848, %f7842, %f7842, %f7847;
	fma.rn.f32 	%f7849, %f7846, %f7846, %f7848;
	add.f32 	%f7850, %f7849, 0f322BCC77;
	rsqrt.approx.f32 	%f7851, %f7850;
	mul.f32 	%f7852, %f7851, %f7851;
	mul.f32 	%f7853, %f7851, %f7852;
	fma.rn.f32 	%f7854, %f7842, %f7853, %f7838;
	fma.rn.f32 	%f7855, %f7844, %f7853, %f7839;
	fma.rn.f32 	%f7856, %f7846, %f7853, %f7840;
	ld.shared.f32 	%f7857, [_ZZ20simulate_interactionP6float4S0_fiE6others+5880];
	sub.f32 	%f7858, %f7857, %f13;
	ld.shared.f32 	%f7859, [_ZZ20simulate_interactionP6float4S0_fiE6others+5884];
	sub.f32 	%f7860, %f7859, %f14;
	ld.shared.f32 	%f7861, [_ZZ20simulate_interactionP6float4S0_fiE6others+5888];
	sub.f32 	%f7862, %f7861, %f15;
	mul.f32 	%f7863, %f7860, %f7860;
	fma.rn.f32 	%f7864, %f7858, %f7858, %f7863;
	fma.rn.f32 	%f7865, %f7862, %f7862, %f7864;
	add.f32 	%f7866, %f7865, 0f322BCC77;
	rsqrt.approx.f32 	%f7867, %f7866;
	mul.f32 	%f7868, %f7867, %f7867;
	mul.f32 	%f7869, %f7867, %f7868;
	fma.rn.f32 	%f7870, %f7858, %f7869, %f7854;
	fma.rn.f32 	%f7871, %f7860, %f7869, %f7855;
	fma.rn.f32 	%f7872, %f7862, %f7869, %f7856;
	ld.shared.f32 	%f7873, [_ZZ20simulate_interactionP6float4S0_fiE6others+5892];
	sub.f32 	%f7874, %f7873, %f13;
	ld.shared.f32 	%f7875, [_ZZ20simulate_interactionP6float4S0_fiE6others+5896];
	sub.f32 	%f7876, %f7875, %f14;
	ld.shared.f32 	%f7877, [_ZZ20simulate_interactionP6float4S0_fiE6others+5900];
	sub.f32 	%f7878, %f7877, %f15;
	mul.f32 	%f7879, %f7876, %f7876;
	fma.rn.f32 	%f7880, %f7874, %f7874, %f7879;
	fma.rn.f32 	%f7881, %f7878, %f7878, %f7880;
	add.f32 	%f7882, %f7881, 0f322BCC77;
	rsqrt.approx.f32 	%f7883, %f7882;
	mul.f32 	%f7884, %f7883, %f7883;
	mul.f32 	%f7885, %f7883, %f7884;
	fma.rn.f32 	%f7886, %f7874, %f7885, %f7870;
	fma.rn.f32 	%f7887, %f7876, %f7885, %f7871;
	fma.rn.f32 	%f7888, %f7878, %f7885, %f7872;
	ld.shared.f32 	%f7889, [_ZZ20simulate_interactionP6float4S0_fiE6others+5904];
	sub.f32 	%f7890, %f7889, %f13;
	ld.shared.f32 	%f7891, [_ZZ20simulate_interactionP6float4S0_fiE6others+5908];
	sub.f32 	%f7892, %f7891, %f14;
	ld.shared.f32 	%f7893, [_ZZ20simulate_interactionP6float4S0_fiE6others+5912];
	sub.f32 	%f7894, %f7893, %f15;
	mul.f32 	%f7895, %f7892, %f7892;
	fma.rn.f32 	%f7896, %f7890, %f7890, %f7895;
	fma.rn.f32 	%f7897, %f7894, %f7894, %f7896;
	add.f32 	%f7898, %f7897, 0f322BCC77;
	rsqrt.approx.f32 	%f7899, %f7898;
	mul.f32 	%f7900, %f7899, %f7899;
	mul.f32 	%f7901, %f7899, %f7900;
	fma.rn.f32 	%f7902, %f7890, %f7901, %f7886;
	fma.rn.f32 	%f7903, %f7892, %f7901, %f7887;
	fma.rn.f32 	%f7904, %f7894, %f7901, %f7888;
	ld.shared.f32 	%f7905, [_ZZ20simulate_interactionP6float4S0_fiE6others+5916];
	sub.f32 	%f7906, %f7905, %f13;
	ld.shared.f32 	%f7907, [_ZZ20simulate_interactionP6float4S0_fiE6others+5920];
	sub.f32 	%f7908, %f7907, %f14;
	ld.shared.f32 	%f7909, [_ZZ20simulate_interactionP6float4S0_fiE6others+5924];
	sub.f32 	%f7910, %f7909, %f15;
	mul.f32 	%f7911, %f7908, %f7908;
	fma.rn.f32 	%f7912, %f7906, %f7906, %f7911;
	fma.rn.f32 	%f7913, %f7910, %f7910, %f7912;
	add.f32 	%f7914, %f7913, 0f322BCC77;
	rsqrt.approx.f32 	%f7915, %f7914;
	mul.f32 	%f7916, %f7915, %f7915;
	mul.f32 	%f7917, %f7915, %f7916;
	fma.rn.f32 	%f7918, %f7906, %f7917, %f7902;
	fma.rn.f32 	%f7919, %f7908, %f7917, %f7903;
	fma.rn.f32 	%f7920, %f7910, %f7917, %f7904;
	ld.shared.f32 	%f7921, [_ZZ20simulate_interactionP6float4S0_fiE6others+5928];
	sub.f32 	%f7922, %f7921, %f13;
	ld.shared.f32 	%f7923, [_ZZ20simulate_interactionP6float4S0_fiE6others+5932];
	sub.f32 	%f7924, %f7923, %f14;
	ld.shared.f32 	%f7925, [_ZZ20simulate_interactionP6float4S0_fiE6others+5936];
	sub.f32 	%f7926, %f7925, %f15;
	mul.f32 	%f7927, %f7924, %f7924;
	fma.rn.f32 	%f7928, %f7922, %f7922, %f7927;
	fma.rn.f32 	%f7929, %f7926, %f7926, %f7928;
	add.f32 	%f7930, %f7929, 0f322BCC77;
	rsqrt.approx.f32 	%f7931, %f7930;
	mul.f32 	%f7932, %f7931, %f7931;
	mul.f32 	%f7933, %f7931, %f7932;
	fma.rn.f32 	%f7934, %f7922, %f7933, %f7918;
	fma.rn.f32 	%f7935, %f7924, %f7933, %f7919;
	fma.rn.f32 	%f7936, %f7926, %f7933, %f7920;
	ld.shared.f32 	%f7937, [_ZZ20simulate_interactionP6float4S0_fiE6others+5940];
	sub.f32 	%f7938, %f7937, %f13;
	ld.shared.f32 	%f7939, [_ZZ20simulate_interactionP6float4S0_fiE6others+5944];
	sub.f32 	%f7940, %f7939, %f14;
	ld.shared.f32 	%f7941, [_ZZ20simulate_interactionP6float4S0_fiE6others+5948];
	sub.f32 	%f7942, %f7941, %f15;
	mul.f32 	%f7943, %f7940, %f7940;
	fma.rn.f32 	%f7944, %f7938, %f7938, %f7943;
	fma.rn.f32 	%f7945, %f7942, %f7942, %f7944;
	add.f32 	%f7946, %f7945, 0f322BCC77;
	rsqrt.approx.f32 	%f7947, %f7946;
	mul.f32 	%f7948, %f7947, %f7947;
	mul.f32 	%f7949, %f7947, %f7948;
	fma.rn.f32 	%f7950, %f7938, %f7949, %f7934;
	fma.rn.f32 	%f7951, %f7940, %f7949, %f7935;
	fma.rn.f32 	%f7952, %f7942, %f7949, %f7936;
	ld.shared.f32 	%f7953, [_ZZ20simulate_interactionP6float4S0_fiE6others+5952];
	sub.f32 	%f7954, %f7953, %f13;
	ld.shared.f32 	%f7955, [_ZZ20simulate_interactionP6float4S0_fiE6others+5956];
	sub.f32 	%f7956, %f7955, %f14;
	ld.shared.f32 	%f7957, [_ZZ20simulate_interactionP6float4S0_fiE6others+5960];
	sub.f32 	%f7958, %f7957, %f15;
	mul.f32 	%f7959, %f7956, %f7956;
	fma.rn.f32 	%f7960, %f7954, %f7954, %f7959;
	fma.rn.f32 	%f7961, %f7958, %f7958, %f7960;
	add.f32 	%f7962, %f7961, 0f322BCC77;
	rsqrt.approx.f32 	%f7963, %f7962;
	mul.f32 	%f7964, %f7963, %f7963;
	mul.f32 	%f7965, %f7963, %f7964;
	fma.rn.f32 	%f7966, %f7954, %f7965, %f7950;
	fma.rn.f32 	%f7967, %f7956, %f7965, %f7951;
	fma.rn.f32 	%f7968, %f7958, %f7965, %f7952;
	ld.shared.f32 	%f7969, [_ZZ20simulate_interactionP6float4S0_fiE6others+5964];
	sub.f32 	%f7970, %f7969, %f13;
	ld.shared.f32 	%f7971, [_ZZ20simulate_interactionP6float4S0_fiE6others+5968];
	sub.f32 	%f7972, %f7971, %f14;
	ld.shared.f32 	%f7973, [_ZZ20simulate_interactionP6float4S0_fiE6others+5972];
	sub.f32 	%f7974, %f7973, %f15;
	mul.f32 	%f7975, %f7972, %f7972;
	fma.rn.f32 	%f7976, %f7970, %f7970, %f7975;
	fma.rn.f32 	%f7977, %f7974, %f7974, %f7976;
	add.f32 	%f7978, %f7977, 0f322BCC77;
	rsqrt.approx.f32 	%f7979, %f7978;
	mul.f32 	%f7980, %f7979, %f7979;
	mul.f32 	%f7981, %f7979, %f7980;
	fma.rn.f32 	%f7982, %f7970, %f7981, %f7966;
	fma.rn.f32 	%f7983, %f7972, %f7981, %f7967;
	fma.rn.f32 	%f7984, %f7974, %f7981, %f7968;
	ld.shared.f32 	%f7985, [_ZZ20simulate_interactionP6float4S0_fiE6others+5976];
	sub.f32 	%f7986, %f7985, %f13;
	ld.shared.f32 	%f7987, [_ZZ20simulate_interactionP6float4S0_fiE6others+5980];
	sub.f32 	%f7988, %f7987, %f14;
	ld.shared.f32 	%f7989, [_ZZ20simulate_interactionP6float4S0_fiE6others+5984];
	sub.f32 	%f7990, %f7989, %f15;
	mul.f32 	%f7991, %f7988, %f7988;
	fma.rn.f32 	%f7992, %f7986, %f7986, %f7991;
	fma.rn.f32 	%f7993, %f7990, %f7990, %f7992;
	add.f32 	%f7994, %f7993, 0f322BCC77;
	rsqrt.approx.f32 	%f7995, %f7994;
	mul.f32 	%f7996, %f7995, %f7995;
	mul.f32 	%f7997, %f7995, %f7996;
	fma.rn.f32 	%f7998, %f7986, %f7997, %f7982;
	fma.rn.f32 	%f7999, %f7988, %f7997, %f7983;
	fma.rn.f32 	%f8000, %f7990, %f7997, %f7984;
	ld.shared.f32 	%f8001, [_ZZ20simulate_interactionP6float4S0_fiE6others+5988];
	sub.f32 	%f8002, %f8001, %f13;
	ld.shared.f32 	%f8003, [_ZZ20simulate_interactionP6float4S0_fiE6others+5992];
	sub.f32 	%f8004, %f8003, %f14;
	ld.shared.f32 	%f8005, [_ZZ20simulate_interactionP6float4S0_fiE6others+5996];
	sub.f32 	%f8006, %f8005, %f15;
	mul.f32 	%f8007, %f8004, %f8004;
	fma.rn.f32 	%f8008, %f8002, %f8002, %f8007;
	fma.rn.f32 	%f8009, %f8006, %f8006, %f8008;
	add.f32 	%f8010, %f8009, 0f322BCC77;
	rsqrt.approx.f32 	%f8011, %f8010;
	mul.f32 	%f8012, %f8011, %f8011;
	mul.f32 	%f8013, %f8011, %f8012;
	fma.rn.f32 	%f8014, %f8002, %f8013, %f7998;
	fma.rn.f32 	%f8015, %f8004, %f8013, %f7999;
	fma.rn.f32 	%f8016, %f8006, %f8013, %f8000;
	ld.shared.f32 	%f8017, [_ZZ20simulate_interactionP6float4S0_fiE6others+6000];
	sub.f32 	%f8018, %f8017, %f13;
	ld.shared.f32 	%f8019, [_ZZ20simulate_interactionP6float4S0_fiE6others+6004];
	sub.f32 	%f8020, %f8019, %f14;
	ld.shared.f32 	%f8021, [_ZZ20simulate_interactionP6float4S0_fiE6others+6008];
	sub.f32 	%f8022, %f8021, %f15;
	mul.f32 	%f8023, %f8020, %f8020;
	fma.rn.f32 	%f8024, %f8018, %f8018, %f8023;
	fma.rn.f32 	%f8025, %f8022, %f8022, %f8024;
	add.f32 	%f8026, %f8025, 0f322BCC77;
	rsqrt.approx.f32 	%f8027, %f8026;
	mul.f32 	%f8028, %f8027, %f8027;
	mul.f32 	%f8029, %f8027, %f8028;
	fma.rn.f32 	%f8030, %f8018, %f8029, %f8014;
	fma.rn.f32 	%f8031, %f8020, %f8029, %f8015;
	fma.rn.f32 	%f8032, %f8022, %f8029, %f8016;
	ld.shared.f32 	%f8033, [_ZZ20simulate_interactionP6float4S0_fiE6others+6012];
	sub.f32 	%f8034, %f8033, %f13;
	ld.shared.f32 	%f8035, [_ZZ20simulate_interactionP6float4S0_fiE6others+6016];
	sub.f32 	%f8036, %f8035, %f14;
	ld.shared.f32 	%f8037, [_ZZ20simulate_interactionP6float4S0_fiE6others+6020];
	sub.f32 	%f8038, %f8037, %f15;
	mul.f32 	%f8039, %f8036, %f8036;
	fma.rn.f32 	%f8040, %f8034, %f8034, %f8039;
	fma.rn.f32 	%f8041, %f8038, %f8038, %f8040;
	add.f32 	%f8042, %f8041, 0f322BCC77;
	rsqrt.approx.f32 	%f8043, %f8042;
	mul.f32 	%f8044, %f8043, %f8043;
	mul.f32 	%f8045, %f8043, %f8044;
	fma.rn.f32 	%f8046, %f8034, %f8045, %f8030;
	fma.rn.f32 	%f8047, %f8036, %f8045, %f8031;
	fma.rn.f32 	%f8048, %f8038, %f8045, %f8032;
	ld.shared.f32 	%f8049, [_ZZ20simulate_interactionP6float4S0_fiE6others+6024];
	sub.f32 	%f8050, %f8049, %f13;
	ld.shared.f32 	%f8051, [_ZZ20simulate_interactionP6float4S0_fiE6others+6028];
	sub.f32 	%f8052, %f8051, %f14;
	ld.shared.f32 	%f8053, [_ZZ20simulate_interactionP6float4S0_fiE6others+6032];
	sub.f32 	%f8054, %f8053, %f15;
	mul.f32 	%f8055, %f8052, %f8052;
	fma.rn.f32 	%f8056, %f8050, %f8050, %f8055;
	fma.rn.f32 	%f8057, %f8054, %f8054, %f8056;
	add.f32 	%f8058, %f8057, 0f322BCC77;
	rsqrt.approx.f32 	%f8059, %f8058;
	mul.f32 	%f8060, %f8059, %f8059;
	mul.f32 	%f8061, %f8059, %f8060;
	fma.rn.f32 	%f8062, %f8050, %f8061, %f8046;
	fma.rn.f32 	%f8063, %f8052, %f8061, %f8047;
	fma.rn.f32 	%f8064, %f8054, %f8061, %f8048;
	ld.shared.f32 	%f8065, [_ZZ20simulate_interactionP6float4S0_fiE6others+6036];
	sub.f32 	%f8066, %f8065, %f13;
	ld.shared.f32 	%f8067, [_ZZ20simulate_interactionP6float4S0_fiE6others+6040];
	sub.f32 	%f8068, %f8067, %f14;
	ld.shared.f32 	%f8069, [_ZZ20simulate_interactionP6float4S0_fiE6others+6044];
	sub.f32 	%f8070, %f8069, %f15;
	mul.f32 	%f8071, %f8068, %f8068;
	fma.rn.f32 	%f8072, %f8066, %f8066, %f8071;
	fma.rn.f32 	%f8073, %f8070, %f8070, %f8072;
	add.f32 	%f8074, %f8073, 0f322BCC77;
	rsqrt.approx.f32 	%f8075, %f8074;
	mul.f32 	%f8076, %f8075, %f8075;
	mul.f32 	%f8077, %f8075, %f8076;
	fma.rn.f32 	%f8078, %f8066, %f8077, %f8062;
	fma.rn.f32 	%f8079, %f8068, %f8077, %f8063;
	fma.rn.f32 	%f8080, %f8070, %f8077, %f8064;
	ld.shared.f32 	%f8081, [_ZZ20simulate_interactionP6float4S0_fiE6others+6048];
	sub.f32 	%f8082, %f8081, %f13;
	ld.shared.f32 	%f8083, [_ZZ20simulate_interactionP6float4S0_fiE6others+6052];
	sub.f32 	%f8084, %f8083, %f14;
	ld.shared.f32 	%f8085, [_ZZ20simulate_interactionP6float4S0_fiE6others+6056];
	sub.f32 	%f8086, %f8085, %f15;
	mul.f32 	%f8087, %f8084, %f8084;
	fma.rn.f32 	%f8088, %f8082, %f8082, %f8087;
	fma.rn.f32 	%f8089, %f8086, %f8086, %f8088;
	add.f32 	%f8090, %f8089, 0f322BCC77;
	rsqrt.approx.f32 	%f8091, %f8090;
	mul.f32 	%f8092, %f8091, %f8091;
	mul.f32 	%f8093, %f8091, %f8092;
	fma.rn.f32 	%f8094, %f8082, %f8093, %f8078;
	fma.rn.f32 	%f8095, %f8084, %f8093, %f8079;
	fma.rn.f32 	%f8096, %f8086, %f8093, %f8080;
	ld.shared.f32 	%f8097, [_ZZ20simulate_interactionP6float4S0_fiE6others+6060];
	sub.f32 	%f8098, %f8097, %f13;
	ld.shared.f32 	%f8099, [_ZZ20simulate_interactionP6float4S0_fiE6others+6064];
	sub.f32 	%f8100, %f8099, %f14;
	ld.shared.f32 	%f8101, [_ZZ20simulate_interactionP6float4S0_fiE6others+6068];
	sub.f32 	%f8102, %f8101, %f15;
	mul.f32 	%f8103, %f8100, %f8100;
	fma.rn.f32 	%f8104, %f8098, %f8098, %f8103;
	fma.rn.f32 	%f8105, %f8102, %f8102, %f8104;
	add.f32 	%f8106, %f8105, 0f322BCC77;
	rsqrt.approx.f32 	%f8107, %f8106;
	mul.f32 	%f8108, %f8107, %f8107;
	mul.f32 	%f8109, %f8107, %f8108;
	fma.rn.f32 	%f8110, %f8098, %f8109, %f8094;
	fma.rn.f32 	%f8111, %f8100, %f8109, %f8095;
	fma.rn.f32 	%f8112, %f8102, %f8109, %f8096;
	ld.shared.f32 	%f8113, [_ZZ20simulate_interactionP6float4S0_fiE6others+6072];
	sub.f32 	%f8114, %f8113, %f13;
	ld.shared.f32 	%f8115, [_ZZ20simulate_interactionP6float4S0_fiE6others+6076];
	sub.f32 	%f8116, %f8115, %f14;
	ld.shared.f32 	%f8117, [_ZZ20simulate_interactionP6float4S0_fiE6others+6080];
	sub.f32 	%f8118, %f8117, %f15;
	mul.f32 	%f8119, %f8116, %f8116;
	fma.rn.f32 	%f8120, %f8114, %f8114, %f8119;
	fma.rn.f32 	%f8121, %f8118, %f8118, %f8120;
	add.f32 	%f8122, %f8121, 0f322BCC77;
	rsqrt.approx.f32 	%f8123, %f8122;
	mul.f32 	%f8124, %f8123, %f8123;
	mul.f32 	%f8125, %f8123, %f8124;
	fma.rn.f32 	%f8126, %f8114, %f8125, %f8110;
	fma.rn.f32 	%f8127, %f8116, %f8125, %f8111;
	fma.rn.f32 	%f8128, %f8118, %f8125, %f8112;
	ld.shared.f32 	%f8129, [_ZZ20simulate_interactionP6float4S0_fiE6others+6084];
	sub.f32 	%f8130, %f8129, %f13;
	ld.shared.f32 	%f8131, [_ZZ20simulate_interactionP6float4S0_fiE6others+6088];
	sub.f32 	%f8132, %f8131, %f14;
	ld.shared.f32 	%f8133, [_ZZ20simulate_interactionP6float4S0_fiE6others+6092];
	sub.f32 	%f8134, %f8133, %f15;
	mul.f32 	%f8135, %f8132, %f8132;
	fma.rn.f32 	%f8136, %f8130, %f8130, %f8135;
	fma.rn.f32 	%f8137, %f8134, %f8134, %f8136;
	add.f32 	%f8138, %f8137, 0f322BCC77;
	rsqrt.approx.f32 	%f8139, %f8138;
	mul.f32 	%f8140, %f8139, %f8139;
	mul.f32 	%f8141, %f8139, %f8140;
	fma.rn.f32 	%f8142, %f8130, %f8141, %f8126;
	fma.rn.f32 	%f8143, %f8132, %f8141, %f8127;
	fma.rn.f32 	%f8144, %f8134, %f8141, %f8128;
	ld.shared.f32 	%f8145, [_ZZ20simulate_interactionP6float4S0_fiE6others+6096];
	sub.f32 	%f8146, %f8145, %f13;
	ld.shared.f32 	%f8147, [_ZZ20simulate_interactionP6float4S0_fiE6others+6100];
	sub.f32 	%f8148, %f8147, %f14;
	ld.shared.f32 	%f8149, [_ZZ20simulate_interactionP6float4S0_fiE6others+6104];
	sub.f32 	%f8150, %f8149, %f15;
	mul.f32 	%f8151, %f8148, %f8148;
	fma.rn.f32 	%f8152, %f8146, %f8146, %f8151;
	fma.rn.f32 	%f8153, %f8150, %f8150, %f8152;
	add.f32 	%f8154, %f8153, 0f322BCC77;
	rsqrt.approx.f32 	%f8155, %f8154;
	mul.f32 	%f8156, %f8155, %f8155;
	mul.f32 	%f8157, %f8155, %f8156;
	fma.rn.f32 	%f8158, %f8146, %f8157, %f8142;
	fma.rn.f32 	%f8159, %f8148, %f8157, %f8143;
	fma.rn.f32 	%f8160, %f8150, %f8157, %f8144;
	ld.shared.f32 	%f8161, [_ZZ20simulate_interactionP6float4S0_fiE6others+6108];
	sub.f32 	%f8162, %f8161, %f13;
	ld.shared.f32 	%f8163, [_ZZ20simulate_interactionP6float4S0_fiE6others+6112];
	sub.f32 	%f8164, %f8163, %f14;
	ld.shared.f32 	%f8165, [_ZZ20simulate_interactionP6float4S0_fiE6others+6116];
	sub.f32 	%f8166, %f8165, %f15;
	mul.f32 	%f8167, %f8164, %f8164;
	fma.rn.f32 	%f8168, %f8162, %f8162, %f8167;
	fma.rn.f32 	%f8169, %f8166, %f8166, %f8168;
	add.f32 	%f8170, %f8169, 0f322BCC77;
	rsqrt.approx.f32 	%f8171, %f8170;
	mul.f32 	%f8172, %f8171, %f8171;
	mul.f32 	%f8173, %f8171, %f8172;
	fma.rn.f32 	%f8174, %f8162, %f8173, %f8158;
	fma.rn.f32 	%f8175, %f8164, %f8173, %f8159;
	fma.rn.f32 	%f8176, %f8166, %f8173, %f8160;
	ld.shared.f32 	%f8177, [_ZZ20simulate_interactionP6float4S0_fiE6others+6120];
	sub.f32 	%f8178, %f8177, %f13;
	ld.shared.f32 	%f8179, [_ZZ20simulate_interactionP6float4S0_fiE6others+6124];
	sub.f32 	%f8180, %f8179, %f14;
	ld.shared.f32 	%f8181, [_ZZ20simulate_interactionP6float4S0_fiE6others+6128];
	sub.f32 	%f8182, %f8181, %f15;
	mul.f32 	%f8183, %f8180, %f8180;
	fma.rn.f32 	%f8184, %f8178, %f8178, %f8183;
	fma.rn.f32 	%f8185, %f8182, %f8182, %f8184;
	add.f32 	%f8186, %f8185, 0f322BCC77;
	rsqrt.approx.f32 	%f8187, %f8186;
	mul.f32 	%f8188, %f8187, %f8187;
	mul.f32 	%f8189, %f8187, %f8188;
	fma.rn.f32 	%f8190, %f8178, %f8189, %f8174;
	fma.rn.f32 	%f8191, %f8180, %f8189, %f8175;
	fma.rn.f32 	%f8192, %f8182, %f8189, %f8176;
	ld.shared.f32 	%f8193, [_ZZ20simulate_interactionP6float4S0_fiE6others+6132];
	sub.f32 	%f8194, %f8193, %f13;
	ld.shared.f32 	%f8195, [_ZZ20simulate_interactionP6float4S0_fiE6others+6136];
	sub.f32 	%f8196, %f8195, %f14;
	ld.shared.f32 	%f8197, [_ZZ20simulate_interactionP6float4S0_fiE6others+6140];
	sub.f32 	%f8198, %f8197, %f15;
	mul.f32 	%f8199, %f8196, %f8196;
	fma.rn.f32 	%f8200, %f8194, %f8194, %f8199;
	fma.rn.f32 	%f8201, %f8198, %f8198, %f8200;
	add.f32 	%f8202, %f8201, 0f322BCC77;
	rsqrt.approx.f32 	%f8203, %f8202;
	mul.f32 	%f8204, %f8203, %f8203;
	mul.f32 	%f8205, %f8203, %f8204;
	fma.rn.f32 	%f8206, %f8194, %f8205, %f8190;
	fma.rn.f32 	%f8207, %f8196, %f8205, %f8191;
	fma.rn.f32 	%f8208, %f8198, %f8205, %f8192;
	ld.shared.f32 	%f8209, [_ZZ20simulate_interactionP6float4S0_fiE6others+6144];
	sub.f32 	%f8210, %f8209, %f13;
	ld.shared.f32 	%f8211, [_ZZ20simulate_interactionP6float4S0_fiE6others+6148];
	sub.f32 	%f8212, %f8211, %f14;
	ld.shared.f32 	%f8213, [_ZZ20simulate_interactionP6float4S0_fiE6others+6152];
	sub.f32 	%f8214, %f8213, %f15;
	mul.f32 	%f8215, %f8212, %f8212;
	fma.rn.f32 	%f8216, %f8210, %f8210, %f8215;
	fma.rn.f32 	%f8217, %f8214, %f8214, %f8216;
	add.f32 	%f8218, %f8217, 0f322BCC77;
	rsqrt.approx.f32 	%f8219, %f8218;
	mul.f32 	%f8220, %f8219, %f8219;
	mul.f32 	%f8221, %f8219, %f8220;
	fma.rn.f32 	%f8222, %f8210, %f8221, %f8206;
	fma.rn.f32 	%f8223, %f8212, %f8221, %f8207;
	fma.rn.f32 	%f8224, %f8214, %f8221, %f8208;
	ld.shared.f32 	%f8225, [_ZZ20simulate_interactionP6float4S0_fiE6others+6156];
	sub.f32 	%f8226, %f8225, %f13;
	ld.shared.f32 	%f8227, [_ZZ20simulate_interactionP6float4S0_fiE6others+6160];
	sub.f32 	%f8228, %f8227, %f14;
	ld.shared.f32 	%f8229, [_ZZ20simulate_interactionP6float4S0_fiE6others+6164];
	sub.f32 	%f8230, %f8229, %f15;
	mul.f32 	%f8231, %f8228, %f8228;
	fma.rn.f32 	%f8232, %f8226, %f8226, %f8231;
	fma.rn.f32 	%f8233, %f8230, %f8230, %f8232;
	add.f32 	%f8234, %f8233, 0f322BCC77;
	rsqrt.approx.f32 	%f8235, %f8234;
	mul.f32 	%f8236, %f8235, %f8235;
	mul.f32 	%f8237, %f8235, %f8236;
	fma.rn.f32 	%f8238, %f8226, %f8237, %f8222;
	fma.rn.f32 	%f8239, %f8228, %f8237, %f8223;
	fma.rn.f32 	%f8240, %f8230, %f8237, %f8224;
	ld.shared.f32 	%f8241, [_ZZ20simulate_interactionP6float4S0_fiE6others+6168];
	sub.f32 	%f8242, %f8241, %f13;
	ld.shared.f32 	%f8243, [_ZZ20simulate_interactionP6float4S0_fiE6others+6172];
	sub.f32 	%f8244, %f8243, %f14;
	ld.shared.f32 	%f8245, [_ZZ20simulate_interactionP6float4S0_fiE6others+6176];
	sub.f32 	%f8246, %f8245, %f15;
	mul.f32 	%f8247, %f8244, %f8244;
	fma.rn.f32 	%f8248, %f8242, %f8242, %f8247;
	fma.rn.f32 	%f8249, %f8246, %f8246, %f8248;
	add.f32 	%f8250, %f8249, 0f322BCC77;
	rsqrt.approx.f32 	%f8251, %f8250;
	mul.f32 	%f8252, %f8251, %f8251;
	mul.f32 	%f8253, %f8251, %f8252;
	fma.rn.f32 	%f8254, %f8242, %f8253, %f8238;
	fma.rn.f32 	%f8255, %f8244, %f8253, %f8239;
	fma.rn.f32 	%f8256, %f8246, %f8253, %f8240;
	ld.shared.f32 	%f8257, [_ZZ20simulate_interactionP6float4S0_fiE6others+6180];
	sub.f32 	%f8258, %f8257, %f13;
	ld.shared.f32 	%f8259, [_ZZ20simulate_interactionP6float4S0_fiE6others+6184];
	sub.f32 	%f8260, %f8259, %f14;
	ld.shared.f32 	%f8261, [_ZZ20simulate_interactionP6float4S0_fiE6others+6188];
	sub.f32 	%f8262, %f8261, %f15;
	mul.f32 	%f8263, %f8260, %f8260;
	fma.rn.f32 	%f8264, %f8258, %f8258, %f8263;
	fma.rn.f32 	%f8265, %f8262, %f8262, %f8264;
	add.f32 	%f8266, %f8265, 0f322BCC77;
	rsqrt.approx.f32 	%f8267, %f8266;
	mul.f32 	%f8268, %f8267, %f8267;
	mul.f32 	%f8269, %f8267, %f8268;
	fma.rn.f32 	%f8270, %f8258, %f8269, %f8254;
	fma.rn.f32 	%f8271, %f8260, %f8269, %f8255;
	fma.rn.f32 	%f8272, %f8262, %f8269, %f8256;
	ld.shared.f32 	%f8273, [_ZZ20simulate_interactionP6float4S0_fiE6others+6192];
	sub.f32 	%f8274, %f8273, %f13;
	ld.shared.f32 	%f8275, [_ZZ20simulate_interactionP6float4S0_fiE6others+6196];
	sub.f32 	%f8276, %f8275, %f14;
	ld.shared.f32 	%f8277, [_ZZ20simulate_interactionP6float4S0_fiE6others+6200];
	sub.f32 	%f8278, %f8277, %f15;
	mul.f32 	%f8279, %f8276, %f8276;
	fma.rn.f32 	%f8280, %f8274, %f8274, %f8279;
	fma.rn.f32 	%f8281, %f8278, %f8278, %f8280;
	add.f32 	%f8282, %f8281, 0f322BCC77;
	rsqrt.approx.f32 	%f8283, %f8282;
	mul.f32 	%f8284, %f8283, %f8283;
	mul.f32 	%f8285, %f8283, %f8284;
	fma.rn.f32 	%f8286, %f8274, %f8285, %f8270;
	fma.rn.f32 	%f8287, %f8276, %f8285, %f8271;
	fma.rn.f32 	%f8288, %f8278, %f8285, %f8272;
	ld.shared.f32 	%f8289, [_ZZ20simulate_interactionP6float4S0_fiE6others+6204];
	sub.f32 	%f8290, %f8289, %f13;
	ld.shared.f32 	%f8291, [_ZZ20simulate_interactionP6float4S0_fiE6others+6208];
	sub.f32 	%f8292, %f8291, %f14;
	ld.shared.f32 	%f8293, [_ZZ20simulate_interactionP6float4S0_fiE6others+6212];
	sub.f32 	%f8294, %f8293, %f15;
	mul.f32 	%f8295, %f8292, %f8292;
	fma.rn.f32 	%f8296, %f8290, %f8290, %f8295;
	fma.rn.f32 	%f8297, %f8294, %f8294, %f8296;
	add.f32 	%f8298, %f8297, 0f322BCC77;
	rsqrt.approx.f32 	%f8299, %f8298;
	mul.f32 	%f8300, %f8299, %f8299;
	mul.f32 	%f8301, %f8299, %f8300;
	fma.rn.f32 	%f8302, %f8290, %f8301, %f8286;
	fma.rn.f32 	%f8303, %f8292, %f8301, %f8287;
	fma.rn.f32 	%f8304, %f8294, %f8301, %f8288;
	ld.shared.f32 	%f8305, [_ZZ20simulate_interactionP6float4S0_fiE6others+6216];
	sub.f32 	%f8306, %f8305, %f13;
	ld.shared.f32 	%f8307, [_ZZ20simulate_interactionP6float4S0_fiE6others+6220];
	sub.f32 	%f8308, %f8307, %f14;
	ld.shared.f32 	%f8309, [_ZZ20simulate_interactionP6float4S0_fiE6others+6224];
	sub.f32 	%f8310, %f8309, %f15;
	mul.f32 	%f8311, %f8308, %f8308;
	fma.rn.f32 	%f8312, %f8306, %f8306, %f8311;
	fma.rn.f32 	%f8313, %f8310, %f8310, %f8312;
	add.f32 	%f8314, %f8313, 0f322BCC77;
	rsqrt.approx.f32 	%f8315, %f8314;
	mul.f32 	%f8316, %f8315, %f8315;
	mul.f32 	%f8317, %f8315, %f8316;
	fma.rn.f32 	%f8318, %f8306, %f8317, %f8302;
	fma.rn.f32 	%f8319, %f8308, %f8317, %f8303;
	fma.rn.f32 	%f8320, %f8310, %f8317, %f8304;
	ld.shared.f32 	%f8321, [_ZZ20simulate_interactionP6float4S0_fiE6others+6228];
	sub.f32 	%f8322, %f8321, %f13;
	ld.shared.f32 	%f8323, [_ZZ20simulate_interactionP6float4S0_fiE6others+6232];
	sub.f32 	%f8324, %f8323, %f14;
	ld.shared.f32 	%f8325, [_ZZ20simulate_interactionP6float4S0_fiE6others+6236];
	sub.f32 	%f8326, %f8325, %f15;
	mul.f32 	%f8327, %f8324, %f8324;
	fma.rn.f32 	%f8328, %f8322, %f8322, %f8327;
	fma.rn.f32 	%f8329, %f8326, %f8326, %f8328;
	add.f32 	%f8330, %f8329, 0f322BCC77;
	rsqrt.approx.f32 	%f8331, %f8330;
	mul.f32 	%f8332, %f8331, %f8331;
	mul.f32 	%f8333, %f8331, %f8332;
	fma.rn.f32 	%f8334, %f8322, %f8333, %f8318;
	fma.rn.f32 	%f8335, %f8324, %f8333, %f8319;
	fma.rn.f32 	%f8336, %f8326, %f8333, %f8320;
	ld.shared.f32 	%f8337, [_ZZ20simulate_interactionP6float4S0_fiE6others+6240];
	sub.f32 	%f8338, %f8337, %f13;
	ld.shared.f32 	%f8339, [_ZZ20simulate_interactionP6float4S0_fiE6others+6244];
	sub.f32 	%f8340, %f8339, %f14;
	ld.shared.f32 	%f8341, [_ZZ20simulate_interactionP6float4S0_fiE6others+6248];
	sub.f32 	%f8342, %f8341, %f15;
	mul.f32 	%f8343, %f8340, %f8340;
	fma.rn.f32 	%f8344, %f8338, %f8338, %f8343;
	fma.rn.f32 	%f8345, %f8342, %f8342, %f8344;
	add.f32 	%f8346, %f8345, 0f322BCC77;
	rsqrt.approx.f32 	%f8347, %f8346;
	mul.f32 	%f8348, %f8347, %f8347;
	mul.f32 	%f8349, %f8347, %f8348;
	fma.rn.f32 	%f8350, %f8338, %f8349, %f8334;
	fma.rn.f32 	%f8351, %f8340, %f8349, %f8335;
	fma.rn.f32 	%f8352, %f8342, %f8349, %f8336;
	ld.shared.f32 	%f8353, [_ZZ20simulate_interactionP6float4S0_fiE6others+6252];
	sub.f32 	%f8354, %f8353, %f13;
	ld.shared.f32 	%f8355, [_ZZ20simulate_interactionP6float4S0_fiE6others+6256];
	sub.f32 	%f8356, %f8355, %f14;
	ld.shared.f32 	%f8357, [_ZZ20simulate_interactionP6float4S0_fiE6others+6260];
	sub.f32 	%f8358, %f8357, %f15;
	mul.f32 	%f8359, %f8356, %f8356;
	fma.rn.f32 	%f8360, %f8354, %f8354, %f8359;
	fma.rn.f32 	%f8361, %f8358, %f8358, %f8360;
	add.f32 	%f8362, %f8361, 0f322BCC77;
	rsqrt.approx.f32 	%f8363, %f8362;
	mul.f32 	%f8364, %f8363, %f8363;
	mul.f32 	%f8365, %f8363, %f8364;
	fma.rn.f32 	%f8366, %f8354, %f8365, %f8350;
	fma.rn.f32 	%f8367, %f8356, %f8365, %f8351;
	fma.rn.f32 	%f8368, %f8358, %f8365, %f8352;
	ld.shared.f32 	%f8369, [_ZZ20simulate_interactionP6float4S0_fiE6others+6264];
	sub.f32 	%f8370, %f8369, %f13;
	ld.shared.f32 	%f8371, [_ZZ20simulate_interactionP6float4S0_fiE6others+6268];
	sub.f32 	%f8372, %f8371, %f14;
	ld.shared.f32 	%f8373, [_ZZ20simulate_interactionP6float4S0_fiE6others+6272];
	sub.f32 	%f8374, %f8373, %f15;
	mul.f32 	%f8375, %f8372, %f8372;
	fma.rn.f32 	%f8376, %f8370, %f8370, %f8375;
	fma.rn.f32 	%f8377, %f8374, %f8374, %f8376;
	add.f32 	%f8378, %f8377, 0f322BCC77;
	rsqrt.approx.f32 	%f8379, %f8378;
	mul.f32 	%f8380, %f8379, %f8379;
	mul.f32 	%f8381, %f8379, %f8380;
	fma.rn.f32 	%f8382, %f8370, %f8381, %f8366;
	fma.rn.f32 	%f8383, %f8372, %f8381, %f8367;
	fma.rn.f32 	%f8384, %f8374, %f8381, %f8368;
	ld.shared.f32 	%f8385, [_ZZ20simulate_interactionP6float4S0_fiE6others+6276];
	sub.f32 	%f8386, %f8385, %f13;
	ld.shared.f32 	%f8387, [_ZZ20simulate_interactionP6float4S0_fiE6others+6280];
	sub.f32 	%f8388, %f8387, %f14;
	ld.shared.f32 	%f8389, [_ZZ20simulate_interactionP6float4S0_fiE6others+6284];
	sub.f32 	%f8390, %f8389, %f15;
	mul.f32 	%f8391, %f8388, %f8388;
	fma.rn.f32 	%f8392, %f8386, %f8386, %f8391;
	fma.rn.f32 	%f8393, %f8390, %f8390, %f8392;
	add.f32 	%f8394, %f8393, 0f322BCC77;
	rsqrt.approx.f32 	%f8395, %f8394;
	mul.f32 	%f8396, %f8395, %f8395;
	mul.f32 	%f8397, %f8395, %f8396;
	fma.rn.f32 	%f8398, %f8386, %f8397, %f8382;
	fma.rn.f32 	%f8399, %f8388, %f8397, %f8383;
	fma.rn.f32 	%f8400, %f8390, %f8397, %f8384;
	ld.shared.f32 	%f8401, [_ZZ20simulate_interactionP6float4S0_fiE6others+6288];
	sub.f32 	%f8402, %f8401, %f13;
	ld.shared.f32 	%f8403, [_ZZ20simulate_interactionP6float4S0_fiE6others+6292];
	sub.f32 	%f8404, %f8403, %f14;
	ld.shared.f32 	%f8405, [_ZZ20simulate_interactionP6float4S0_fiE6others+6296];
	sub.f32 	%f8406, %f8405, %f15;
	mul.f32 	%f8407, %f8404, %f8404;
	fma.rn.f32 	%f8408, %f8402, %f8402, %f8407;
	fma.rn.f32 	%f8409, %f8406, %f8406, %f8408;
	add.f32 	%f8410, %f8409, 0f322BCC77;
	rsqrt.approx.f32 	%f8411, %f8410;
	mul.f32 	%f8412, %f8411, %f8411;
	mul.f32 	%f8413, %f8411, %f8412;
	fma.rn.f32 	%f8414, %f8402, %f8413, %f8398;
	fma.rn.f32 	%f8415, %f8404, %f8413, %f8399;
	fma.rn.f32 	%f8416, %f8406, %f8413, %f8400;
	ld.shared.f32 	%f8417, [_ZZ20simulate_interactionP6float4S0_fiE6others+6300];
	sub.f32 	%f8418, %f8417, %f13;
	ld.shared.f32 	%f8419, [_ZZ20simulate_interactionP6float4S0_fiE6others+6304];
	sub.f32 	%f8420, %f8419, %f14;
	ld.shared.f32 	%f8421, [_ZZ20simulate_interactionP6float4S0_fiE6others+6308];
	sub.f32 	%f8422, %f8421, %f15;
	mul.f32 	%f8423, %f8420, %f8420;
	fma.rn.f32 	%f8424, %f8418, %f8418, %f8423;
	fma.rn.f32 	%f8425, %f8422, %f8422, %f8424;
	add.f32 	%f8426, %f8425, 0f322BCC77;
	rsqrt.approx.f32 	%f8427, %f8426;
	mul.f32 	%f8428, %f8427, %f8427;
	mul.f32 	%f8429, %f8427, %f8428;
	fma.rn.f32 	%f8430, %f8418, %f8429, %f8414;
	fma.rn.f32 	%f8431, %f8420, %f8429, %f8415;
	fma.rn.f32 	%f8432, %f8422, %f8429, %f8416;
	ld.shared.f32 	%f8433, [_ZZ20simulate_interactionP6float4S0_fiE6others+6312];
	sub.f32 	%f8434, %f8433, %f13;
	ld.shared.f32 	%f8435, [_ZZ20simulate_interactionP6float4S0_fiE6others+6316];
	sub.f32 	%f8436, %f8435, %f14;
	ld.shared.f32 	%f8437, [_ZZ20simulate_interactionP6float4S0_fiE6others+6320];
	sub.f32 	%f8438, %f8437, %f15;
	mul.f32 	%f8439, %f8436, %f8436;
	fma.rn.f32 	%f8440, %f8434, %f8434, %f8439;
	fma.rn.f32 	%f8441, %f8438, %f8438, %f8440;
	add.f32 	%f8442, %f8441, 0f322BCC77;
	rsqrt.approx.f32 	%f8443, %f8442;
	mul.f32 	%f8444, %f8443, %f8443;
	mul.f32 	%f8445, %f8443, %f8444;
	fma.rn.f32 	%f8446, %f8434, %f8445, %f8430;
	fma.rn.f32 	%f8447, %f8436, %f8445, %f8431;
	fma.rn.f32 	%f8448, %f8438, %f8445, %f8432;
	ld.shared.f32 	%f8449, [_ZZ20simulate_interactionP6float4S0_fiE6others+6324];
	sub.f32 	%f8450, %f8449, %f13;
	ld.shared.f32 	%f8451, [_ZZ20simulate_interactionP6float4S0_fiE6others+6328];
	sub.f32 	%f8452, %f8451, %f14;
	ld.shared.f32 	%f8453, [_ZZ20simulate_interactionP6float4S0_fiE6others+6332];
	sub.f32 	%f8454, %f8453, %f15;
	mul.f32 	%f8455, %f8452, %f8452;
	fma.rn.f32 	%f8456, %f8450, %f8450, %f8455;
	fma.rn.f32 	%f8457, %f8454, %f8454, %f8456;
	add.f32 	%f8458, %f8457, 0f322BCC77;
	rsqrt.approx.f32 	%f8459, %f8458;
	mul.f32 	%f8460, %f8459, %f8459;
	mul.f32 	%f8461, %f8459, %f8460;
	fma.rn.f32 	%f8462, %f8450, %f8461, %f8446;
	fma.rn.f32 	%f8463, %f8452, %f8461, %f8447;
	fma.rn.f32 	%f8464, %f8454, %f8461, %f8448;
	ld.shared.f32 	%f8465, [_ZZ20simulate_interactionP6float4S0_fiE6others+6336];
	sub.f32 	%f8466, %f8465, %f13;
	ld.shared.f32 	%f8467, [_ZZ20simulate_interactionP6float4S0_fiE6others+6340];
	sub.f32 	%f8468, %f8467, %f14;
	ld.shared.f32 	%f8469, [_ZZ20simulate_interactionP6float4S0_fiE6others+6344];
	sub.f32 	%f8470, %f8469, %f15;
	mul.f32 	%f8471, %f8468, %f8468;
	fma.rn.f32 	%f8472, %f8466, %f8466, %f8471;
	fma.rn.f32 	%f8473, %f8470, %f8470, %f8472;
	add.f32 	%f8474, %f8473, 0f322BCC77;
	rsqrt.approx.f32 	%f8475, %f8474;
	mul.f32 	%f8476, %f8475, %f8475;
	mul.f32 	%f8477, %f8475, %f8476;
	fma.rn.f32 	%f8478, %f8466, %f8477, %f8462;
	fma.rn.f32 	%f8479, %f8468, %f8477, %f8463;
	fma.rn.f32 	%f8480, %f8470, %f8477, %f8464;
	ld.shared.f32 	%f8481, [_ZZ20simulate_interactionP6float4S0_fiE6others+6348];
	sub.f32 	%f8482, %f8481, %f13;
	ld.shared.f32 	%f8483, [_ZZ20simulate_interactionP6float4S0_fiE6others+6352];
	sub.f32 	%f8484, %f8483, %f14;
	ld.shared.f32 	%f8485, [_ZZ20simulate_interactionP6float4S0_fiE6others+6356];
	sub.f32 	%f8486, %f8485, %f15;
	mul.f32 	%f8487, %f8484, %f8484;
	fma.rn.f32 	%f8488, %f8482, %f8482, %f8487;
	fma.rn.f32 	%f8489, %f8486, %f8486, %f8488;
	add.f32 	%f8490, %f8489, 0f322BCC77;
	rsqrt.approx.f32 	%f8491, %f8490;
	mul.f32 	%f8492, %f8491, %f8491;
	mul.f32 	%f8493, %f8491, %f8492;
	fma.rn.f32 	%f8494, %f8482, %f8493, %f8478;
	fma.rn.f32 	%f8495, %f8484, %f8493, %f8479;
	fma.rn.f32 	%f8496, %f8486, %f8493, %f8480;
	ld.shared.f32 	%f8497, [_ZZ20simulate_interactionP6float4S0_fiE6others+6360];
	sub.f32 	%f8498, %f8497, %f13;
	ld.shared.f32 	%f8499, [_ZZ20simulate_interactionP6float4S0_fiE6others+6364];
	sub.f32 	%f8500, %f8499, %f14;
	ld.shared.f32 	%f8501, [_ZZ20simulate_interactionP6float4S0_fiE6others+6368];
	sub.f32 	%f8502, %f8501, %f15;
	mul.f32 	%f8503, %f8500, %f8500;
	fma.rn.f32 	%f8504, %f8498, %f8498, %f8503;
	fma.rn.f32 	%f8505, %f8502, %f8502, %f8504;
	add.f32 	%f8506, %f8505, 0f322BCC77;
	rsqrt.approx.f32 	%f8507, %f8506;
	mul.f32 	%f8508, %f8507, %f8507;
	mul.f32 	%f8509, %f8507, %f8508;
	fma.rn.f32 	%f8510, %f8498, %f8509, %f8494;
	fma.rn.f32 	%f8511, %f8500, %f8509, %f8495;
	fma.rn.f32 	%f8512, %f8502, %f8509, %f8496;
	ld.shared.f32 	%f8513, [_ZZ20simulate_interactionP6float4S0_fiE6others+6372];
	sub.f32 	%f8514, %f8513, %f13;
	ld.shared.f32 	%f8515, [_ZZ20simulate_interactionP6float4S0_fiE6others+6376];
	sub.f32 	%f8516, %f8515, %f14;
	ld.shared.f32 	%f8517, [_ZZ20simulate_interactionP6float4S0_fiE6others+6380];
	sub.f32 	%f8518, %f8517, %f15;
	mul.f32 	%f8519, %f8516, %f8516;
	fma.rn.f32 	%f8520, %f8514, %f8514, %f8519;
	fma.rn.f32 	%f8521, %f8518, %f8518, %f8520;
	add.f32 	%f8522, %f8521, 0f322BCC77;
	rsqrt.approx.f32 	%f8523, %f8522;
	mul.f32 	%f8524, %f8523, %f8523;
	mul.f32 	%f8525, %f8523, %f8524;
	fma.rn.f32 	%f8526, %f8514, %f8525, %f8510;
	fma.rn.f32 	%f8527, %f8516, %f8525, %f8511;
	fma.rn.f32 	%f8528, %f8518, %f8525, %f8512;
	ld.shared.f32 	%f8529, [_ZZ20simulate_interactionP6float4S0_fiE6others+6384];
	sub.f32 	%f8530, %f8529, %f13;
	ld.shared.f32 	%f8531, [_ZZ20simulate_interactionP6float4S0_fiE6others+6388];
	sub.f32 	%f8532, %f8531, %f14;
	ld.shared.f32 	%f8533, [_ZZ20simulate_interactionP6float4S0_fiE6others+6392];
	sub.f32 	%f8534, %f8533, %f15;
	mul.f32 	%f8535, %f8532, %f8532;
	fma.rn.f32 	%f8536, %f8530, %f8530, %f8535;
	fma.rn.f32 	%f8537, %f8534, %f8534, %f8536;
	add.f32 	%f8538, %f8537, 0f322BCC77;
	rsqrt.approx.f32 	%f8539, %f8538;
	mul.f32 	%f8540, %f8539, %f8539;
	mul.f32 	%f8541, %f8539, %f8540;
	fma.rn.f32 	%f8542, %f8530, %f8541, %f8526;
	fma.rn.f32 	%f8543, %f8532, %f8541, %f8527;
	fma.rn.f32 	%f8544, %f8534, %f8541, %f8528;
	ld.shared.f32 	%f8545, [_ZZ20simulate_interactionP6float4S0_fiE6others+6396];
	sub.f32 	%f8546, %f8545, %f13;
	ld.shared.f32 	%f8547, [_ZZ20simulate_interactionP6float4S0_fiE6others+6400];
	sub.f32 	%f8548, %f8547, %f14;
	ld.shared.f32 	%f8549, [_ZZ20simulate_interactionP6float4S0_fiE6others+6404];
	sub.f32 	%f8550, %f8549, %f15;
	mul.f32 	%f8551, %f8548, %f8548;
	fma.rn.f32 	%f8552, %f8546, %f8546, %f8551;
	fma.rn.f32 	%f8553, %f8550, %f8550, %f8552;
	add.f32 	%f8554, %f8553, 0f322BCC77;
	rsqrt.approx.f32 	%f8555, %f8554;
	mul.f32 	%f8556, %f8555, %f8555;
	mul.f32 	%f8557, %f8555, %f8556;
	fma.rn.f32 	%f8558, %f8546, %f8557, %f8542;
	fma.rn.f32 	%f8559, %f8548, %f8557, %f8543;
	fma.rn.f32 	%f8560, %f8550, %f8557, %f8544;
	ld.shared.f32 	%f8561, [_ZZ20simulate_interactionP6float4S0_fiE6others+6408];
	sub.f32 	%f8562, %f8561, %f13;
	ld.shared.f32 	%f8563, [_ZZ20simulate_interactionP6float4S0_fiE6others+6412];
	sub.f32 	%f8564, %f8563, %f14;
	ld.shared.f32 	%f8565, [_ZZ20simulate_interactionP6float4S0_fiE6others+6416];
	sub.f32 	%f8566, %f8565, %f15;
	mul.f32 	%f8567, %f8564, %f8564;
	fma.rn.f32 	%f8568, %f8562, %f8562, %f8567;
	fma.rn.f32 	%f8569, %f8566, %f8566, %f8568;
	add.f32 	%f8570, %f8569, 0f322BCC77;
	rsqrt.approx.f32 	%f8571, %f8570;
	mul.f32 	%f8572, %f8571, %f8571;
	mul.f32 	%f8573, %f8571, %f8572;
	fma.rn.f32 	%f8574, %f8562, %f8573, %f8558;
	fma.rn.f32 	%f8575, %f8564, %f8573, %f8559;
	fma.rn.f32 	%f8576, %f8566, %f8573, %f8560;
	ld.shared.f32 	%f8577, [_ZZ20simulate_interactionP6float4S0_fiE6others+6420];
	sub.f32 	%f8578, %f8577, %f13;
	ld.shared.f32 	%f8579, [_ZZ20simulate_interactionP6float4S0_fiE6others+6424];
	sub.f32 	%f8580, %f8579, %f14;
	ld.shared.f32 	%f8581, [_ZZ20simulate_interactionP6float4S0_fiE6others+6428];
	sub.f32 	%f8582, %f8581, %f15;
	mul.f32 	%f8583, %f8580, %f8580;
	fma.rn.f32 	%f8584, %f8578, %f8578, %f8583;
	fma.rn.f32 	%f8585, %f8582, %f8582, %f8584;
	add.f32 	%f8586, %f8585, 0f322BCC77;
	rsqrt.approx.f32 	%f8587, %f8586;
	mul.f32 	%f8588, %f8587, %f8587;
	mul.f32 	%f8589, %f8587, %f8588;
	fma.rn.f32 	%f8590, %f8578, %f8589, %f8574;
	fma.rn.f32 	%f8591, %f8580, %f8589, %f8575;
	fma.rn.f32 	%f8592, %f8582, %f8589, %f8576;
	ld.shared.f32 	%f8593, [_ZZ20simulate_interactionP6float4S0_fiE6others+6432];
	sub.f32 	%f8594, %f8593, %f13;
	ld.shared.f32 	%f8595, [_ZZ20simulate_interactionP6float4S0_fiE6others+6436];
	sub.f32 	%f8596, %f8595, %f14;
	ld.shared.f32 	%f8597, [_ZZ20simulate_interactionP6float4S0_fiE6others+6440];
	sub.f32 	%f8598, %f8597, %f15;
	mul.f32 	%f8599, %f8596, %f8596;
	fma.rn.f32 	%f8600, %f8594, %f8594, %f8599;
	fma.rn.f32 	%f8601, %f8598, %f8598, %f8600;
	add.f32 	%f8602, %f8601, 0f322BCC77;
	rsqrt.approx.f32 	%f8603, %f8602;
	mul.f32 	%f8604, %f8603, %f8603;
	mul.f32 	%f8605, %f8603, %f8604;
	fma.rn.f32 	%f8606, %f8594, %f8605, %f8590;
	fma.rn.f32 	%f8607, %f8596, %f8605, %f8591;
	fma.rn.f32 	%f8608, %f8598, %f8605, %f8592;
	ld.shared.f32 	%f8609, [_ZZ20simulate_interactionP6float4S0_fiE6others+6444];
	sub.f32 	%f8610, %f8609, %f13;
	ld.shared.f32 	%f8611, [_ZZ20simulate_interactionP6float4S0_fiE6others+6448];
	sub.f32 	%f8612, %f8611, %f14;
	ld.shared.f32 	%f8613, [_ZZ20simulate_interactionP6float4S0_fiE6others+6452];
	sub.f32 	%f8614, %f8613, %f15;
	mul.f32 	%f8615, %f8612, %f8612;
	fma.rn.f32 	%f8616, %f8610, %f8610, %f8615;
	fma.rn.f32 	%f8617, %f8614, %f8614, %f8616;
	add.f32 	%f8618, %f8617, 0f322BCC77;
	rsqrt.approx.f32 	%f8619, %f8618;
	mul.f32 	%f8620, %f8619, %f8619;
	mul.f32 	%f8621, %f8619, %f8620;
	fma.rn.f32 	%f8622, %f8610, %f8621, %f8606;
	fma.rn.f32 	%f8623, %f8612, %f8621, %f8607;
	fma.rn.f32 	%f8624, %f8614, %f8621, %f8608;
	ld.shared.f32 	%f8625, [_ZZ20simulate_interactionP6float4S0_fiE6others+6456];
	sub.f32 	%f8626, %f8625, %f13;
	ld.shared.f32 	%f8627, [_ZZ20simulate_interactionP6float4S0_fiE6others+6460];
	sub.f32 	%f8628, %f8627, %f14;
	ld.shared.f32 	%f8629, [_ZZ20simulate_interactionP6float4S0_fiE6others+6464];
	sub.f32 	%f8630, %f8629, %f15;
	mul.f32 	%f8631, %f8628, %f8628;
	fma.rn.f32 	%f8632, %f8626, %f8626, %f8631;
	fma.rn.f32 	%f8633, %f8630, %f8630, %f8632;
	add.f32 	%f8634, %f8633, 0f322BCC77;
	rsqrt.approx.f32 	%f8635, %f8634;
	mul.f32 	%f8636, %f8635, %f8635;
	mul.f32 	%f8637, %f8635, %f8636;
	fma.rn.f32 	%f8638, %f8626, %f8637, %f8622;
	fma.rn.f32 	%f8639, %f8628, %f8637, %f8623;
	fma.rn.f32 	%f8640, %f8630, %f8637, %f8624;
	ld.shared.f32 	%f8641, [_ZZ20simulate_interactionP6float4S0_fiE6others+6468];
	sub.f32 	%f8642, %f8641, %f13;
	ld.shared.f32 	%f8643, [_ZZ20simulate_interactionP6float4S0_fiE6others+6472];
	sub.f32 	%f8644, %f8643, %f14;
	ld.shared.f32 	%f8645, [_ZZ20simulate_interactionP6float4S0_fiE6others+6476];
	sub.f32 	%f8646, %f8645, %f15;
	mul.f32 	%f8647, %f8644, %f8644;
	fma.rn.f32 	%f8648, %f8642, %f8642, %f8647;
	fma.rn.f32 	%f8649, %f8646, %f8646, %f8648;
	add.f32 	%f8650, %f8649, 0f322BCC77;
	rsqrt.approx.f32 	%f8651, %f8650;
	mul.f32 	%f8652, %f8651, %f8651;
	mul.f32 	%f8653, %f8651, %f8652;
	fma.rn.f32 	%f8654, %f8642, %f8653, %f8638;
	fma.rn.f32 	%f8655, %f8644, %f8653, %f8639;
	fma.rn.f32 	%f8656, %f8646, %f8653, %f8640;
	ld.shared.f32 	%f8657, [_ZZ20simulate_interactionP6float4S0_fiE6others+6480];
	sub.f32 	%f8658, %f8657, %f13;
	ld.shared.f32 	%f8659, [_ZZ20simulate_interactionP6float4S0_fiE6others+6484];
	sub.f32 	%f8660, %f8659, %f14;
	ld.shared.f32 	%f8661, [_ZZ20simulate_interactionP6float4S0_fiE6others+6488];
	sub.f32 	%f8662, %f8661, %f15;
	mul.f32 	%f8663, %f8660, %f8660;
	fma.rn.f32 	%f8664, %f8658, %f8658, %f8663;
	fma.rn.f32 	%f8665, %f8662, %f8662, %f8664;
	add.f32 	%f8666, %f8665, 0f322BCC77;
	rsqrt.approx.f32 	%f8667, %f8666;
	mul.f32 	%f8668, %f8667, %f8667;
	mul.f32 	%f8669, %f8667, %f8668;
	fma.rn.f32 	%f8670, %f8658, %f8669, %f8654;
	fma.rn.f32 	%f8671, %f8660, %f8669, %f8655;
	fma.rn.f32 	%f8672, %f8662, %f8669, %f8656;
	ld.shared.f32 	%f8673, [_ZZ20simulate_interactionP6float4S0_fiE6others+6492];
	sub.f32 	%f8674, %f8673, %f13;
	ld.shared.f32 	%f8675, [_ZZ20simulate_interactionP6float4S0_fiE6others+6496];
	sub.f32 	%f8676, %f8675, %f14;
	ld.shared.f32 	%f8677, [_ZZ20simulate_interactionP6float4S0_fiE6others+6500];
	sub.f32 	%f8678, %f8677, %f15;
	mul.f32 	%f8679, %f8676, %f8676;
	fma.rn.f32 	%f8680, %f8674, %f8674, %f8679;
	fma.rn.f32 	%f8681, %f8678, %f8678, %f8680;
	add.f32 	%f8682, %f8681, 0f322BCC77;
	rsqrt.approx.f32 	%f8683, %f8682;
	mul.f32 	%f8684, %f8683, %f8683;
	mul.f32 	%f8685, %f8683, %f8684;
	fma.rn.f32 	%f8686, %f8674, %f8685, %f8670;
	fma.rn.f32 	%f8687, %f8676, %f8685, %f8671;
	fma.rn.f32 	%f8688, %f8678, %f8685, %f8672;
	ld.shared.f32 	%f8689, [_ZZ20simulate_interactionP6float4S0_fiE6others+6504];
	sub.f32 	%f8690, %f8689, %f13;
	ld.shared.f32 	%f8691, [_ZZ20simulate_interactionP6float4S0_fiE6others+6508];
	sub.f32 	%f8692, %f8691, %f14;
	ld.shared.f32 	%f8693, [_ZZ20simulate_interactionP6float4S0_fiE6others+6512];
	sub.f32 	%f8694, %f8693, %f15;
	mul.f32 	%f8695, %f8692, %f8692;
	fma.rn.f32 	%f8696, %f8690, %f8690, %f8695;
	fma.rn.f32 	%f8697, %f8694, %f8694, %f8696;
	add.f32 	%f8698, %f8697, 0f322BCC77;
	rsqrt.approx.f32 	%f8699, %f8698;
	mul.f32 	%f8700, %f8699, %f8699;
	mul.f32 	%f8701, %f8699, %f8700;
	fma.rn.f32 	%f8702, %f8690, %f8701, %f8686;
	fma.rn.f32 	%f8703, %f8692, %f8701, %f8687;
	fma.rn.f32 	%f8704, %f8694, %f8701, %f8688;
	ld.shared.f32 	%f8705, [_ZZ20simulate_interactionP6float4S0_fiE6others+6516];
	sub.f32 	%f8706, %f8705, %f13;
	ld.shared.f32 	%f8707, [_ZZ20simulate_interactionP6float4S0_fiE6others+6520];
	sub.f32 	%f8708, %f8707, %f14;
	ld.shared.f32 	%f8709, [_ZZ20simulate_interactionP6float4S0_fiE6others+6524];
	sub.f32 	%f8710, %f8709, %f15;
	mul.f32 	%f8711, %f8708, %f8708;
	fma.rn.f32 	%f8712, %f8706, %f8706, %f8711;
	fma.rn.f32 	%f8713, %f8710, %f8710, %f8712;
	add.f32 	%f8714, %f8713, 0f322BCC77;
	rsqrt.approx.f32 	%f8715, %f8714;
	mul.f32 	%f8716, %f8715, %f8715;
	mul.f32 	%f8717, %f8715, %f8716;
	fma.rn.f32 	%f8718, %f8706, %f8717, %f8702;
	fma.rn.f32 	%f8719, %f8708, %f8717, %f8703;
	fma.rn.f32 	%f8720, %f8710, %f8717, %f8704;
	ld.shared.f32 	%f8721, [_ZZ20simulate_interactionP6float4S0_fiE6others+6528];
	sub.f32 	%f8722, %f8721, %f13;
	ld.shared.f32 	%f8723, [_ZZ20simulate_interactionP6float4S0_fiE6others+6532];
	sub.f32 	%f8724, %f8723, %f14;
	ld.shared.f32 	%f8725, [_ZZ20simulate_interactionP6float4S0_fiE6others+6536];
	sub.f32 	%f8726, %f8725, %f15;
	mul.f32 	%f8727, %f8724, %f8724;
	fma.rn.f32 	%f8728, %f8722, %f8722, %f8727;
	fma.rn.f32 	%f8729, %f8726, %f8726, %f8728;
	add.f32 	%f8730, %f8729, 0f322BCC77;
	rsqrt.approx.f32 	%f8731, %f8730;
	mul.f32 	%f8732, %f8731, %f8731;
	mul.f32 	%f8733, %f8731, %f8732;
	fma.rn.f32 	%f8734, %f8722, %f8733, %f8718;
	fma.rn.f32 	%f8735, %f8724, %f8733, %f8719;
	fma.rn.f32 	%f8736, %f8726, %f8733, %f8720;
	ld.shared.f32 	%f8737, [_ZZ20simulate_interactionP6float4S0_fiE6others+6540];
	sub.f32 	%f8738, %f8737, %f13;
	ld.shared.f32 	%f8739, [_ZZ20simulate_interactionP6float4S0_fiE6others+6544];
	sub.f32 	%f8740, %f8739, %f14;
	ld.shared.f32 	%f8741, [_ZZ20simulate_interactionP6float4S0_fiE6others+6548];
	sub.f32 	%f8742, %f8741, %f15;
	mul.f32 	%f8743, %f8740, %f8740;
	fma.rn.f32 	%f8744, %f8738, %f8738, %f8743;
	fma.rn.f32 	%f8745, %f8742, %f8742, %f8744;
	add.f32 	%f8746, %f8745, 0f322BCC77;
	rsqrt.approx.f32 	%f8747, %f8746;
	mul.f32 	%f8748, %f8747, %f8747;
	mul.f32 	%f8749, %f8747, %f8748;
	fma.rn.f32 	%f8750, %f8738, %f8749, %f8734;
	fma.rn.f32 	%f8751, %f8740, %f8749, %f8735;
	fma.rn.f32 	%f8752, %f8742, %f8749, %f8736;
	ld.shared.f32 	%f8753, [_ZZ20simulate_interactionP6float4S0_fiE6others+6552];
	sub.f32 	%f8754, %f8753, %f13;
	ld.shared.f32 	%f8755, [_ZZ20simulate_interactionP6float4S0_fiE6others+6556];
	sub.f32 	%f8756, %f8755, %f14;
	ld.shared.f32 	%f8757, [_ZZ20simulate_interactionP6float4S0_fiE6others+6560];
	sub.f32 	%f8758, %f8757, %f15;
	mul.f32 	%f8759, %f8756, %f8756;
	fma.rn.f32 	%f8760, %f8754, %f8754, %f8759;
	fma.rn.f32 	%f8761, %f8758, %f8758, %f8760;
	add.f32 	%f8762, %f8761, 0f322BCC77;
	rsqrt.approx.f32 	%f8763, %f8762;
	mul.f32 	%f8764, %f8763, %f8763;
	mul.f32 	%f8765, %f8763, %f8764;
	fma.rn.f32 	%f8766, %f8754, %f8765, %f8750;
	fma.rn.f32 	%f8767, %f8756, %f8765, %f8751;
	fma.rn.f32 	%f8768, %f8758, %f8765, %f8752;
	ld.shared.f32 	%f8769, [_ZZ20simulate_interactionP6float4S0_fiE6others+6564];
	sub.f32 	%f8770, %f8769, %f13;
	ld.shared.f32 	%f8771, [_ZZ20simulate_interactionP6float4S0_fiE6others+6568];
	sub.f32 	%f8772, %f8771, %f14;
	ld.shared.f32 	%f8773, [_ZZ20simulate_interactionP6float4S0_fiE6others+6572];
	sub.f32 	%f8774, %f8773, %f15;
	mul.f32 	%f8775, %f8772, %f8772;
	fma.rn.f32 	%f8776, %f8770, %f8770, %f8775;
	fma.rn.f32 	%f8777, %f8774, %f8774, %f8776;
	add.f32 	%f8778, %f8777, 0f322BCC77;
	rsqrt.approx.f32 	%f8779, %f8778;
	mul.f32 	%f8780, %f8779, %f8779;
	mul.f32 	%f8781, %f8779, %f8780;
	fma.rn.f32 	%f8782, %f8770, %f8781, %f8766;
	fma.rn.f32 	%f8783, %f8772, %f8781, %f8767;
	fma.rn.f32 	%f8784, %f8774, %f8781, %f8768;
	ld.shared.f32 	%f8785, [_ZZ20simulate_interactionP6float4S0_fiE6others+6576];
	sub.f32 	%f8786, %f8785, %f13;
	ld.shared.f32 	%f8787, [_ZZ20simulate_interactionP6float4S0_fiE6others+6580];
	sub.f32 	%f8788, %f8787, %f14;
	ld.shared.f32 	%f8789, [_ZZ20simulate_interactionP6float4S0_fiE6others+6584];
	sub.f32 	%f8790, %f8789, %f15;
	mul.f32 	%f8791, %f8788, %f8788;
	fma.rn.f32 	%f8792, %f8786, %f8786, %f8791;
	fma.rn.f32 	%f8793, %f8790, %f8790, %f8792;
	add.f32 	%f8794, %f8793, 0f322BCC77;
	rsqrt.approx.f32 	%f8795, %f8794;
	mul.f32 	%f8796, %f8795, %f8795;
	mul.f32 	%f8797, %f8795, %f8796;
	fma.rn.f32 	%f8798, %f8786, %f8797, %f8782;
	fma.rn.f32 	%f8799, %f8788, %f8797, %f8783;
	fma.rn.f32 	%f8800, %f8790, %f8797, %f8784;
	ld.shared.f32 	%f8801, [_ZZ20simulate_interactionP6float4S0_fiE6others+6588];
	sub.f32 	%f8802, %f8801, %f13;
	ld.shared.f32 	%f8803, [_ZZ20simulate_interactionP6float4S0_fiE6others+6592];
	sub.f32 	%f8804, %f8803, %f14;
	ld.shared.f32 	%f8805, [_ZZ20simulate_interactionP6float4S0_fiE6others+6596];
	sub.f32 	%f8806, %f8805, %f15;
	mul.f32 	%f8807, %f8804, %f8804;
	fma.rn.f32 	%f8808, %f8802, %f8802, %f8807;
	fma.rn.f32 	%f8809, %f8806, %f8806, %f8808;
	add.f32 	%f8810, %f8809, 0f322BCC77;
	rsqrt.approx.f32 	%f8811, %f8810;
	mul.f32 	%f8812, %f8811, %f8811;
	mul.f32 	%f8813, %f8811, %f8812;
	fma.rn.f32 	%f8814, %f8802, %f8813, %f8798;
	fma.rn.f32 	%f8815, %f8804, %f8813, %f8799;
	fma.rn.f32 	%f8816, %f8806, %f8813, %f8800;
	ld.shared.f32 	%f8817, [_ZZ20simulate_interactionP6float4S0_fiE6others+6600];
	sub.f32 	%f8818, %f8817, %f13;
	ld.shared.f32 	%f8819, [_ZZ20simulate_interactionP6float4S0_fiE6others+6604];
	sub.f32 	%f8820, %f8819, %f14;
	ld.shared.f32 	%f8821, [_ZZ20simulate_interactionP6float4S0_fiE6others+6608];
	sub.f32 	%f8822, %f8821, %f15;
	mul.f32 	%f8823, %f8820, %f8820;
	fma.rn.f32 	%f8824, %f8818, %f8818, %f8823;
	fma.rn.f32 	%f8825, %f8822, %f8822, %f8824;
	add.f32 	%f8826, %f8825, 0f322BCC77;
	rsqrt.approx.f32 	%f8827, %f8826;
	mul.f32 	%f8828, %f8827, %f8827;
	mul.f32 	%f8829, %f8827, %f8828;
	fma.rn.f32 	%f8830, %f8818, %f8829, %f8814;
	fma.rn.f32 	%f8831, %f8820, %f8829, %f8815;
	fma.rn.f32 	%f8832, %f8822, %f8829, %f8816;
	ld.shared.f32 	%f8833, [_ZZ20simulate_interactionP6float4S0_fiE6others+6612];
	sub.f32 	%f8834, %f8833, %f13;
	ld.shared.f32 	%f8835, [_ZZ20simulate_interactionP6float4S0_fiE6others+6616];
	sub.f32 	%f8836, %f8835, %f14;
	ld.shared.f32 	%f8837, [_ZZ20simulate_interactionP6float4S0_fiE6others+6620];
	sub.f32 	%f8838, %f8837, %f15;
	mul.f32 	%f8839, %f8836, %f8836;
	fma.rn.f32 	%f8840, %f8834, %f8834, %f8839;
	fma.rn.f32 	%f8841, %f8838, %f8838, %f8840;
	add.f32 	%f8842, %f8841, 0f322BCC77;
	rsqrt.approx.f32 	%f8843, %f8842;
	mul.f32 	%f8844, %f8843, %f8843;
	mul.f32 	%f8845, %f8843, %f8844;
	fma.rn.f32 	%f8846, %f8834, %f8845, %f8830;
	fma.rn.f32 	%f8847, %f8836, %f8845, %f8831;
	fma.rn.f32 	%f8848, %f8838, %f8845, %f8832;
	ld.shared.f32 	%f8849, [_ZZ20simulate_interactionP6float4S0_fiE6others+6624];
	sub.f32 	%f8850, %f8849, %f13;
	ld.shared.f32 	%f8851, [_ZZ20simulate_interactionP6float4S0_fiE6others+6628];
	sub.f32 	%f8852, %f8851, %f14;
	ld.shared.f32 	%f8853, [_ZZ20simulate_interactionP6float4S0_fiE6others+6632];
	sub.f32 	%f8854, %f8853, %f15;
	mul.f32 	%f8855, %f8852, %f8852;
	fma.rn.f32 	%f8856, %f8850, %f8850, %f8855;
	fma.rn.f32 	%f8857, %f8854, %f8854, %f8856;
	add.f32 	%f8858, %f8857, 0f322BCC77;
	rsqrt.approx.f32 	%f8859, %f8858;
	mul.f32 	%f8860, %f8859, %f8859;
	mul.f32 	%f8861, %f8859, %f8860;
	fma.rn.f32 	%f8862, %f8850, %f8861, %f8846;
	fma.rn.f32 	%f8863, %f8852, %f8861, %f8847;
	fma.rn.f32 	%f8864, %f8854, %f8861, %f8848;
	ld.shared.f32 	%f8865, [_ZZ20simulate_interactionP6float4S0_fiE6others+6636];
	sub.f32 	%f8866, %f8865, %f13;
	ld.shared.f32 	%f8867, [_ZZ20simulate_interactionP6float4S0_fiE6others+6640];
	sub.f32 	%f8868, %f8867, %f14;
	ld.shared.f32 	%f8869, [_ZZ20simulate_interactionP6float4S0_fiE6others+6644];
	sub.f32 	%f8870, %f8869, %f15;
	mul.f32 	%f8871, %f8868, %f8868;
	fma.rn.f32 	%f8872, %f8866, %f8866, %f8871;
	fma.rn.f32 	%f8873, %f8870, %f8870, %f8872;
	add.f32 	%f8874, %f8873, 0f322BCC77;
	rsqrt.approx.f32 	%f8875, %f8874;
	mul.f32 	%f8876, %f8875, %f8875;
	mul.f32 	%f8877, %f8875, %f8876;
	fma.rn.f32 	%f8878, %f8866, %f8877, %f8862;
	fma.rn.f32 	%f8879, %f8868, %f8877, %f8863;
	fma.rn.f32 	%f8880, %f8870, %f8877, %f8864;
	ld.shared.f32 	%f8881, [_ZZ20simulate_interactionP6float4S0_fiE6others+6648];
	sub.f32 	%f8882, %f8881, %f13;
	ld.shared.f32 	%f8883, [_ZZ20simulate_interactionP6float4S0_fiE6others+6652];
	sub.f32 	%f8884, %f8883, %f14;
	ld.shared.f32 	%f8885, [_ZZ20simulate_interactionP6float4S0_fiE6others+6656];
	sub.f32 	%f8886, %f8885, %f15;
	mul.f32 	%f8887, %f8884, %f8884;
	fma.rn.f32 	%f8888, %f8882, %f8882, %f8887;
	fma.rn.f32 	%f8889, %f8886, %f8886, %f8888;
	add.f32 	%f8890, %f8889, 0f322BCC77;
	rsqrt.approx.f32 	%f8891, %f8890;
	mul.f32 	%f8892, %f8891, %f8891;
	mul.f32 	%f8893, %f8891, %f8892;
	fma.rn.f32 	%f8894, %f8882, %f8893, %f8878;
	fma.rn.f32 	%f8895, %f8884, %f8893, %f8879;
	fma.rn.f32 	%f8896, %f8886, %f8893, %f8880;
	ld.shared.f32 	%f8897, [_ZZ20simulate_interactionP6float4S0_fiE6others+6660];
	sub.f32 	%f8898, %f8897, %f13;
	ld.shared.f32 	%f8899, [_ZZ20simulate_interactionP6float4S0_fiE6others+6664];
	sub.f32 	%f8900, %f8899, %f14;
	ld.shared.f32 	%f8901, [_ZZ20simulate_interactionP6float4S0_fiE6others+6668];
	sub.f32 	%f8902, %f8901, %f15;
	mul.f32 	%f8903, %f8900, %f8900;
	fma.rn.f32 	%f8904, %f8898, %f8898, %f8903;
	fma.rn.f32 	%f8905, %f8902, %f8902, %f8904;
	add.f32 	%f8906, %f8905, 0f322BCC77;
	rsqrt.approx.f32 	%f8907, %f8906;
	mul.f32 	%f8908, %f8907, %f8907;
	mul.f32 	%f8909, %f8907, %f8908;
	fma.rn.f32 	%f8910, %f8898, %f8909, %f8894;
	fma.rn.f32 	%f8911, %f8900, %f8909, %f8895;
	fma.rn.f32 	%f8912, %f8902, %f8909, %f8896;
	ld.shared.f32 	%f8913, [_ZZ20simulate_interactionP6float4S0_fiE6others+6672];
	sub.f32 	%f8914, %f8913, %f13;
	ld.shared.f32 	%f8915, [_ZZ20simulate_interactionP6float4S0_fiE6others+6676];
	sub.f32 	%f8916, %f8915, %f14;
	ld.shared.f32 	%f8917, [_ZZ20simulate_interactionP6float4S0_fiE6others+6680];
	sub.f32 	%f8918, %f8917, %f15;
	mul.f32 	%f8919, %f8916, %f8916;
	fma.rn.f32 	%f8920, %f8914, %f8914, %f8919;
	fma.rn.f32 	%f8921, %f8918, %f8918, %f8920;
	add.f32 	%f8922, %f8921, 0f322BCC77;
	rsqrt.approx.f32 	%f8923, %f8922;
	mul.f32 	%f8924, %f8923, %f8923;
	mul.f32 	%f8925, %f8923, %f8924;
	fma.rn.f32 	%f8926, %f8914, %f8925, %f8910;
	fma.rn.f32 	%f8927, %f8916, %f8925, %f8911;
	fma.rn.f32 	%f8928, %f8918, %f8925, %f8912;
	ld.shared.f32 	%f8929, [_ZZ20simulate_interactionP6float4S0_fiE6others+6684];
	sub.f32 	%f8930, %f8929, %f13;
	ld.shared.f32 	%f8931, [_ZZ20simulate_interactionP6float4S0_fiE6others+6688];
	sub.f32 	%f8932, %f8931, %f14;
	ld.shared.f32 	%f8933, [_ZZ20simulate_interactionP6float4S0_fiE6others+6692];
	sub.f32 	%f8934, %f8933, %f15;
	mul.f32 	%f8935, %f8932, %f8932;
	fma.rn.f32 	%f8936, %f8930, %f8930, %f8935;
	fma.rn.f32 	%f8937, %f8934, %f8934, %f8936;
	add.f32 	%f8938, %f8937, 0f322BCC77;
	rsqrt.approx.f32 	%f8939, %f8938;
	mul.f32 	%f8940, %f8939, %f8939;
	mul.f32 	%f8941, %f8939, %f8940;
	fma.rn.f32 	%f8942, %f8930, %f8941, %f8926;
	fma.rn.f32 	%f8943, %f8932, %f8941, %f8927;
	fma.rn.f32 	%f8944, %f8934, %f8941, %f8928;
	ld.shared.f32 	%f8945, [_ZZ20simulate_interactionP6float4S0_fiE6others+6696];
	sub.f32 	%f8946, %f8945, %f13;
	ld.shared.f32 	%f8947, [_ZZ20simulate_interactionP6float4S0_fiE6others+6700];
	sub.f32 	%f8948, %f8947, %f14;
	ld.shared.f32 	%f8949, [_ZZ20simulate_interactionP6float4S0_fiE6others+6704];
	sub.f32 	%f8950, %f8949, %f15;
	mul.f32 	%f8951, %f8948, %f8948;
	fma.rn.f32 	%f8952, %f8946, %f8946, %f8951;
	fma.rn.f32 	%f8953, %f8950, %f8950, %f8952;
	add.f32 	%f8954, %f8953, 0f322BCC77;
	rsqrt.approx.f32 	%f8955, %f8954;
	mul.f32 	%f8956, %f8955, %f8955;
	mul.f32 	%f8957, %f8955, %f8956;
	fma.rn.f32 	%f8958, %f8946, %f8957, %f8942;
	fma.rn.f32 	%f8959, %f8948, %f8957, %f8943;
	fma.rn.f32 	%f8960, %f8950, %f8957, %f8944;
	ld.shared.f32 	%f8961, [_ZZ20simulate_interactionP6float4S0_fiE6others+6708];
	sub.f32 	%f8962, %f8961, %f13;
	ld.shared.f32 	%f8963, [_ZZ20simulate_interactionP6float4S0_fiE6others+6712];
	sub.f32 	%f8964, %f8963, %f14;
	ld.shared.f32 	%f8965, [_ZZ20simulate_interactionP6float4S0_fiE6others+6716];
	sub.f32 	%f8966, %f8965, %f15;
	mul.f32 	%f8967, %f8964, %f8964;
	fma.rn.f32 	%f8968, %f8962, %f8962, %f8967;
	fma.rn.f32 	%f8969, %f8966, %f8966, %f8968;
	add.f32 	%f8970, %f8969, 0f322BCC77;
	rsqrt.approx.f32 	%f8971, %f8970;
	mul.f32 	%f8972, %f8971, %f8971;
	mul.f32 	%f8973, %f8971, %f8972;
	fma.rn.f32 	%f8974, %f8962, %f8973, %f8958;
	fma.rn.f32 	%f8975, %f8964, %f8973, %f8959;
	fma.rn.f32 	%f8976, %f8966, %f8973, %f8960;
	ld.shared.f32 	%f8977, [_ZZ20simulate_interactionP6float4S0_fiE6others+6720];
	sub.f32 	%f8978, %f8977, %f13;
	ld.shared.f32 	%f8979, [_ZZ20simulate_interactionP6float4S0_fiE6others+6724];
	sub.f32 	%f8980, %f8979, %f14;
	ld.shared.f32 	%f8981, [_ZZ20simulate_interactionP6float4S0_fiE6others+6728];
	sub.f32 	%f8982, %f8981, %f15;
	mul.f32 	%f8983, %f8980, %f8980;
	fma.rn.f32 	%f8984, %f8978, %f8978, %f8983;
	fma.rn.f32 	%f8985, %f8982, %f8982, %f8984;
	add.f32 	%f8986, %f8985, 0f322BCC77;
	rsqrt.approx.f32 	%f8987, %f8986;
	mul.f32 	%f8988, %f8987, %f8987;
	mul.f32 	%f8989, %f8987, %f8988;
	fma.rn.f32 	%f8990, %f8978, %f8989, %f8974;
	fma.rn.f32 	%f8991, %f8980, %f8989, %f8975;
	fma.rn.f32 	%f8992, %f8982, %f8989, %f8976;
	ld.shared.f32 	%f8993, [_ZZ20simulate_interactionP6float4S0_fiE6others+6732];
	sub.f32 	%f8994, %f8993, %f13;
	ld.shared.f32 	%f8995, [_ZZ20simulate_interactionP6float4S0_fiE6others+6736];
	sub.f32 	%f8996, %f8995, %f14;
	ld.shared.f32 	%f8997, [_ZZ20simulate_interactionP6float4S0_fiE6others+6740];
	sub.f32 	%f8998, %f8997, %f15;
	mul.f32 	%f8999, %f8996, %f8996;
	fma.rn.f32 	%f9000, %f8994, %f8994, %f8999;
	fma.rn.f32 	%f9001, %f8998, %f8998, %f9000;
	add.f32 	%f9002, %f9001, 0f322BCC77;
	rsqrt.approx.f32 	%f9003, %f9002;
	mul.f32 	%f9004, %f9003, %f9003;
	mul.f32 	%f9005, %f9003, %f9004;
	fma.rn.f32 	%f9006, %f8994, %f9005, %f8990;
	fma.rn.f32 	%f9007, %f8996, %f9005, %f8991;
	fma.rn.f32 	%f9008, %f8998, %f9005, %f8992;
	ld.shared.f32 	%f9009, [_ZZ20simulate_interactionP6float4S0_fiE6others+6744];
	sub.f32 	%f9010, %f9009, %f13;
	ld.shared.f32 	%f9011, [_ZZ20simulate_interactionP6float4S0_fiE6others+6748];
	sub.f32 	%f9012, %f9011, %f14;
	ld.shared.f32 	%f9013, [_ZZ20simulate_interactionP6float4S0_fiE6others+6752];
	sub.f32 	%f9014, %f9013, %f15;
	mul.f32 	%f9015, %f9012, %f9012;
	fma.rn.f32 	%f9016, %f9010, %f9010, %f9015;
	fma.rn.f32 	%f9017, %f9014, %f9014, %f9016;
	add.f32 	%f9018, %f9017, 0f322BCC77;
	rsqrt.approx.f32 	%f9019, %f9018;
	mul.f32 	%f9020, %f9019, %f9019;
	mul.f32 	%f9021, %f9019, %f9020;
	fma.rn.f32 	%f9022, %f9010, %f9021, %f9006;
	fma.rn.f32 	%f9023, %f9012, %f9021, %f9007;
	fma.rn.f32 	%f9024, %f9014, %f9021, %f9008;
	ld.shared.f32 	%f9025, [_ZZ20simulate_interactionP6float4S0_fiE6others+6756];
	sub.f32 	%f9026, %f9025, %f13;
	ld.shared.f32 	%f9027, [_ZZ20simulate_interactionP6float4S0_fiE6others+6760];
	sub.f32 	%f9028, %f9027, %f14;
	ld.shared.f32 	%f9029, [_ZZ20simulate_interactionP6float4S0_fiE6others+6764];
	sub.f32 	%f9030, %f9029, %f15;
	mul.f32 	%f9031, %f9028, %f9028;
	fma.rn.f32 	%f9032, %f9026, %f9026, %f9031;
	fma.rn.f32 	%f9033, %f9030, %f9030, %f9032;
	add.f32 	%f9034, %f9033, 0f322BCC77;
	rsqrt.approx.f32 	%f9035, %f9034;
	mul.f32 	%f9036, %f9035, %f9035;
	mul.f32 	%f9037, %f9035, %f9036;
	fma.rn.f32 	%f9038, %f9026, %f9037, %f9022;
	fma.rn.f32 	%f9039, %f9028, %f9037, %f9023;
	fma.rn.f32 	%f9040, %f9030, %f9037, %f9024;
	ld.shared.f32 	%f9041, [_ZZ20simulate_interactionP6float4S0_fiE6others+6768];
	sub.f32 	%f9042, %f9041, %f13;
	ld.shared.f32 	%f9043, [_ZZ20simulate_interactionP6float4S0_fiE6others+6772];
	sub.f32 	%f9044, %f9043, %f14;
	ld.shared.f32 	%f9045, [_ZZ20simulate_interactionP6float4S0_fiE6others+6776];
	sub.f32 	%f9046, %f9045, %f15;
	mul.f32 	%f9047, %f9044, %f9044;
	fma.rn.f32 	%f9048, %f9042, %f9042, %f9047;
	fma.rn.f32 	%f9049, %f9046, %f9046, %f9048;
	add.f32 	%f9050, %f9049, 0f322BCC77;
	rsqrt.approx.f32 	%f9051, %f9050;
	mul.f32 	%f9052, %f9051, %f9051;
	mul.f32 	%f9053, %f9051, %f9052;
	fma.rn.f32 	%f9054, %f9042, %f9053, %f9038;
	fma.rn.f32 	%f9055, %f9044, %f9053, %f9039;
	fma.rn.f32 	%f9056, %f9046, %f9053, %f9040;
	ld.shared.f32 	%f9057, [_ZZ20simulate_interactionP6float4S0_fiE6others+6780];
	sub.f32 	%f9058, %f9057, %f13;
	ld.shared.f32 	%f9059, [_ZZ20simulate_interactionP6float4S0_fiE6others+6784];
	sub.f32 	%f9060, %f9059, %f14;
	ld.shared.f32 	%f9061, [_ZZ20simulate_interactionP6float4S0_fiE6others+6788];
	sub.f32 	%f9062, %f9061, %f15;
	mul.f32 	%f9063, %f9060, %f9060;
	fma.rn.f32 	%f9064, %f9058, %f9058, %f9063;
	fma.rn.f32 	%f9065, %f9062, %f9062, %f9064;
	add.f32 	%f9066, %f9065, 0f322BCC77;
	rsqrt.approx.f32 	%f9067, %f9066;
	mul.f32 	%f9068, %f9067, %f9067;
	mul.f32 	%f9069, %f9067, %f9068;
	fma.rn.f32 	%f9070, %f9058, %f9069, %f9054;
	fma.rn.f32 	%f9071, %f9060, %f9069, %f9055;
	fma.rn.f32 	%f9072, %f9062, %f9069, %f9056;
	ld.shared.f32 	%f9073, [_ZZ20simulate_interactionP6float4S0_fiE6others+6792];
	sub.f32 	%f9074, %f9073, %f13;
	ld.shared.f32 	%f9075, [_ZZ20simulate_interactionP6float4S0_fiE6others+6796];
	sub.f32 	%f9076, %f9075, %f14;
	ld.shared.f32 	%f9077, [_ZZ20simulate_interactionP6float4S0_fiE6others+6800];
	sub.f32 	%f9078, %f9077, %f15;
	mul.f32 	%f9079, %f9076, %f9076;
	fma.rn.f32 	%f9080, %f9074, %f9074, %f9079;
	fma.rn.f32 	%f9081, %f9078, %f9078, %f9080;
	add.f32 	%f9082, %f9081, 0f322BCC77;
	rsqrt.approx.f32 	%f9083, %f9082;
	mul.f32 	%f9084, %f9083, %f9083;
	mul.f32 	%f9085, %f9083, %f9084;
	fma.rn.f32 	%f9086, %f9074, %f9085, %f9070;
	fma.rn.f32 	%f9087, %f9076, %f9085, %f9071;
	fma.rn.f32 	%f9088, %f9078, %f9085, %f9072;
	ld.shared.f32 	%f9089, [_ZZ20simulate_interactionP6float4S0_fiE6others+6804];
	sub.f32 	%f9090, %f9089, %f13;
	ld.shared.f32 	%f9091, [_ZZ20simulate_interactionP6float4S0_fiE6others+6808];
	sub.f32 	%f9092, %f9091, %f14;
	ld.shared.f32 	%f9093, [_ZZ20simulate_interactionP6float4S0_fiE6others+6812];
	sub.f32 	%f9094, %f9093, %f15;
	mul.f32 	%f9095, %f9092, %f9092;
	fma.rn.f32 	%f9096, %f9090, %f9090, %f9095;
	fma.rn.f32 	%f9097, %f9094, %f9094, %f9096;
	add.f32 	%f9098, %f9097, 0f322BCC77;
	rsqrt.approx.f32 	%f9099, %f9098;
	mul.f32 	%f9100, %f9099, %f9099;
	mul.f32 	%f9101, %f9099, %f9100;
	fma.rn.f32 	%f9102, %f9090, %f9101, %f9086;
	fma.rn.f32 	%f9103, %f9092, %f9101, %f9087;
	fma.rn.f32 	%f9104, %f9094, %f9101, %f9088;
	ld.shared.f32 	%f9105, [_ZZ20simulate_interactionP6float4S0_fiE6others+6816];
	sub.f32 	%f9106, %f9105, %f13;
	ld.shared.f32 	%f9107, [_ZZ20simulate_interactionP6float4S0_fiE6others+6820];
	sub.f32 	%f9108, %f9107, %f14;
	ld.shared.f32 	%f9109, [_ZZ20simulate_interactionP6float4S0_fiE6others+6824];
	sub.f32 	%f9110, %f9109, %f15;
	mul.f32 	%f9111, %f9108, %f9108;
	fma.rn.f32 	%f9112, %f9106, %f9106, %f9111;
	fma.rn.f32 	%f9113, %f9110, %f9110, %f9112;
	add.f32 	%f9114, %f9113, 0f322BCC77;
	rsqrt.approx.f32 	%f9115, %f9114;
	mul.f32 	%f9116, %f9115, %f9115;
	mul.f32 	%f9117, %f9115, %f9116;
	fma.rn.f32 	%f9118, %f9106, %f9117, %f9102;
	fma.rn.f32 	%f9119, %f9108, %f9117, %f9103;
	fma.rn.f32 	%f9120, %f9110, %f9117, %f9104;
	ld.shared.f32 	%f9121, [_ZZ20simulate_interactionP6float4S0_fiE6others+6828];
	sub.f32 	%f9122, %f9121, %f13;
	ld.shared.f32 	%f9123, [_ZZ20simulate_interactionP6float4S0_fiE6others+6832];
	sub.f32 	%f9124, %f9123, %f14;
	ld.shared.f32 	%f9125, [_ZZ20simulate_interactionP6float4S0_fiE6others+6836];
	sub.f32 	%f9126, %f9125, %f15;
	mul.f32 	%f9127, %f9124, %f9124;
	fma.rn.f32 	%f9128, %f9122, %f9122, %f9127;
	fma.rn.f32 	%f9129, %f9126, %f9126, %f9128;
	add.f32 	%f9130, %f9129, 0f322BCC77;
	rsqrt.approx.f32 	%f9131, %f9130;
	mul.f32 	%f9132, %f9131, %f9131;
	mul.f32 	%f9133, %f9131, %f9132;
	fma.rn.f32 	%f9134, %f9122, %f9133, %f9118;
	fma.rn.f32 	%f9135, %f9124, %f9133, %f9119;
	fma.rn.f32 	%f9136, %f9126, %f9133, %f9120;
	ld.shared.f32 	%f9137, [_ZZ20simulate_interactionP6float4S0_fiE6others+6840];
	sub.f32 	%f9138, %f9137, %f13;
	ld.shared.f32 	%f9139, [_ZZ20simulate_interactionP6float4S0_fiE6others+6844];
	sub.f32 	%f9140, %f9139, %f14;
	ld.shared.f32 	%f9141, [_ZZ20simulate_interactionP6float4S0_fiE6others+6848];
	sub.f32 	%f9142, %f9141, %f15;
	mul.f32 	%f9143, %f9140, %f9140;
	fma.rn.f32 	%f9144, %f9138, %f9138, %f9143;
	fma.rn.f32 	%f9145, %f9142, %f9142, %f9144;
	add.f32 	%f9146, %f9145, 0f322BCC77;
	rsqrt.approx.f32 	%f9147, %f9146;
	mul.f32 	%f9148, %f9147, %f9147;
	mul.f32 	%f9149, %f9147, %f9148;
	fma.rn.f32 	%f9150, %f9138, %f9149, %f9134;
	fma.rn.f32 	%f9151, %f9140, %f9149, %f9135;
	fma.rn.f32 	%f9152, %f9142, %f9149, %f9136;
	ld.shared.f32 	%f9153, [_ZZ20simulate_interactionP6float4S0_fiE6others+6852];
	sub.f32 	%f9154, %f9153, %f13;
	ld.shared.f32 	%f9155, [_ZZ20simulate_interactionP6float4S0_fiE6others+6856];
	sub.f32 	%f9156, %f9155, %f14;
	ld.shared.f32 	%f9157, [_ZZ20simulate_interactionP6float4S0_fiE6others+6860];
	sub.f32 	%f9158, %f9157, %f15;
	mul.f32 	%f9159, %f9156, %f9156;
	fma.rn.f32 	%f9160, %f9154, %f9154, %f9159;
	fma.rn.f32 	%f9161, %f9158, %f9158, %f9160;
	add.f32 	%f9162, %f9161, 0f322BCC77;
	rsqrt.approx.f32 	%f9163, %f9162;
	mul.f32 	%f9164, %f9163, %f9163;
	mul.f32 	%f9165, %f9163, %f9164;
	fma.rn.f32 	%f9166, %f9154, %f9165, %f9150;
	fma.rn.f32 	%f9167, %f9156, %f9165, %f9151;
	fma.rn.f32 	%f9168, %f9158, %f9165, %f9152;
	ld.shared.f32 	%f9169, [_ZZ20simulate_interactionP6float4S0_fiE6others+6864];
	sub.f32 	%f9170, %f9169, %f13;
	ld.shared.f32 	%f9171, [_ZZ20simulate_interactionP6float4S0_fiE6others+6868];
	sub.f32 	%f9172, %f9171, %f14;
	ld.shared.f32 	%f9173, [_ZZ20simulate_interactionP6float4S0_fiE6others+6872];
	sub.f32 	%f9174, %f9173, %f15;
	mul.f32 	%f9175, %f9172, %f9172;
	fma.rn.f32 	%f9176, %f9170, %f9170, %f9175;
	fma.rn.f32 	%f9177, %f9174, %f9174, %f9176;
	add.f32 	%f9178, %f9177, 0f322BCC77;
	rsqrt.approx.f32 	%f9179, %f9178;
	mul.f32 	%f9180, %f9179, %f9179;
	mul.f32 	%f9181, %f9179, %f9180;
	fma.rn.f32 	%f9182, %f9170, %f9181, %f9166;
	fma.rn.f32 	%f9183, %f9172, %f9181, %f9167;
	fma.rn.f32 	%f9184, %f9174, %f9181, %f9168;
	ld.shared.f32 	%f9185, [_ZZ20simulate_interactionP6float4S0_fiE6others+6876];
	sub.f32 	%f9186, %f9185, %f13;
	ld.shared.f32 	%f9187, [_ZZ20simulate_interactionP6float4S0_fiE6others+6880];
	sub.f32 	%f9188, %f9187, %f14;
	ld.shared.f32 	%f9189, [_ZZ20simulate_interactionP6float4S0_fiE6others+6884];
	sub.f32 	%f9190, %f9189, %f15;
	mul.f32 	%f9191, %f9188, %f9188;
	fma.rn.f32 	%f9192, %f9186, %f9186, %f9191;
	fma.rn.f32 	%f9193, %f9190, %f9190, %f9192;
	add.f32 	%f9194, %f9193, 0f322BCC77;
	rsqrt.approx.f32 	%f9195, %f9194;
	mul.f32 	%f9196, %f9195, %f9195;
	mul.f32 	%f9197, %f9195, %f9196;
	fma.rn.f32 	%f9198, %f9186, %f9197, %f9182;
	fma.rn.f32 	%f9199, %f9188, %f9197, %f9183;
	fma.rn.f32 	%f9200, %f9190, %f9197, %f9184;
	ld.shared.f32 	%f9201, [_ZZ20simulate_interactionP6float4S0_fiE6others+6888];
	sub.f32 	%f9202, %f9201, %f13;
	ld.shared.f32 	%f9203, [_ZZ20simulate_interactionP6float4S0_fiE6others+6892];
	sub.f32 	%f9204, %f9203, %f14;
	ld.shared.f32 	%f9205, [_ZZ20simulate_interactionP6float4S0_fiE6others+6896];
	sub.f32 	%f9206, %f9205, %f15;
	mul.f32 	%f9207, %f9204, %f9204;
	fma.rn.f32 	%f9208, %f9202, %f9202, %f9207;
	fma.rn.f32 	%f9209, %f9206, %f9206, %f9208;
	add.f32 	%f9210, %f9209, 0f322BCC77;
	rsqrt.approx.f32 	%f9211, %f9210;
	mul.f32 	%f9212, %f9211, %f9211;
	mul.f32 	%f9213, %f9211, %f9212;
	fma.rn.f32 	%f9214, %f9202, %f9213, %f9198;
	fma.rn.f32 	%f9215, %f9204, %f9213, %f9199;
	fma.rn.f32 	%f9216, %f9206, %f9213, %f9200;
	ld.shared.f32 	%f9217, [_ZZ20simulate_interactionP6float4S0_fiE6others+6900];
	sub.f32 	%f9218, %f9217, %f13;
	ld.shared.f32 	%f9219, [_ZZ20simulate_interactionP6float4S0_fiE6others+6904];
	sub.f32 	%f9220, %f9219, %f14;
	ld.shared.f32 	%f9221, [_ZZ20simulate_interactionP6float4S0_fiE6others+6908];
	sub.f32 	%f9222, %f9221, %f15;
	mul.f32 	%f9223, %f9220, %f9220;
	fma.rn.f32 	%f9224, %f9218, %f9218, %f9223;
	fma.rn.f32 	%f9225, %f9222, %f9222, %f9224;
	add.f32 	%f9226, %f9225, 0f322BCC77;
	rsqrt.approx.f32 	%f9227, %f9226;
	mul.f32 	%f9228, %f9227, %f9227;
	mul.f32 	%f9229, %f9227, %f9228;
	fma.rn.f32 	%f9230, %f9218, %f9229, %f9214;
	fma.rn.f32 	%f9231, %f9220, %f9229, %f9215;
	fma.rn.f32 	%f9232, %f9222, %f9229, %f9216;
	ld.shared.f32 	%f9233, [_ZZ20simulate_interactionP6float4S0_fiE6others+6912];
	sub.f32 	%f9234, %f9233, %f13;
	ld.shared.f32 	%f9235, [_ZZ20simulate_interactionP6float4S0_fiE6others+6916];
	sub.f32 	%f9236, %f9235, %f14;
	ld.shared.f32 	%f9237, [_ZZ20simulate_interactionP6float4S0_fiE6others+6920];
	sub.f32 	%f9238, %f9237, %f15;
	mul.f32 	%f9239, %f9236, %f9236;
	fma.rn.f32 	%f9240, %f9234, %f9234, %f9239;
	fma.rn.f32 	%f9241, %f9238, %f9238, %f9240;
	add.f32 	%f9242, %f9241, 0f322BCC77;
	rsqrt.approx.f32 	%f9243, %f9242;
	mul.f32 	%f9244, %f9243, %f9243;
	mul.f32 	%f9245, %f9243, %f9244;
	fma.rn.f32 	%f9246, %f9234, %f9245, %f9230;
	fma.rn.f32 	%f9247, %f9236, %f9245, %f9231;
	fma.rn.f32 	%f9248, %f9238, %f9245, %f9232;
	ld.shared.f32 	%f9249, [_ZZ20simulate_interactionP6float4S0_fiE6others+6924];
	sub.f32 	%f9250, %f9249, %f13;
	ld.shared.f32 	%f9251, [_ZZ20simulate_interactionP6float4S0_fiE6others+6928];
	sub.f32 	%f9252, %f9251, %f14;
	ld.shared.f32 	%f9253, [_ZZ20simulate_interactionP6float4S0_fiE6others+6932];
	sub.f32 	%f9254, %f9253, %f15;
	mul.f32 	%f9255, %f9252, %f9252;
	fma.rn.f32 	%f9256, %f9250, %f9250, %f9255;
	fma.rn.f32 	%f9257, %f9254, %f9254, %f9256;
	add.f32 	%f9258, %f9257, 0f322BCC77;
	rsqrt.approx.f32 	%f9259, %f9258;
	mul.f32 	%f9260, %f9259, %f9259;
	mul.f32 	%f9261, %f9259, %f9260;
	fma.rn.f32 	%f9262, %f9250, %f9261, %f9246;
	fma.rn.f32 	%f9263, %f9252, %f9261, %f9247;
	fma.rn.f32 	%f9264, %f9254, %f9261, %f9248;
	ld.shared.f32 	%f9265, [_ZZ20simulate_interactionP6float4S0_fiE6others+6936];
	sub.f32 	%f9266, %f9265, %f13;
	ld.shared.f32 	%f9267, [_ZZ20simulate_interactionP6float4S0_fiE6others+6940];
	sub.f32 	%f9268, %f9267, %f14;
	ld.shared.f32 	%f9269, [_ZZ20simulate_interactionP6float4S0_fiE6others+6944];
	sub.f32 	%f9270, %f9269, %f15;
	mul.f32 	%f9271, %f9268, %f9268;
	fma.rn.f32 	%f9272, %f9266, %f9266, %f9271;
	fma.rn.f32 	%f9273, %f9270, %f9270, %f9272;
	add.f32 	%f9274, %f9273, 0f322BCC77;
	rsqrt.approx.f32 	%f9275, %f9274;
	mul.f32 	%f9276, %f9275, %f9275;
	mul.f32 	%f9277, %f9275, %f9276;
	fma.rn.f32 	%f9278, %f9266, %f9277, %f9262;
	fma.rn.f32 	%f9279, %f9268, %f9277, %f9263;
	fma.rn.f32 	%f9280, %f9270, %f9277, %f9264;
	ld.shared.f32 	%f9281, [_ZZ20simulate_interactionP6float4S0_fiE6others+6948];
	sub.f32 	%f9282, %f9281, %f13;
	ld.shared.f32 	%f9283, [_ZZ20simulate_interactionP6float4S0_fiE6others+6952];
	sub.f32 	%f9284, %f9283, %f14;
	ld.shared.f32 	%f9285, [_ZZ20simulate_interactionP6float4S0_fiE6others+6956];
	sub.f32 	%f9286, %f9285, %f15;
	mul.f32 	%f9287, %f9284, %f9284;
	fma.rn.f32 	%f9288, %f9282, %f9282, %f9287;
	fma.rn.f32 	%f9289, %f9286, %f9286, %f9288;
	add.f32 	%f9290, %f9289, 0f322BCC77;
	rsqrt.approx.f32 	%f9291, %f9290;
	mul.f32 	%f9292, %f9291, %f9291;
	mul.f32 	%f9293, %f9291, %f9292;
	fma.rn.f32 	%f9294, %f9282, %f9293, %f9278;
	fma.rn.f32 	%f9295, %f9284, %f9293, %f9279;
	fma.rn.f32 	%f9296, %f9286, %f9293, %f9280;
	ld.shared.f32 	%f9297, [_ZZ20simulate_interactionP6float4S0_fiE6others+6960];
	sub.f32 	%f9298, %f9297, %f13;
	ld.shared.f32 	%f9299, [_ZZ20simulate_interactionP6float4S0_fiE6others+6964];
	sub.f32 	%f9300, %f9299, %f14;
	ld.shared.f32 	%f9301, [_ZZ20simulate_interactionP6float4S0_fiE6others+6968];
	sub.f32 	%f9302, %f9301, %f15;
	mul.f32 	%f9303, %f9300, %f9300;
	fma.rn.f32 	%f9304, %f9298, %f9298, %f9303;
	fma.rn.f32 	%f9305, %f9302, %f9302, %f9304;
	add.f32 	%f9306, %f9305, 0f322BCC77;
	rsqrt.approx.f32 	%f9307, %f9306;
	mul.f32 	%f9308, %f9307, %f9307;
	mul.f32 	%f9309, %f9307, %f9308;
	fma.rn.f32 	%f9310, %f9298, %f9309, %f9294;
	fma.rn.f32 	%f9311, %f9300, %f9309, %f9295;
	fma.rn.f32 	%f9312, %f9302, %f9309, %f9296;
	ld.shared.f32 	%f9313, [_ZZ20simulate_interactionP6float4S0_fiE6others+6972];
	sub.f32 	%f9314, %f9313, %f13;
	ld.shared.f32 	%f9315, [_ZZ20simulate_interactionP6float4S0_fiE6others+6976];
	sub.f32 	%f9316, %f9315, %f14;
	ld.shared.f32 	%f9317, [_ZZ20simulate_interactionP6float4S0_fiE6others+6980];
	sub.f32 	%f9318, %f9317, %f15;
	mul.f32 	%f9319, %f9316, %f9316;
	fma.rn.f32 	%f9320, %f9314, %f9314, %f9319;
	fma.rn.f32 	%f9321, %f9318, %f9318, %f9320;
	add.f32 	%f9322, %f9321, 0f322BCC77;
	rsqrt.approx.f32 	%f9323, %f9322;
	mul.f32 	%f9324, %f9323, %f9323;
	mul.f32 	%f9325, %f9323, %f9324;
	fma.rn.f32 	%f9326, %f9314, %f9325, %f9310;
	fma.rn.f32 	%f9327, %f9316, %f9325, %f9311;
	fma.rn.f32 	%f9328, %f9318, %f9325, %f9312;
	ld.shared.f32 	%f9329, [_ZZ20simulate_interactionP6float4S0_fiE6others+6984];
	sub.f32 	%f9330, %f9329, %f13;
	ld.shared.f32 	%f9331, [_ZZ20simulate_interactionP6float4S0_fiE6others+6988];
	sub.f32 	%f9332, %f9331, %f14;
	ld.shared.f32 	%f9333, [_ZZ20simulate_interactionP6float4S0_fiE6others+6992];
	sub.f32 	%f9334, %f9333, %f15;
	mul.f32 	%f9335, %f9332, %f9332;
	fma.rn.f32 	%f9336, %f9330, %f9330, %f9335;
	fma.rn.f32 	%f9337, %f9334, %f9334, %f9336;
	add.f32 	%f9338, %f9337, 0f322BCC77;
	rsqrt.approx.f32 	%f9339, %f9338;
	mul.f32 	%f9340, %f9339, %f9339;
	mul.f32 	%f9341, %f9339, %f9340;
	fma.rn.f32 	%f9342, %f9330, %f9341, %f9326;
	fma.rn.f32 	%f9343, %f9332, %f9341, %f9327;
	fma.rn.f32 	%f9344, %f9334, %f9341, %f9328;
	ld.shared.f32 	%f9345, [_ZZ20simulate_interactionP6float4S0_fiE6others+6996];
	sub.f32 	%f9346, %f9345, %f13;
	ld.shared.f32 	%f9347, [_ZZ20simulate_interactionP6float4S0_fiE6others+7000];
	sub.f32 	%f9348, %f9347, %f14;
	ld.shared.f32 	%f9349, [_ZZ20simulate_interactionP6float4S0_fiE6others+7004];
	sub.f32 	%f9350, %f9349, %f15;
	mul.f32 	%f9351, %f9348, %f9348;
	fma.rn.f32 	%f9352, %f9346, %f9346, %f9351;
	fma.rn.f32 	%f9353, %f9350, %f9350, %f9352;
	add.f32 	%f9354, %f9353, 0f322BCC77;
	rsqrt.approx.f32 	%f9355, %f9354;
	mul.f32 	%f9356, %f9355, %f9355;
	mul.f32 	%f9357, %f9355, %f9356;
	fma.rn.f32 	%f9358, %f9346, %f9357, %f9342;
	fma.rn.f32 	%f9359, %f9348, %f9357, %f9343;
	fma.rn.f32 	%f9360, %f9350, %f9357, %f9344;
	ld.shared.f32 	%f9361, [_ZZ20simulate_interactionP6float4S0_fiE6others+7008];
	sub.f32 	%f9362, %f9361, %f13;
	ld.shared.f32 	%f9363, [_ZZ20simulate_interactionP6float4S0_fiE6others+7012];
	sub.f32 	%f9364, %f9363, %f14;
	ld.shared.f32 	%f9365, [_ZZ20simulate_interactionP6float4S0_fiE6others+7016];
	sub.f32 	%f9366, %f9365, %f15;
	mul.f32 	%f9367, %f9364, %f9364;
	fma.rn.f32 	%f9368, %f9362, %f9362, %f9367;
	fma.rn.f32 	%f9369, %f9366, %f9366, %f9368;
	add.f32 	%f9370, %f9369, 0f322BCC77;
	rsqrt.approx.f32 	%f9371, %f9370;
	mul.f32 	%f9372, %f9371, %f9371;
	mul.f32 	%f9373, %f9371, %f9372;
	fma.rn.f32 	%f9374, %f9362, %f9373, %f9358;
	fma.rn.f32 	%f9375, %f9364, %f9373, %f9359;
	fma.rn.f32 	%f9376, %f9366, %f9373, %f9360;
	ld.shared.f32 	%f9377, [_ZZ20simulate_interactionP6float4S0_fiE6others+7020];
	sub.f32 	%f9378, %f9377, %f13;
	ld.shared.f32 	%f9379, [_ZZ20simulate_interactionP6float4S0_fiE6others+7024];
	sub.f32 	%f9380, %f9379, %f14;
	ld.shared.f32 	%f9381, [_ZZ20simulate_interactionP6float4S0_fiE6others+7028];
	sub.f32 	%f9382, %f9381, %f15;
	mul.f32 	%f9383, %f9380, %f9380;
	fma.rn.f32 	%f9384, %f9378, %f9378, %f9383;
	fma.rn.f32 	%f9385, %f9382, %f9382, %f9384;
	add.f32 	%f9386, %f9385, 0f322BCC77;
	rsqrt.approx.f32 	%f9387, %f9386;
	mul.f32 	%f9388, %f9387, %f9387;
	mul.f32 	%f9389, %f9387, %f9388;
	fma.rn.f32 	%f9390, %f9378, %f9389, %f9374;
	fma.rn.f32 	%f9391, %f9380, %f9389, %f9375;
	fma.rn.f32 	%f9392, %f9382, %f9389, %f9376;
	ld.shared.f32 	%f9393, [_ZZ20simulate_interactionP6float4S0_fiE6others+7032];
	sub.f32 	%f9394, %f9393, %f13;
	ld.shared.f32 	%f9395, [_ZZ20simulate_interactionP6float4S0_fiE6others+7036];
	sub.f32 	%f9396, %f9395, %f14;
	ld.shared.f32 	%f9397, [_ZZ20simulate_interactionP6float4S0_fiE6others+7040];
	sub.f32 	%f9398, %f9397, %f15;
	mul.f32 	%f9399, %f9396, %f9396;
	fma.rn.f32 	%f9400, %f9394, %f9394, %f9399;
	fma.rn.f32 	%f9401, %f9398, %f9398, %f9400;
	add.f32 	%f9402, %f9401, 0f322BCC77;
	rsqrt.approx.f32 	%f9403, %f9402;
	mul.f32 	%f9404, %f9403, %f9403;
	mul.f32 	%f9405, %f9403, %f9404;
	fma.rn.f32 	%f9406, %f9394, %f9405, %f9390;
	fma.rn.f32 	%f9407, %f9396, %f9405, %f9391;
	fma.rn.f32 	%f9408, %f9398, %f9405, %f9392;
	ld.shared.f32 	%f9409, [_ZZ20simulate_interactionP6float4S0_fiE6others+7044];
	sub.f32 	%f9410, %f9409, %f13;
	ld.shared.f32 	%f9411, [_ZZ20simulate_interactionP6float4S0_fiE6others+7048];
	sub.f32 	%f9412, %f9411, %f14;
	ld.shared.f32 	%f9413, [_ZZ20simulate_interactionP6float4S0_fiE6others+7052];
	sub.f32 	%f9414, %f9413, %f15;
	mul.f32 	%f9415, %f9412, %f9412;
	fma.rn.f32 	%f9416, %f9410, %f9410, %f9415;
	fma.rn.f32 	%f9417, %f9414, %f9414, %f9416;
	add.f32 	%f9418, %f9417, 0f322BCC77;
	rsqrt.approx.f32 	%f9419, %f9418;
	mul.f32 	%f9420, %f9419, %f9419;
	mul.f32 	%f9421, %f9419, %f9420;
	fma.rn.f32 	%f9422, %f9410, %f9421, %f9406;
	fma.rn.f32 	%f9423, %f9412, %f9421, %f9407;
	fma.rn.f32 	%f9424, %f9414, %f9421, %f9408;
	ld.shared.f32 	%f9425, [_ZZ20simulate_interactionP6float4S0_fiE6others+7056];
	sub.f32 	%f9426, %f9425, %f13;
	ld.shared.f32 	%f9427, [_ZZ20simulate_interactionP6float4S0_fiE6others+7060];
	sub.f32 	%f9428, %f9427, %f14;
	ld.shared.f32 	%f9429, [_ZZ20simulate_interactionP6float4S0_fiE6others+7064];
	sub.f32 	%f9430, %f9429, %f15;
	mul.f32 	%f9431, %f9428, %f9428;
	fma.rn.f32 	%f9432, %f9426, %f9426, %f9431;
	fma.rn.f32 	%f9433, %f9430, %f9430, %f9432;
	add.f32 	%f9434, %f9433, 0f322BCC77;
	rsqrt.approx.f32 	%f9435, %f9434;
	mul.f32 	%f9436, %f9435, %f9435;
	mul.f32 	%f9437, %f9435, %f9436;
	fma.rn.f32 	%f9438, %f9426, %f9437, %f9422;
	fma.rn.f32 	%f9439, %f9428, %f9437, %f9423;
	fma.rn.f32 	%f9440, %f9430, %f9437, %f9424;
	ld.shared.f32 	%f9441, [_ZZ20simulate_interactionP6float4S0_fiE6others+7068];
	sub.f32 	%f9442, %f9441, %f13;
	ld.shared.f32 	%f9443, [_ZZ20simulate_interactionP6float4S0_fiE6others+7072];
	sub.f32 	%f9444, %f9443, %f14;
	ld.shared.f32 	%f9445, [_ZZ20simulate_interactionP6float4S0_fiE6others+7076];
	sub.f32 	%f9446, %f9445, %f15;
	mul.f32 	%f9447, %f9444, %f9444;
	fma.rn.f32 	%f9448, %f9442, %f9442, %f9447;
	fma.rn.f32 	%f9449, %f9446, %f9446, %f9448;
	add.f32 	%f9450, %f9449, 0f322BCC77;
	rsqrt.approx.f32 	%f9451, %f9450;
	mul.f32 	%f9452, %f9451, %f9451;
	mul.f32 	%f9453, %f9451, %f9452;
	fma.rn.f32 	%f9454, %f9442, %f9453, %f9438;
	fma.rn.f32 	%f9455, %f9444, %f9453, %f9439;
	fma.rn.f32 	%f9456, %f9446, %f9453, %f9440;
	ld.shared.f32 	%f9457, [_ZZ20simulate_interactionP6float4S0_fiE6others+7080];
	sub.f32 	%f9458, %f9457, %f13;
	ld.shared.f32 	%f9459, [_ZZ20simulate_interactionP6float4S0_fiE6others+7084];
	sub.f32 	%f9460, %f9459, %f14;
	ld.shared.f32 	%f9461, [_ZZ20simulate_interactionP6float4S0_fiE6others+7088];
	sub.f32 	%f9462, %f9461, %f15;
	mul.f32 	%f9463, %f9460, %f9460;
	fma.rn.f32 	%f9464, %f9458, %f9458, %f9463;
	fma.rn.f32 	%f9465, %f9462, %f9462, %f9464;
	add.f32 	%f9466, %f9465, 0f322BCC77;
	rsqrt.approx.f32 	%f9467, %f9466;
	mul.f32 	%f9468, %f9467, %f9467;
	mul.f32 	%f9469, %f9467, %f9468;
	fma.rn.f32 	%f9470, %f9458, %f9469, %f9454;
	fma.rn.f32 	%f9471, %f9460, %f9469, %f9455;
	fma.rn.f32 	%f9472, %f9462, %f9469, %f9456;
	ld.shared.f32 	%f9473, [_ZZ20simulate_interactionP6float4S0_fiE6others+7092];
	sub.f32 	%f9474, %f9473, %f13;
	ld.shared.f32 	%f9475, [_ZZ20simulate_interactionP6float4S0_fiE6others+7096];
	sub.f32 	%f9476, %f9475, %f14;
	ld.shared.f32 	%f9477, [_ZZ20simulate_interactionP6float4S0_fiE6others+7100];
	sub.f32 	%f9478, %f9477, %f15;
	mul.f32 	%f9479, %f9476, %f9476;
	fma.rn.f32 	%f9480, %f9474, %f9474, %f9479;
	fma.rn.f32 	%f9481, %f9478, %f9478, %f9480;
	add.f32 	%f9482, %f9481, 0f322BCC77;
	rsqrt.approx.f32 	%f9483, %f9482;
	mul.f32 	%f9484, %f9483, %f9483;
	mul.f32 	%f9485, %f9483, %f9484;
	fma.rn.f32 	%f9486, %f9474, %f9485, %f9470;
	fma.rn.f32 	%f9487, %f9476, %f9485, %f9471;
	fma.rn.f32 	%f9488, %f9478, %f9485, %f9472;
	ld.shared.f32 	%f9489, [_ZZ20simulate_interactionP6float4S0_fiE6others+7104];
	sub.f32 	%f9490, %f9489, %f13;
	ld.shared.f32 	%f9491, [_ZZ20simulate_interactionP6float4S0_fiE6others+7108];
	sub.f32 	%f9492, %f9491, %f14;
	ld.shared.f32 	%f9493, [_ZZ20simulate_interactionP6float4S0_fiE6others+7112];
	sub.f32 	%f9494, %f9493, %f15;
	mul.f32 	%f9495, %f9492, %f9492;
	fma.rn.f32 	%f9496, %f9490, %f9490, %f9495;
	fma.rn.f32 	%f9497, %f9494, %f9494, %f9496;
	add.f32 	%f9498, %f9497, 0f322BCC77;
	rsqrt.approx.f32 	%f9499, %f9498;
	mul.f32 	%f9500, %f9499, %f9499;
	mul.f32 	%f9501, %f9499, %f9500;
	fma.rn.f32 	%f9502, %f9490, %f9501, %f9486;
	fma.rn.f32 	%f9503, %f9492, %f9501, %f9487;
	fma.rn.f32 	%f9504, %f9494, %f9501, %f9488;
	ld.shared.f32 	%f9505, [_ZZ20simulate_interactionP6float4S0_fiE6others+7116];
	sub.f32 	%f9506, %f9505, %f13;
	ld.shared.f32 	%f9507, [_ZZ20simulate_interactionP6float4S0_fiE6others+7120];
	sub.f32 	%f9508, %f9507, %f14;
	ld.shared.f32 	%f9509, [_ZZ20simulate_interactionP6float4S0_fiE6others+7124];
	sub.f32 	%f9510, %f9509, %f15;
	mul.f32 	%f9511, %f9508, %f9508;
	fma.rn.f32 	%f9512, %f9506, %f9506, %f9511;
	fma.rn.f32 	%f9513, %f9510, %f9510, %f9512;
	add.f32 	%f9514, %f9513, 0f322BCC77;
	rsqrt.approx.f32 	%f9515, %f9514;
	mul.f32 	%f9516, %f9515, %f9515;
	mul.f32 	%f9517, %f9515, %f9516;
	fma.rn.f32 	%f9518, %f9506, %f9517, %f9502;
	fma.rn.f32 	%f9519, %f9508, %f9517, %f9503;
	fma.rn.f32 	%f9520, %f9510, %f9517, %f9504;
	ld.shared.f32 	%f9521, [_ZZ20simulate_interactionP6float4S0_fiE6others+7128];
	sub.f32 	%f9522, %f9521, %f13;
	ld.shared.f32 	%f9523, [_ZZ20simulate_interactionP6float4S0_fiE6others+7132];
	sub.f32 	%f9524, %f9523, %f14;
	ld.shared.f32 	%f9525, [_ZZ20simulate_interactionP6float4S0_fiE6others+7136];
	sub.f32 	%f9526, %f9525, %f15;
	mul.f32 	%f9527, %f9524, %f9524;
	fma.rn.f32 	%f9528, %f9522, %f9522, %f9527;
	fma.rn.f32 	%f9529, %f9526, %f9526, %f9528;
	add.f32 	%f9530, %f9529, 0f322BCC77;
	rsqrt.approx.f32 	%f9531, %f9530;
	mul.f32 	%f9532, %f9531, %f9531;
	mul.f32 	%f9533, %f9531, %f9532;
	fma.rn.f32 	%f9534, %f9522, %f9533, %f9518;
	fma.rn.f32 	%f9535, %f9524, %f9533, %f9519;
	fma.rn.f32 	%f9536, %f9526, %f9533, %f9520;
	ld.shared.f32 	%f9537, [_ZZ20simulate_interactionP6float4S0_fiE6others+7140];
	sub.f32 	%f9538, %f9537, %f13;
	ld.shared.f32 	%f9539, [_ZZ20simulate_interactionP6float4S0_fiE6others+7144];
	sub.f32 	%f9540, %f9539, %f14;
	ld.shared.f32 	%f9541, [_ZZ20simulate_interactionP6float4S0_fiE6others+7148];
	sub.f32 	%f9542, %f9541, %f15;
	mul.f32 	%f9543, %f9540, %f9540;
	fma.rn.f32 	%f9544, %f9538, %f9538, %f9543;
	fma.rn.f32 	%f9545, %f9542, %f9542, %f9544;
	add.f32 	%f9546, %f9545, 0f322BCC77;
	rsqrt.approx.f32 	%f9547, %f9546;
	mul.f32 	%f9548, %f9547, %f9547;
	mul.f32 	%f9549, %f9547, %f9548;
	fma.rn.f32 	%f9550, %f9538, %f9549, %f9534;
	fma.rn.f32 	%f9551, %f9540, %f9549, %f9535;
	fma.rn.f32 	%f9552, %f9542, %f9549, %f9536;
	ld.shared.f32 	%f9553, [_ZZ20simulate_interactionP6float4S0_fiE6others+7152];
	sub.f32 	%f9554, %f9553, %f13;
	ld.shared.f32 	%f9555, [_ZZ20simulate_interactionP6float4S0_fiE6others+7156];
	sub.f32 	%f9556, %f9555, %f14;
	ld.shared.f32 	%f9557, [_ZZ20simulate_interactionP6float4S0_fiE6others+7160];
	sub.f32 	%f9558, %f9557, %f15;
	mul.f32 	%f9559, %f9556, %f9556;
	fma.rn.f32 	%f9560, %f9554, %f9554, %f9559;
	fma.rn.f32 	%f9561, %f9558, %f9558, %f9560;
	add.f32 	%f9562, %f9561, 0f322BCC77;
	rsqrt.approx.f32 	%f9563, %f9562;
	mul.f32 	%f9564, %f9563, %f9563;
	mul.f32 	%f9565, %f9563, %f9564;
	fma.rn.f32 	%f9566, %f9554, %f9565, %f9550;
	fma.rn.f32 	%f9567, %f9556, %f9565, %f9551;
	fma.rn.f32 	%f9568, %f9558, %f9565, %f9552;
	ld.shared.f32 	%f9569, [_ZZ20simulate_interactionP6float4S0_fiE6others+7164];
	sub.f32 	%f9570, %f9569, %f13;
	ld.shared.f32 	%f9571, [_ZZ20simulate_interactionP6float4S0_fiE6others+7168];
	sub.f32 	%f9572, %f9571, %f14;
	ld.shared.f32 	%f9573, [_ZZ20simulate_interactionP6float4S0_fiE6others+7172];
	sub.f32 	%f9574, %f9573, %f15;
	mul.f32 	%f9575, %f9572, %f9572;
	fma.rn.f32 	%f9576, %f9570, %f9570, %f9575;
	fma.rn.f32 	%f9577, %f9574, %f9574, %f9576;
	add.f32 	%f9578, %f9577, 0f322BCC77;
	rsqrt.approx.f32 	%f9579, %f9578;
	mul.f32 	%f9580, %f9579, %f9579;
	mul.f32 	%f9581, %f9579, %f9580;
	fma.rn.f32 	%f9582, %f9570, %f9581, %f9566;
	fma.rn.f32 	%f9583, %f9572, %f9581, %f9567;
	fma.rn.f32 	%f9584, %f9574, %f9581, %f9568;
	ld.shared.f32 	%f9585, [_ZZ20simulate_interactionP6float4S0_fiE6others+7176];
	sub.f32 	%f9586, %f9585, %f13;
	ld.shared.f32 	%f9587, [_ZZ20simulate_interactionP6float4S0_fiE6others+7180];
	sub.f32 	%f9588, %f9587, %f14;
	ld.shared.f32 	%f9589, [_ZZ20simulate_interactionP6float4S0_fiE6others+7184];
	sub.f32 	%f9590, %f9589, %f15;
	mul.f32 	%f9591, %f9588, %f9588;
	fma.rn.f32 	%f9592, %f9586, %f9586, %f9591;
	fma.rn.f32 	%f9593, %f9590, %f9590, %f9592;
	add.f32 	%f9594, %f9593, 0f322BCC77;
	rsqrt.approx.f32 	%f9595, %f9594;
	mul.f32 	%f9596, %f9595, %f9595;
	mul.f32 	%f9597, %f9595, %f9596;
	fma.rn.f32 	%f9598, %f9586, %f9597, %f9582;
	fma.rn.f32 	%f9599, %f9588, %f9597, %f9583;
	fma.rn.f32 	%f9600, %f9590, %f9597, %f9584;
	ld.shared.f32 	%f9601, [_ZZ20simulate_interactionP6float4S0_fiE6others+7188];
	sub.f32 	%f9602, %f9601, %f13;
	ld.shared.f32 	%f9603, [_ZZ20simulate_interactionP6float4S0_fiE6others+7192];
	sub.f32 	%f9604, %f9603, %f14;
	ld.shared.f32 	%f9605, [_ZZ20simulate_interactionP6float4S0_fiE6others+7196];
	sub.f32 	%f9606, %f9605, %f15;
	mul.f32 	%f9607, %f9604, %f9604;
	fma.rn.f32 	%f9608, %f9602, %f9602, %f9607;
	fma.rn.f32 	%f9609, %f9606, %f9606, %f9608;
	add.f32 	%f9610, %f9609, 0f322BCC77;
	rsqrt.approx.f32 	%f9611, %f9610;
	mul.f32 	%f9612, %f9611, %f9611;
	mul.f32 	%f9613, %f9611, %f9612;
	fma.rn.f32 	%f9614, %f9602, %f9613, %f9598;
	fma.rn.f32 	%f9615, %f9604, %f9613, %f9599;
	fma.rn.f32 	%f9616, %f9606, %f9613, %f9600;
	ld.shared.f32 	%f9617, [_ZZ20simulate_interactionP6float4S0_fiE6others+7200];
	sub.f32 	%f9618, %f9617, %f13;
	ld.shared.f32 	%f9619, [_ZZ20simulate_interactionP6float4S0_fiE6others+7204];
	sub.f32 	%f9620, %f9619, %f14;
	ld.shared.f32 	%f9621, [_ZZ20simulate_interactionP6float4S0_fiE6others+7208];
	sub.f32 	%f9622, %f9621, %f15;
	mul.f32 	%f9623, %f9620, %f9620;
	fma.rn.f32 	%f9624, %f9618, %f9618, %f9623;
	fma.rn.f32 	%f9625, %f9622, %f9622, %f9624;
	add.f32 	%f9626, %f9625, 0f322BCC77;
	rsqrt.approx.f32 	%f9627, %f9626;
	mul.f32 	%f9628, %f9627, %f9627;
	mul.f32 	%f9629, %f9627, %f9628;
	fma.rn.f32 	%f9630, %f9618, %f9629, %f9614;
	fma.rn.f32 	%f9631, %f9620, %f9629, %f9615;
	fma.rn.f32 	%f9632, %f9622, %f9629, %f9616;
	ld.shared.f32 	%f9633, [_ZZ20simulate_interactionP6float4S0_fiE6others+7212];
	sub.f32 	%f9634, %f9633, %f13;
	ld.shared.f32 	%f9635, [_ZZ20simulate_interactionP6float4S0_fiE6others+7216];
	sub.f32 	%f9636, %f9635, %f14;
	ld.shared.f32 	%f9637, [_ZZ20simulate_interactionP6float4S0_fiE6others+7220];
	sub.f32 	%f9638, %f9637, %f15;
	mul.f32 	%f9639, %f9636, %f9636;
	fma.rn.f32 	%f9640, %f9634, %f9634, %f9639;
	fma.rn.f32 	%f9641, %f9638, %f9638, %f9640;
	add.f32 	%f9642, %f9641, 0f322BCC77;
	rsqrt.approx.f32 	%f9643, %f9642;
	mul.f32 	%f9644, %f9643, %f9643;
	mul.f32 	%f9645, %f9643, %f9644;
	fma.rn.f32 	%f9646, %f9634, %f9645, %f9630;
	fma.rn.f32 	%f9647, %f9636, %f9645, %f9631;
	fma.rn.f32 	%f9648, %f9638, %f9645, %f9632;
	ld.shared.f32 	%f9649, [_ZZ20simulate_interactionP6float4S0_fiE6others+7224];
	sub.f32 	%f9650, %f9649, %f13;
	ld.shared.f32 	%f9651, [_ZZ20simulate_interactionP6float4S0_fiE6others+7228];
	sub.f32 	%f9652, %f9651, %f14;
	ld.shared.f32 	%f9653, [_ZZ20simulate_interactionP6float4S0_fiE6others+7232];
	sub.f32 	%f9654, %f9653, %f15;
	mul.f32 	%f9655, %f9652, %f9652;
	fma.rn.f32 	%f9656, %f9650, %f9650, %f9655;
	fma.rn.f32 	%f9657, %f9654, %f9654, %f9656;
	add.f32 	%f9658, %f9657, 0f322BCC77;
	rsqrt.approx.f32 	%f9659, %f9658;
	mul.f32 	%f9660, %f9659, %f9659;
	mul.f32 	%f9661, %f9659, %f9660;
	fma.rn.f32 	%f9662, %f9650, %f9661, %f9646;
	fma.rn.f32 	%f9663, %f9652, %f9661, %f9647;
	fma.rn.f32 	%f9664, %f9654, %f9661, %f9648;
	ld.shared.f32 	%f9665, [_ZZ20simulate_interactionP6float4S0_fiE6others+7236];
	sub.f32 	%f9666, %f9665, %f13;
	ld.shared.f32 	%f9667, [_ZZ20simulate_interactionP6float4S0_fiE6others+7240];
	sub.f32 	%f9668, %f9667, %f14;
	ld.shared.f32 	%f9669, [_ZZ20simulate_interactionP6float4S0_fiE6others+7244];
	sub.f32 	%f9670, %f9669, %f15;
	mul.f32 	%f9671, %f9668, %f9668;
	fma.rn.f32 	%f9672, %f9666, %f9666, %f9671;
	fma.rn.f32 	%f9673, %f9670, %f9670, %f9672;
	add.f32 	%f9674, %f9673, 0f322BCC77;
	rsqrt.approx.f32 	%f9675, %f9674;
	mul.f32 	%f9676, %f9675, %f9675;
	mul.f32 	%f9677, %f9675, %f9676;
	fma.rn.f32 	%f9678, %f9666, %f9677, %f9662;
	fma.rn.f32 	%f9679, %f9668, %f9677, %f9663;
	fma.rn.f32 	%f9680, %f9670, %f9677, %f9664;
	ld.shared.f32 	%f9681, [_ZZ20simulate_interactionP6float4S0_fiE6others+7248];
	sub.f32 	%f9682, %f9681, %f13;
	ld.shared.f32 	%f9683, [_ZZ20simulate_interactionP6float4S0_fiE6others+7252];
	sub.f32 	%f9684, %f9683, %f14;
	ld.shared.f32 	%f9685, [_ZZ20simulate_interactionP6float4S0_fiE6others+7256];
	sub.f32 	%f9686, %f9685, %f15;
	mul.f32 	%f9687, %f9684, %f9684;
	fma.rn.f32 	%f9688, %f9682, %f9682, %f9687;
	fma.rn.f32 	%f9689, %f9686, %f9686, %f9688;
	add.f32 	%f9690, %f9689, 0f322BCC77;
	rsqrt.approx.f32 	%f9691, %f9690;
	mul.f32 	%f9692, %f9691, %f9691;
	mul.f32 	%f9693, %f9691, %f9692;
	fma.rn.f32 	%f9694, %f9682, %f9693, %f9678;
	fma.rn.f32 	%f9695, %f9684, %f9693, %f9679;
	fma.rn.f32 	%f9696, %f9686, %f9693, %f9680;
	ld.shared.f32 	%f9697, [_ZZ20simulate_interactionP6float4S0_fiE6others+7260];
	sub.f32 	%f9698, %f9697, %f13;
	ld.shared.f32 	%f9699, [_ZZ20simulate_interactionP6float4S0_fiE6others+7264];
	sub.f32 	%f9700, %f9699, %f14;
	ld.shared.f32 	%f9701, [_ZZ20simulate_interactionP6float4S0_fiE6others+7268];
	sub.f32 	%f9702, %f9701, %f15;
	mul.f32 	%f9703, %f9700, %f9700;
	fma.rn.f32 	%f9704, %f9698, %f9698, %f9703;
	fma.rn.f32 	%f9705, %f9702, %f9702, %f9704;
	add.f32 	%f9706, %f9705, 0f322BCC77;
	rsqrt.approx.f32 	%f9707, %f9706;
	mul.f32 	%f9708, %f9707, %f9707;
	mul.f32 	%f9709, %f9707, %f9708;
	fma.rn.f32 	%f9710, %f9698, %f9709, %f9694;
	fma.rn.f32 	%f9711, %f9700, %f9709, %f9695;
	fma.rn.f32 	%f9712, %f9702, %f9709, %f9696;
	ld.shared.f32 	%f9713, [_ZZ20simulate_interactionP6float4S0_fiE6others+7272];
	sub.f32 	%f9714, %f9713, %f13;
	ld.shared.f32 	%f9715, [_ZZ20simulate_interactionP6float4S0_fiE6others+7276];
	sub.f32 	%f9716, %f9715, %f14;
	ld.shared.f32 	%f9717, [_ZZ20simulate_interactionP6float4S0_fiE6others+7280];
	sub.f32 	%f9718, %f9717, %f15;
	mul.f32 	%f9719, %f9716, %f9716;
	fma.rn.f32 	%f9720, %f9714, %f9714, %f9719;
	fma.rn.f32 	%f9721, %f9718, %f9718, %f9720;
	add.f32 	%f9722, %f9721, 0f322BCC77;
	rsqrt.approx.f32 	%f9723, %f9722;
	mul.f32 	%f9724, %f9723, %f9723;
	mul.f32 	%f9725, %f9723, %f9724;
	fma.rn.f32 	%f9726, %f9714, %f9725, %f9710;
	fma.rn.f32 	%f9727, %f9716, %f9725, %f9711;
	fma.rn.f32 	%f9728, %f9718, %f9725, %f9712;
	ld.shared.f32 	%f9729, [_ZZ20simulate_interactionP6float4S0_fiE6others+7284];
	sub.f32 	%f9730, %f9729, %f13;
	ld.shared.f32 	%f9731, [_ZZ20simulate_interactionP6float4S0_fiE6others+7288];
	sub.f32 	%f9732, %f9731, %f14;
	ld.shared.f32 	%f9733, [_ZZ20simulate_interactionP6float4S0_fiE6others+7292];
	sub.f32 	%f9734, %f9733, %f15;
	mul.f32 	%f9735, %f9732, %f9732;
	fma.rn.f32 	%f9736, %f9730, %f9730, %f9735;
	fma.rn.f32 	%f9737, %f9734, %f9734, %f9736;
	add.f32 	%f9738, %f9737, 0f322BCC77;
	rsqrt.approx.f32 	%f9739, %f9738;
	mul.f32 	%f9740, %f9739, %f9739;
	mul.f32 	%f9741, %f9739, %f9740;
	fma.rn.f32 	%f9742, %f9730, %f9741, %f9726;
	fma.rn.f32 	%f9743, %f9732, %f9741, %f9727;
	fma.rn.f32 	%f9744, %f9734, %f9741, %f9728;
	ld.shared.f32 	%f9745, [_ZZ20simulate_interactionP6float4S0_fiE6others+7296];
	sub.f32 	%f9746, %f9745, %f13;
	ld.shared.f32 	%f9747, [_ZZ20simulate_interactionP6float4S0_fiE6others+7300];
	sub.f32 	%f9748, %f9747, %f14;
	ld.shared.f32 	%f9749, [_ZZ20simulate_interactionP6float4S0_fiE6others+7304];
	sub.f32 	%f9750, %f9749, %f15;
	mul.f32 	%f9751, %f9748, %f9748;
	fma.rn.f32 	%f9752, %f9746, %f9746, %f9751;
	fma.rn.f32 	%f9753, %f9750, %f9750, %f9752;
	add.f32 	%f9754, %f9753, 0f322BCC77;
	rsqrt.approx.f32 	%f9755, %f9754;
	mul.f32 	%f9756, %f9755, %f9755;
	mul.f32 	%f9757, %f9755, %f9756;
	fma.rn.f32 	%f9758, %f9746, %f9757, %f9742;
	fma.rn.f32 	%f9759, %f9748, %f9757, %f9743;
	fma.rn.f32 	%f9760, %f9750, %f9757, %f9744;
	ld.shared.f32 	%f9761, [_ZZ20simulate_interactionP6float4S0_fiE6others+7308];
	sub.f32 	%f9762, %f9761, %f13;
	ld.shared.f32 	%f9763, [_ZZ20simulate_interactionP6float4S0_fiE6others+7312];
	sub.f32 	%f9764, %f9763, %f14;
	ld.shared.f32 	%f9765, [_ZZ20simulate_interactionP6float4S0_fiE6others+7316];
	sub.f32 	%f9766, %f9765, %f15;
	mul.f32 	%f9767, %f9764, %f9764;
	fma.rn.f32 	%f9768, %f9762, %f9762, %f9767;
	fma.rn.f32 	%f9769, %f9766, %f9766, %f9768;
	add.f32 	%f9770, %f9769, 0f322BCC77;
	rsqrt.approx.f32 	%f9771, %f9770;
	mul.f32 	%f9772, %f9771, %f9771;
	mul.f32 	%f9773, %f9771, %f9772;
	fma.rn.f32 	%f9774, %f9762, %f9773, %f9758;
	fma.rn.f32 	%f9775, %f9764, %f9773, %f9759;
	fma.rn.f32 	%f9776, %f9766, %f9773, %f9760;
	ld.shared.f32 	%f9777, [_ZZ20simulate_interactionP6float4S0_fiE6others+7320];
	sub.f32 	%f9778, %f9777, %f13;
	ld.shared.f32 	%f9779, [_ZZ20simulate_interactionP6float4S0_fiE6others+7324];
	sub.f32 	%f9780, %f9779, %f14;
	ld.shared.f32 	%f9781, [_ZZ20simulate_interactionP6float4S0_fiE6others+7328];
	sub.f32 	%f9782, %f9781, %f15;
	mul.f32 	%f9783, %f9780, %f9780;
	fma.rn.f32 	%f9784, %f9778, %f9778, %f9783;
	fma.rn.f32 	%f9785, %f9782, %f9782, %f9784;
	add.f32 	%f9786, %f9785, 0f322BCC77;
	rsqrt.approx.f32 	%f9787, %f9786;
	mul.f32 	%f9788, %f9787, %f9787;
	mul.f32 	%f9789, %f9787, %f9788;
	fma.rn.f32 	%f9790, %f9778, %f9789, %f9774;
	fma.rn.f32 	%f9791, %f9780, %f9789, %f9775;
	fma.rn.f32 	%f9792, %f9782, %f9789, %f9776;
	ld.shared.f32 	%f9793, [_ZZ20simulate_interactionP6float4S0_fiE6others+7332];
	sub.f32 	%f9794, %f9793, %f13;
	ld.shared.f32 	%f9795, [_ZZ20simulate_interactionP6float4S0_fiE6others+7336];
	sub.f32 	%f9796, %f9795, %f14;
	ld.shared.f32 	%f9797, [_ZZ20simulate_interactionP6float4S0_fiE6others+7340];
	sub.f32 	%f9798, %f9797, %f15;
	mul.f32 	%f9799, %f9796, %f9796;
	fma.rn.f32 	%f9800, %f9794, %f9794, %f9799;
	fma.rn.f32 	%f9801, %f9798, %f9798, %f9800;
	add.f32 	%f9802, %f9801, 0f322BCC77;
	rsqrt.approx.f32 	%f9803, %f9802;
	mul.f32 	%f9804, %f9803, %f9803;
	mul.f32 	%f9805, %f9803, %f9804;
	fma.rn.f32 	%f9806, %f9794, %f9805, %f9790;
	fma.rn.f32 	%f9807, %f9796, %f9805, %f9791;
	fma.rn.f32 	%f9808, %f9798, %f9805, %f9792;
	ld.shared.f32 	%f9809, [_ZZ20simulate_interactionP6float4S0_fiE6others+7344];
	sub.f32 	%f9810, %f9809, %f13;
	ld.shared.f32 	%f9811, [_ZZ20simulate_interactionP6float4S0_fiE6others+7348];
	sub.f32 	%f9812, %f9811, %f14;
	ld.shared.f32 	%f9813, [_ZZ20simulate_interactionP6float4S0_fiE6others+7352];
	sub.f32 	%f9814, %f9813, %f15;
	mul.f32 	%f9815, %f9812, %f9812;
	fma.rn.f32 	%f9816, %f9810, %f9810, %f9815;
	fma.rn.f32 	%f9817, %f9814, %f9814, %f9816;
	add.f32 	%f9818, %f9817, 0f322BCC77;
	rsqrt.approx.f32 	%f9819, %f9818;
	mul.f32 	%f9820, %f9819, %f9819;
	mul.f32 	%f9821, %f9819, %f9820;
	fma.rn.f32 	%f9822, %f9810, %f9821, %f9806;
	fma.rn.f32 	%f9823, %f9812, %f9821, %f9807;
	fma.rn.f32 	%f9824, %f9814, %f9821, %f9808;
	ld.shared.f32 	%f9825, [_ZZ20simulate_interactionP6float4S0_fiE6others+7356];
	sub.f32 	%f9826, %f9825, %f13;
	ld.shared.f32 	%f9827, [_ZZ20simulate_interactionP6float4S0_fiE6others+7360];
	sub.f32 	%f9828, %f9827, %f14;
	ld.shared.f32 	%f9829, [_ZZ20simulate_interactionP6float4S0_fiE6others+7364];
	sub.f32 	%f9830, %f9829, %f15;
	mul.f32 	%f9831, %f9828, %f9828;
	fma.rn.f32 	%f9832, %f9826, %f9826, %f9831;
	fma.rn.f32 	%f9833, %f9830, %f9830, %f9832;
	add.f32 	%f9834, %f9833, 0f322BCC77;
	rsqrt.approx.f32 	%f9835, %f9834;
	mul.f32 	%f9836, %f9835, %f9835;
	mul.f32 	%f9837, %f9835, %f9836;
	fma.rn.f32 	%f9838, %f9826, %f9837, %f9822;
	fma.rn.f32 	%f9839, %f9828, %f9837, %f9823;
	fma.rn.f32 	%f9840, %f9830, %f9837, %f9824;
	ld.shared.f32 	%f9841, [_ZZ20simulate_interactionP6float4S0_fiE6others+7368];
	sub.f32 	%f9842, %f9841, %f13;
	ld.shared.f32 	%f9843, [_ZZ20simulate_interactionP6float4S0_fiE6others+7372];
	sub.f32 	%f9844, %f9843, %f14;
	ld.shared.f32 	%f9845, [_ZZ20simulate_interactionP6float4S0_fiE6others+7376];
	sub.f32 	%f9846, %f9845, %f15;
	mul.f32 	%f9847, %f9844, %f9844;
	fma.rn.f32 	%f9848, %f9842, %f9842, %f9847;
	fma.rn.f32 	%f9849, %f9846, %f9846, %f9848;
	add.f32 	%f9850, %f9849, 0f322BCC77;
	rsqrt.approx.f32 	%f9851, %f9850;
	mul.f32 	%f9852, %f9851, %f9851;
	mul.f32 	%f9853, %f9851, %f9852;
	fma.rn.f32 	%f9854, %f9842, %f9853, %f9838;
	fma.rn.f32 	%f9855, %f9844, %f9853, %f9839;
	fma.rn.f32 	%f9856, %f9846, %f9853, %f9840;
	ld.shared.f32 	%f9857, [_ZZ20simulate_interactionP6float4S0_fiE6others+7380];
	sub.f32 	%f9858, %f9857, %f13;
	ld.shared.f32 	%f9859, [_ZZ20simulate_interactionP6float4S0_fiE6others+7384];
	sub.f32 	%f9860, %f9859, %f14;
	ld.shared.f32 	%f9861, [_ZZ20simulate_interactionP6float4S0_fiE6others+7388];
	sub.f32 	%f9862, %f9861, %f15;
	mul.f32 	%f9863, %f9860, %f9860;
	fma.rn.f32 	%f9864, %f9858, %f9858, %f9863;
	fma.rn.f32 	%f9865, %f9862, %f9862, %f9864;
	add.f32 	%f9866, %f9865, 0f322BCC77;
	rsqrt.approx.f32 	%f9867, %f9866;
	mul.f32 	%f9868, %f9867, %f9867;
	mul.f32 	%f9869, %f9867, %f9868;
	fma.rn.f32 	%f9870, %f9858, %f9869, %f9854;
	fma.rn.f32 	%f9871, %f9860, %f9869, %f9855;
	fma.rn.f32 	%f9872, %f9862, %f9869, %f9856;
	ld.shared.f32 	%f9873, [_ZZ20simulate_interactionP6float4S0_fiE6others+7392];
	sub.f32 	%f9874, %f9873, %f13;
	ld.shared.f32 	%f9875, [_ZZ20simulate_interactionP6float4S0_fiE6others+7396];
	sub.f32 	%f9876, %f9875, %f14;
	ld.shared.f32 	%f9877, [_ZZ20simulate_interactionP6float4S0_fiE6others+7400];
	sub.f32 	%f9878, %f9877, %f15;
	mul.f32 	%f9879, %f9876, %f9876;
	fma.rn.f32 	%f9880, %f9874, %f9874, %f9879;
	fma.rn.f32 	%f9881, %f9878, %f9878, %f9880;
	add.f32 	%f9882, %f9881, 0f322BCC77;
	rsqrt.approx.f32 	%f9883, %f9882;
	mul.f32 	%f9884, %f9883, %f9883;
	mul.f32 	%f9885, %f9883, %f9884;
	fma.rn.f32 	%f9886, %f9874, %f9885, %f9870;
	fma.rn.f32 	%f9887, %f9876, %f9885, %f9871;
	fma.rn.f32 	%f9888, %f9878, %f9885, %f9872;
	ld.shared.f32 	%f9889, [_ZZ20simulate_interactionP6float4S0_fiE6others+7404];
	sub.f32 	%f9890, %f9889, %f13;
	ld.shared.f32 	%f9891, [_ZZ20simulate_interactionP6float4S0_fiE6others+7408];
	sub.f32 	%f9892, %f9891, %f14;
	ld.shared.f32 	%f9893, [_ZZ20simulate_interactionP6float4S0_fiE6others+7412];
	sub.f32 	%f9894, %f9893, %f15;
	mul.f32 	%f9895, %f9892, %f9892;
	fma.rn.f32 	%f9896, %f9890, %f9890, %f9895;
	fma.rn.f32 	%f9897, %f9894, %f9894, %f9896;
	add.f32 	%f9898, %f9897, 0f322BCC77;
	rsqrt.approx.f32 	%f9899, %f9898;
	mul.f32 	%f9900, %f9899, %f9899;
	mul.f32 	%f9901, %f9899, %f9900;
	fma.rn.f32 	%f9902, %f9890, %f9901, %f9886;
	fma.rn.f32 	%f9903, %f9892, %f9901, %f9887;
	fma.rn.f32 	%f9904, %f9894, %f9901, %f9888;
	ld.shared.f32 	%f9905, [_ZZ20simulate_interactionP6float4S0_fiE6others+7416];
	sub.f32 	%f9906, %f9905, %f13;
	ld.shared.f32 	%f9907, [_ZZ20simulate_interactionP6float4S0_fiE6others+7420];
	sub.f32 	%f9908, %f9907, %f14;
	ld.shared.f32 	%f9909, [_ZZ20simulate_interactionP6float4S0_fiE6others+7424];
	sub.f32 	%f9910, %f9909, %f15;
	mul.f32 	%f9911, %f9908, %f9908;
	fma.rn.f32 	%f9912, %f9906, %f9906, %f9911;
	fma.rn.f32 	%f9913, %f9910, %f9910, %f9912;
	add.f32 	%f9914, %f9913, 0f322BCC77;
	rsqrt.approx.f32 	%f9915, %f9914;
	mul.f32 	%f9916, %f9915, %f9915;
	mul.f32 	%f9917, %f9915, %f9916;
	fma.rn.f32 	%f9918, %f9906, %f9917, %f9902;
	fma.rn.f32 	%f9919, %f9908, %f9917, %f9903;
	fma.rn.f32 	%f9920, %f9910, %f9917, %f9904;
	ld.shared.f32 	%f9921, [_ZZ20simulate_interactionP6float4S0_fiE6others+7428];
	sub.f32 	%f9922, %f9921, %f13;
	ld.shared.f32 	%f9923, [_ZZ20simulate_interactionP6float4S0_fiE6others+7432];
	sub.f32 	%f9924, %f9923, %f14;
	ld.shared.f32 	%f9925, [_ZZ20simulate_interactionP6float4S0_fiE6others+7436];
	sub.f32 	%f9926, %f9925, %f15;
	mul.f32 	%f9927, %f9924, %f9924;
	fma.rn.f32 	%f9928, %f9922, %f9922, %f9927;
	fma.rn.f32 	%f9929, %f9926, %f9926, %f9928;
	add.f32 	%f9930, %f9929, 0f322BCC77;
	rsqrt.approx.f32 	%f9931, %f9930;
	mul.f32 	%f9932, %f9931, %f9931;
	mul.f32 	%f9933, %f9931, %f9932;
	fma.rn.f32 	%f9934, %f9922, %f9933, %f9918;
	fma.rn.f32 	%f9935, %f9924, %f9933, %f9919;
	fma.rn.f32 	%f9936, %f9926, %f9933, %f9920;
	ld.shared.f32 	%f9937, [_ZZ20simulate_interactionP6float4S0_fiE6others+7440];
	sub.f32 	%f9938, %f9937, %f13;
	ld.shared.f32 	%f9939, [_ZZ20simulate_interactionP6float4S0_fiE6others+7444];
	sub.f32 	%f9940, %f9939, %f14;
	ld.shared.f32 	%f9941, [_ZZ20simulate_interactionP6float4S0_fiE6others+7448];
	sub.f32 	%f9942, %f9941, %f15;
	mul.f32 	%f9943, %f9940, %f9940;
	fma.rn.f32 	%f9944, %f9938, %f9938, %f9943;
	fma.rn.f32 	%f9945, %f9942, %f9942, %f9944;
	add.f32 	%f9946, %f9945, 0f322BCC77;
	rsqrt.approx.f32 	%f9947, %f9946;
	mul.f32 	%f9948, %f9947, %f9947;
	mul.f32 	%f9949, %f9947, %f9948;
	fma.rn.f32 	%f9950, %f9938, %f9949, %f9934;
	fma.rn.f32 	%f9951, %f9940, %f9949, %f9935;
	fma.rn.f32 	%f9952, %f9942, %f9949, %f9936;
	ld.shared.f32 	%f9953, [_ZZ20simulate_interactionP6float4S0_fiE6others+7452];
	sub.f32 	%f9954, %f9953, %f13;
	ld.shared.f32 	%f9955, [_ZZ20simulate_interactionP6float4S0_fiE6others+7456];
	sub.f32 	%f9956, %f9955, %f14;
	ld.shared.f32 	%f9957, [_ZZ20simulate_interactionP6float4S0_fiE6others+7460];
	sub.f32 	%f9958, %f9957, %f15;
	mul.f32 	%f9959, %f9956, %f9956;
	fma.rn.f32 	%f9960, %f9954, %f9954, %f9959;
	fma.rn.f32 	%f9961, %f9958, %f9958, %f9960;
	add.f32 	%f9962, %f9961, 0f322BCC77;
	rsqrt.approx.f32 	%f9963, %f9962;
	mul.f32 	%f9964, %f9963, %f9963;
	mul.f32 	%f9965, %f9963, %f9964;
	fma.rn.f32 	%f9966, %f9954, %f9965, %f9950;
	fma.rn.f32 	%f9967, %f9956, %f9965, %f9951;
	fma.rn.f32 	%f9968, %f9958, %f9965, %f9952;
	ld.shared.f32 	%f9969, [_ZZ20simulate_interactionP6float4S0_fiE6others+7464];
	sub.f32 	%f9970, %f9969, %f13;
	ld.shared.f32 	%f9971, [_ZZ20simulate_interactionP6float4S0_fiE6others+7468];
	sub.f32 	%f9972, %f9971, %f14;
	ld.shared.f32 	%f9973, [_ZZ20simulate_interactionP6float4S0_fiE6others+7472];
	sub.f32 	%f9974, %f9973, %f15;
	mul.f32 	%f9975, %f9972, %f9972;
	fma.rn.f32 	%f9976, %f9970, %f9970, %f9975;
	fma.rn.f32 	%f9977, %f9974, %f9974, %f9976;
	add.f32 	%f9978, %f9977, 0f322BCC77;
	rsqrt.approx.f32 	%f9979, %f9978;
	mul.f32 	%f9980, %f9979, %f9979;
	mul.f32 	%f9981, %f9979, %f9980;
	fma.rn.f32 	%f9982, %f9970, %f9981, %f9966;
	fma.rn.f32 	%f9983, %f9972, %f9981, %f9967;
	fma.rn.f32 	%f9984, %f9974, %f9981, %f9968;
	ld.shared.f32 	%f9985, [_ZZ20simulate_interactionP6float4S0_fiE6others+7476];
	sub.f32 	%f9986, %f9985, %f13;
	ld.shared.f32 	%f9987, [_ZZ20simulate_interactionP6float4S0_fiE6others+7480];
	sub.f32 	%f9988, %f9987, %f14;
	ld.shared.f32 	%f9989, [_ZZ20simulate_interactionP6float4S0_fiE6others+7484];
	sub.f32 	%f9990, %f9989, %f15;
	mul.f32 	%f9991, %f9988, %f9988;
	fma.rn.f32 	%f9992, %f9986, %f9986, %f9991;
	fma.rn.f32 	%f9993, %f9990, %f9990, %f9992;
	add.f32 	%f9994, %f9993, 0f322BCC77;
	rsqrt.approx.f32 	%f9995, %f9994;
	mul.f32 	%f9996, %f9995, %f9995;
	mul.f32 	%f9997, %f9995, %f9996;
	fma.rn.f32 	%f9998, %f9986, %f9997, %f9982;
	fma.rn.f32 	%f9999, %f9988, %f9997, %f9983;
	fma.rn.f32 	%f10000, %f9990, %f9997, %f9984;
	ld.shared.f32 	%f10001, [_ZZ20simulate_interactionP6float4S0_fiE6others+7488];
	sub.f32 	%f10002, %f10001, %f13;
	ld.shared.f32 	%f10003, [_ZZ20simulate_interactionP6float4S0_fiE6others+7492];
	sub.f32 	%f10004, %f10003, %f14;
	ld.shared.f32 	%f10005, [_ZZ20simulate_interactionP6float4S0_fiE6others+7496];
	sub.f32 	%f10006, %f10005, %f15;
	mul.f32 	%f10007, %f10004, %f10004;
	fma.rn.f32 	%f10008, %f10002, %f10002, %f10007;
	fma.rn.f32 	%f10009, %f10006, %f10006, %f10008;
	add.f32 	%f10010, %f10009, 0f322BCC77;
	rsqrt.approx.f32 	%f10011, %f10010;
	mul.f32 	%f10012, %f10011, %f10011;
	mul.f32 	%f10013, %f10011, %f10012;
	fma.rn.f32 	%f10014, %f10002, %f10013, %f9998;
	fma.rn.f32 	%f10015, %f10004, %f10013, %f9999;
	fma.rn.f32 	%f10016, %f10006, %f10013, %f10000;
	ld.shared.f32 	%f10017, [_ZZ20simulate_interactionP6float4S0_fiE6others+7500];
	sub.f32 	%f10018, %f10017, %f13;
	ld.shared.f32 	%f10019, [_ZZ20simulate_interactionP6float4S0_fiE6others+7504];
	sub.f32 	%f10020, %f10019, %f14;
	ld.shared.f32 	%f10021, [_ZZ20simulate_interactionP6float4S0_fiE6others+7508];
	sub.f32 	%f10022, %f10021, %f15;
	mul.f32 	%f10023, %f10020, %f10020;
	fma.rn.f32 	%f10024, %f10018, %f10018, %f10023;
	fma.rn.f32 	%f10025, %f10022, %f10022, %f10024;
	add.f32 	%f10026, %f10025, 0f322BCC77;
	rsqrt.approx.f32 	%f10027, %f10026;
	mul.f32 	%f10028, %f10027, %f10027;
	mul.f32 	%f10029, %f10027, %f10028;
	fma.rn.f32 	%f10030, %f10018, %f10029, %f10014;
	fma.rn.f32 	%f10031, %f10020, %f10029, %f10015;
	fma.rn.f32 	%f10032, %f10022, %f10029, %f10016;
	ld.shared.f32 	%f10033, [_ZZ20simulate_interactionP6float4S0_fiE6others+7512];
	sub.f32 	%f10034, %f10033, %f13;
	ld.shared.f32 	%f10035, [_ZZ20simulate_interactionP6float4S0_fiE6others+7516];
	sub.f32 	%f10036, %f10035, %f14;
	ld.shared.f32 	%f10037, [_ZZ20simulate_interactionP6float4S0_fiE6others+7520];
	sub.f32 	%f10038, %f10037, %f15;
	mul.f32 	%f10039, %f10036, %f10036;
	fma.rn.f32 	%f10040, %f10034, %f10034, %f10039;
	fma.rn.f32 	%f10041, %f10038, %f10038, %f10040;
	add.f32 	%f10042, %f10041, 0f322BCC77;
	rsqrt.approx.f32 	%f10043, %f10042;
	mul.f32 	%f10044, %f10043, %f10043;
	mul.f32 	%f10045, %f10043, %f10044;
	fma.rn.f32 	%f10046, %f10034, %f10045, %f10030;
	fma.rn.f32 	%f10047, %f10036, %f10045, %f10031;
	fma.rn.f32 	%f10048, %f10038, %f10045, %f10032;
	ld.shared.f32 	%f10049, [_ZZ20simulate_interactionP6float4S0_fiE6others+7524];
	sub.f32 	%f10050, %f10049, %f13;
	ld.shared.f32 	%f10051, [_ZZ20simulate_interactionP6float4S0_fiE6others+7528];
	sub.f32 	%f10052, %f10051, %f14;
	ld.shared.f32 	%f10053, [_ZZ20simulate_interactionP6float4S0_fiE6others+7532];
	sub.f32 	%f10054, %f10053, %f15;
	mul.f32 	%f10055, %f10052, %f10052;
	fma.rn.f32 	%f10056, %f10050, %f10050, %f10055;
	fma.rn.f32 	%f10057, %f10054, %f10054, %f10056;
	add.f32 	%f10058, %f10057, 0f322BCC77;
	rsqrt.approx.f32 	%f10059, %f10058;
	mul.f32 	%f10060, %f10059, %f10059;
	mul.f32 	%f10061, %f10059, %f10060;
	fma.rn.f32 	%f10062, %f10050, %f10061, %f10046;
	fma.rn.f32 	%f10063, %f10052, %f10061, %f10047;
	fma.rn.f32 	%f10064, %f10054, %f10061, %f10048;
	ld.shared.f32 	%f10065, [_ZZ20simulate_interactionP6float4S0_fiE6others+7536];
	sub.f32 	%f10066, %f10065, %f13;
	ld.shared.f32 	%f10067, [_ZZ20simulate_interactionP6float4S0_fiE6others+7540];
	sub.f32 	%f10068, %f10067, %f14;
	ld.shared.f32 	%f10069, [_ZZ20simulate_interactionP6float4S0_fiE6others+7544];
	sub.f32 	%f10070, %f10069, %f15;
	mul.f32 	%f10071, %f10068, %f10068;
	fma.rn.f32 	%f10072, %f10066, %f10066, %f10071;
	fma.rn.f32 	%f10073, %f10070, %f10070, %f10072;
	add.f32 	%f10074, %f10073, 0f322BCC77;
	rsqrt.approx.f32 	%f10075, %f10074;
	mul.f32 	%f10076, %f10075, %f10075;
	mul.f32 	%f10077, %f10075, %f10076;
	fma.rn.f32 	%f10078, %f10066, %f10077, %f10062;
	fma.rn.f32 	%f10079, %f10068, %f10077, %f10063;
	fma.rn.f32 	%f10080, %f10070, %f10077, %f10064;
	ld.shared.f32 	%f10081, [_ZZ20simulate_interactionP6float4S0_fiE6others+7548];
	sub.f32 	%f10082, %f10081, %f13;
	ld.shared.f32 	%f10083, [_ZZ20simulate_interactionP6float4S0_fiE6others+7552];
	sub.f32 	%f10084, %f10083, %f14;
	ld.shared.f32 	%f10085, [_ZZ20simulate_interactionP6float4S0_fiE6others+7556];
	sub.f32 	%f10086, %f10085, %f15;
	mul.f32 	%f10087, %f10084, %f10084;
	fma.rn.f32 	%f10088, %f10082, %f10082, %f10087;
	fma.rn.f32 	%f10089, %f10086, %f10086, %f10088;
	add.f32 	%f10090, %f10089, 0f322BCC77;
	rsqrt.approx.f32 	%f10091, %f10090;
	mul.f32 	%f10092, %f10091, %f10091;
	mul.f32 	%f10093, %f10091, %f10092;
	fma.rn.f32 	%f10094, %f10082, %f10093, %f10078;
	fma.rn.f32 	%f10095, %f10084, %f10093, %f10079;
	fma.rn.f32 	%f10096, %f10086, %f10093, %f10080;
	ld.shared.f32 	%f10097, [_ZZ20simulate_interactionP6float4S0_fiE6others+7560];
	sub.f32 	%f10098, %f10097, %f13;
	ld.shared.f32 	%f10099, [_ZZ20simulate_interactionP6float4S0_fiE6others+7564];
	sub.f32 	%f10100, %f10099, %f14;
	ld.shared.f32 	%f10101, [_ZZ20simulate_interactionP6float4S0_fiE6others+7568];
	sub.f32 	%f10102, %f10101, %f15;
	mul.f32 	%f10103, %f10100, %f10100;
	fma.rn.f32 	%f10104, %f10098, %f10098, %f10103;
	fma.rn.f32 	%f10105, %f10102, %f10102, %f10104;
	add.f32 	%f10106, %f10105, 0f322BCC77;
	rsqrt.approx.f32 	%f10107, %f10106;
	mul.f32 	%f10108, %f10107, %f10107;
	mul.f32 	%f10109, %f10107, %f10108;
	fma.rn.f32 	%f10110, %f10098, %f10109, %f10094;
	fma.rn.f32 	%f10111, %f10100, %f10109, %f10095;
	fma.rn.f32 	%f10112, %f10102, %f10109, %f10096;
	ld.shared.f32 	%f10113, [_ZZ20simulate_interactionP6float4S0_fiE6others+7572];
	sub.f32 	%f10114, %f10113, %f13;
	ld.shared.f32 	%f10115, [_ZZ20simulate_interactionP6float4S0_fiE6others+7576];
	sub.f32 	%f10116, %f10115, %f14;
	ld.shared.f32 	%f10117, [_ZZ20simulate_interactionP6float4S0_fiE6others+7580];
	sub.f32 	%f10118, %f10117, %f15;
	mul.f32 	%f10119, %f10116, %f10116;
	fma.rn.f32 	%f10120, %f10114, %f10114, %f10119;
	fma.rn.f32 	%f10121, %f10118, %f10118, %f10120;
	add.f32 	%f10122, %f10121, 0f322BCC77;
	rsqrt.approx.f32 	%f10123, %f10122;
	mul.f32 	%f10124, %f10123, %f10123;
	mul.f32 	%f10125, %f10123, %f10124;
	fma.rn.f32 	%f10126, %f10114, %f10125, %f10110;
	fma.rn.f32 	%f10127, %f10116, %f10125, %f10111;
	fma.rn.f32 	%f10128, %f10118, %f10125, %f10112;
	ld.shared.f32 	%f10129, [_ZZ20simulate_interactionP6float4S0_fiE6others+7584];
	sub.f32 	%f10130, %f10129, %f13;
	ld.shared.f32 	%f10131, [_ZZ20simulate_interactionP6float4S0_fiE6others+7588];
	sub.f32 	%f10132, %f10131, %f14;
	ld.shared.f32 	%f10133, [_ZZ20simulate_interactionP6float4S0_fiE6others+7592];
	sub.f32 	%f10134, %f10133, %f15;
	mul.f32 	%f10135, %f10132, %f10132;
	fma.rn.f32 	%f10136, %f10130, %f10130, %f10135;
	fma.rn.f32 	%f10137, %f10134, %f10134, %f10136;
	add.f32 	%f10138, %f10137, 0f322BCC77;
	rsqrt.approx.f32 	%f10139, %f10138;
	mul.f32 	%f10140, %f10139, %f10139;
	mul.f32 	%f10141, %f10139, %f10140;
	fma.rn.f32 	%f10142, %f10130, %f10141, %f10126;
	fma.rn.f32 	%f10143, %f10132, %f10141, %f10127;
	fma.rn.f32 	%f10144, %f10134, %f10141, %f10128;
	ld.shared.f32 	%f10145, [_ZZ20simulate_interactionP6float4S0_fiE6others+7596];
	sub.f32 	%f10146, %f10145, %f13;
	ld.shared.f32 	%f10147, [_ZZ20simulate_interactionP6float4S0_fiE6others+7600];
	sub.f32 	%f10148, %f10147, %f14;
	ld.shared.f32 	%f10149, [_ZZ20simulate_interactionP6float4S0_fiE6others+7604];
	sub.f32 	%f10150, %f10149, %f15;
	mul.f32 	%f10151, %f10148, %f10148;
	fma.rn.f32 	%f10152, %f10146, %f10146, %f10151;
	fma.rn.f32 	%f10153, %f10150, %f10150, %f10152;
	add.f32 	%f10154, %f10153, 0f322BCC77;
	rsqrt.approx.f32 	%f10155, %f10154;
	mul.f32 	%f10156, %f10155, %f10155;
	mul.f32 	%f10157, %f10155, %f10156;
	fma.rn.f32 	%f10158, %f10146, %f10157, %f10142;
	fma.rn.f32 	%f10159, %f10148, %f10157, %f10143;
	fma.rn.f32 	%f10160, %f10150, %f10157, %f10144;
	ld.shared.f32 	%f10161, [_ZZ20simulate_interactionP6float4S0_fiE6others+7608];
	sub.f32 	%f10162, %f10161, %f13;
	ld.shared.f32 	%f10163, [_ZZ20simulate_interactionP6float4S0_fiE6others+7612];
	sub.f32 	%f10164, %f10163, %f14;
	ld.shared.f32 	%f10165, [_ZZ20simulate_interactionP6float4S0_fiE6others+7616];
	sub.f32 	%f10166, %f10165, %f15;
	mul.f32 	%f10167, %f10164, %f10164;
	fma.rn.f32 	%f10168, %f10162, %f10162, %f10167;
	fma.rn.f32 	%f10169, %f10166, %f10166, %f10168;
	add.f32 	%f10170, %f10169, 0f322BCC77;
	rsqrt.approx.f32 	%f10171, %f10170;
	mul.f32 	%f10172, %f10171, %f10171;
	mul.f32 	%f10173, %f10171, %f10172;
	fma.rn.f32 	%f10174, %f10162, %f10173, %f10158;
	fma.rn.f32 	%f10175, %f10164, %f10173, %f10159;
	fma.rn.f32 	%f10176, %f10166, %f10173, %f10160;
	ld.shared.f32 	%f10177, [_ZZ20simulate_interactionP6float4S0_fiE6others+7620];
	sub.f32 	%f10178, %f10177, %f13;
	ld.shared.f32 	%f10179, [_ZZ20simulate_interactionP6float4S0_fiE6others+7624];
	sub.f32 	%f10180, %f10179, %f14;
	ld.shared.f32 	%f10181, [_ZZ20simulate_interactionP6float4S0_fiE6others+7628];
	sub.f32 	%f10182, %f10181, %f15;
	mul.f32 	%f10183, %f10180, %f10180;
	fma.rn.f32 	%f10184, %f10178, %f10178, %f10183;
	fma.rn.f32 	%f10185, %f10182, %f10182, %f10184;
	add.f32 	%f10186, %f10185, 0f322BCC77;
	rsqrt.approx.f32 	%f10187, %f10186;
	mul.f32 	%f10188, %f10187, %f10187;
	mul.f32 	%f10189, %f10187, %f10188;
	fma.rn.f32 	%f10190, %f10178, %f10189, %f10174;
	fma.rn.f32 	%f10191, %f10180, %f10189, %f10175;
	fma.rn.f32 	%f10192, %f10182, %f10189, %f10176;
	ld.shared.f32 	%f10193, [_ZZ20simulate_interactionP6float4S0_fiE6others+7632];
	sub.f32 	%f10194, %f10193, %f13;
	ld.shared.f32 	%f10195, [_ZZ20simulate_interactionP6float4S0_fiE6others+7636];
	sub.f32 	%f10196, %f10195, %f14;
	ld.shared.f32 	%f10197, [_ZZ20simulate_interactionP6float4S0_fiE6others+7640];
	sub.f32 	%f10198, %f10197, %f15;
	mul.f32 	%f10199, %f10196, %f10196;
	fma.rn.f32 	%f10200, %f10194, %f10194, %f10199;
	fma.rn.f32 	%f10201, %f10198, %f10198, %f10200;
	add.f32 	%f10202, %f10201, 0f322BCC77;
	rsqrt.approx.f32 	%f10203, %f10202;
	mul.f32 	%f10204, %f10203, %f10203;
	mul.f32 	%f10205, %f10203, %f10204;
	fma.rn.f32 	%f10206, %f10194, %f10205, %f10190;
	fma.rn.f32 	%f10207, %f10196, %f10205, %f10191;
	fma.rn.f32 	%f10208, %f10198, %f10205, %f10192;
	ld.shared.f32 	%f10209, [_ZZ20simulate_interactionP6float4S0_fiE6others+7644];
	sub.f32 	%f10210, %f10209, %f13;
	ld.shared.f32 	%f10211, [_ZZ20simulate_interactionP6float4S0_fiE6others+7648];
	sub.f32 	%f10212, %f10211, %f14;
	ld.shared.f32 	%f10213, [_ZZ20simulate_interactionP6float4S0_fiE6others+7652];
	sub.f32 	%f10214, %f10213, %f15;
	mul.f32 	%f10215, %f10212, %f10212;
	fma.rn.f32 	%f10216, %f10210, %f10210, %f10215;
	fma.rn.f32 	%f10217, %f10214, %f10214, %f10216;
	add.f32 	%f10218, %f10217, 0f322BCC77;
	rsqrt.approx.f32 	%f10219, %f10218;
	mul.f32 	%f10220, %f10219, %f10219;
	mul.f32 	%f10221, %f10219, %f10220;
	fma.rn.f32 	%f10222, %f10210, %f10221, %f10206;
	fma.rn.f32 	%f10223, %f10212, %f10221, %f10207;
	fma.rn.f32 	%f10224, %f10214, %f10221, %f10208;
	ld.shared.f32 	%f10225, [_ZZ20simulate_interactionP6float4S0_fiE6others+7656];
	sub.f32 	%f10226, %f10225, %f13;
	ld.shared.f32 	%f10227, [_ZZ20simulate_interactionP6float4S0_fiE6others+7660];
	sub.f32 	%f10228, %f10227, %f14;
	ld.shared.f32 	%f10229, [_ZZ20simulate_interactionP6float4S0_fiE6others+7664];
	sub.f32 	%f10230, %f10229, %f15;
	mul.f32 	%f10231, %f10228, %f10228;
	fma.rn.f32 	%f10232, %f10226, %f10226, %f10231;
	fma.rn.f32 	%f10233, %f10230, %f10230, %f10232;
	add.f32 	%f10234, %f10233, 0f322BCC77;
	rsqrt.approx.f32 	%f10235, %f10234;
	mul.f32 	%f10236, %f10235, %f10235;
	mul.f32 	%f10237, %f10235, %f10236;
	fma.rn.f32 	%f10238, %f10226, %f10237, %f10222;
	fma.rn.f32 	%f10239, %f10228, %f10237, %f10223;
	fma.rn.f32 	%f10240, %f10230, %f10237, %f10224;
	ld.shared.f32 	%f10241, [_ZZ20simulate_interactionP6float4S0_fiE6others+7668];
	sub.f32 	%f10242, %f10241, %f13;
	ld.shared.f32 	%f10243, [_ZZ20simulate_interactionP6float4S0_fiE6others+7672];
	sub.f32 	%f10244, %f10243, %f14;
	ld.shared.f32 	%f10245, [_ZZ20simulate_interactionP6float4S0_fiE6others+7676];
	sub.f32 	%f10246, %f10245, %f15;
	mul.f32 	%f10247, %f10244, %f10244;
	fma.rn.f32 	%f10248, %f10242, %f10242, %f10247;
	fma.rn.f32 	%f10249, %f10246, %f10246, %f10248;
	add.f32 	%f10250, %f10249, 0f322BCC77;
	rsqrt.approx.f32 	%f10251, %f10250;
	mul.f32 	%f10252, %f10251, %f10251;
	mul.f32 	%f10253, %f10251, %f10252;
	fma.rn.f32 	%f10254, %f10242, %f10253, %f10238;
	fma.rn.f32 	%f10255, %f10244, %f10253, %f10239;
	fma.rn.f32 	%f10256, %f10246, %f10253, %f10240;
	ld.shared.f32 	%f10257, [_ZZ20simulate_interactionP6float4S0_fiE6others+7680];
	sub.f32 	%f10258, %f10257, %f13;
	ld.shared.f32 	%f10259, [_ZZ20simulate_interactionP6float4S0_fiE6others+7684];
	sub.f32 	%f10260, %f10259, %f14;
	ld.shared.f32 	%f10261, [_ZZ20simulate_interactionP6float4S0_fiE6others+7688];
	sub.f32 	%f10262, %f10261, %f15;
	mul.f32 	%f10263, %f10260, %f10260;
	fma.rn.f32 	%f10264, %f10258, %f10258, %f10263;
	fma.rn.f32 	%f10265, %f10262, %f10262, %f10264;
	add.f32 	%f10266, %f10265, 0f322BCC77;
	rsqrt.approx.f32 	%f10267, %f10266;
	mul.f32 	%f10268, %f10267, %f10267;
	mul.f32 	%f10269, %f10267, %f10268;
	fma.rn.f32 	%f10270, %f10258, %f10269, %f10254;
	fma.rn.f32 	%f10271, %f10260, %f10269, %f10255;
	fma.rn.f32 	%f10272, %f10262, %f10269, %f10256;
	ld.shared.f32 	%f10273, [_ZZ20simulate_interactionP6float4S0_fiE6others+7692];
	sub.f32 	%f10274, %f10273, %f13;
	ld.shared.f32 	%f10275, [_ZZ20simulate_interactionP6float4S0_fiE6others+7696];
	sub.f32 	%f10276, %f10275, %f14;
	ld.shared.f32 	%f10277, [_ZZ20simulate_interactionP6float4S0_fiE6others+7700];
	sub.f32 	%f10278, %f10277, %f15;
	mul.f32 	%f10279, %f10276, %f10276;
	fma.rn.f32 	%f10280, %f10274, %f10274, %f10279;
	fma.rn.f32 	%f10281, %f10278, %f10278, %f10280;
	add.f32 	%f10282, %f10281, 0f322BCC77;
	rsqrt.approx.f32 	%f10283, %f10282;
	mul.f32 	%f10284, %f10283, %f10283;
	mul.f32 	%f10285, %f10283, %f10284;
	fma.rn.f32 	%f10286, %f10274, %f10285, %f10270;
	fma.rn.f32 	%f10287, %f10276, %f10285, %f10271;
	fma.rn.f32 	%f10288, %f10278, %f10285, %f10272;
	ld.shared.f32 	%f10289, [_ZZ20simulate_interactionP6float4S0_fiE6others+7704];
	sub.f32 	%f10290, %f10289, %f13;
	ld.shared.f32 	%f10291, [_ZZ20simulate_interactionP6float4S0_fiE6others+7708];
	sub.f32 	%f10292, %f10291, %f14;
	ld.shared.f32 	%f10293, [_ZZ20simulate_interactionP6float4S0_fiE6others+7712];
	sub.f32 	%f10294, %f10293, %f15;
	mul.f32 	%f10295, %f10292, %f10292;
	fma.rn.f32 	%f10296, %f10290, %f10290, %f10295;
	fma.rn.f32 	%f10297, %f10294, %f10294, %f10296;
	add.f32 	%f10298, %f10297, 0f322BCC77;
	rsqrt.approx.f32 	%f10299, %f10298;
	mul.f32 	%f10300, %f10299, %f10299;
	mul.f32 	%f10301, %f10299, %f10300;
	fma.rn.f32 	%f10302, %f10290, %f10301, %f10286;
	fma.rn.f32 	%f10303, %f10292, %f10301, %f10287;
	fma.rn.f32 	%f10304, %f10294, %f10301, %f10288;
	ld.shared.f32 	%f10305, [_ZZ20simulate_interactionP6float4S0_fiE6others+7716];
	sub.f32 	%f10306, %f10305, %f13;
	ld.shared.f32 	%f10307, [_ZZ20simulate_interactionP6float4S0_fiE6others+7720];
	sub.f32 	%f10308, %f10307, %f14;
	ld.shared.f32 	%f10309, [_ZZ20simulate_interactionP6float4S0_fiE6others+7724];
	sub.f32 	%f10310, %f10309, %f15;
	mul.f32 	%f10311, %f10308, %f10308;
	fma.rn.f32 	%f10312, %f10306, %f10306, %f10311;
	fma.rn.f32 	%f10313, %f10310, %f10310, %f10312;
	add.f32 	%f10314, %f10313, 0f322BCC77;
	rsqrt.approx.f32 	%f10315, %f10314;
	mul.f32 	%f10316, %f10315, %f10315;
	mul.f32 	%f10317, %f10315, %f10316;
	fma.rn.f32 	%f10318, %f10306, %f10317, %f10302;
	fma.rn.f32 	%f10319, %f10308, %f10317, %f10303;
	fma.rn.f32 	%f10320, %f10310, %f10317, %f10304;
	ld.shared.f32 	%f10321, [_ZZ20simulate_interactionP6float4S0_fiE6others+7728];
	sub.f32 	%f10322, %f10321, %f13;
	ld.shared.f32 	%f10323, [_ZZ20simulate_interactionP6float4S0_fiE6others+7732];
	sub.f32 	%f10324, %f10323, %f14;
	ld.shared.f32 	%f10325, [_ZZ20simulate_interactionP6float4S0_fiE6others+7736];
	sub.f32 	%f10326, %f10325, %f15;
	mul.f32 	%f10327, %f10324, %f10324;
	fma.rn.f32 	%f10328, %f10322, %f10322, %f10327;
	fma.rn.f32 	%f10329, %f10326, %f10326, %f10328;
	add.f32 	%f10330, %f10329, 0f322BCC77;
	rsqrt.approx.f32 	%f10331, %f10330;
	mul.f32 	%f10332, %f10331, %f10331;
	mul.f32 	%f10333, %f10331, %f10332;
	fma.rn.f32 	%f10334, %f10322, %f10333, %f10318;
	fma.rn.f32 	%f10335, %f10324, %f10333, %f10319;
	fma.rn.f32 	%f10336, %f10326, %f10333, %f10320;
	ld.shared.f32 	%f10337, [_ZZ20simulate_interactionP6float4S0_fiE6others+7740];
	sub.f32 	%f10338, %f10337, %f13;
	ld.shared.f32 	%f10339, [_ZZ20simulate_interactionP6float4S0_fiE6others+7744];
	sub.f32 	%f10340, %f10339, %f14;
	ld.shared.f32 	%f10341, [_ZZ20simulate_interactionP6float4S0_fiE6others+7748];
	sub.f32 	%f10342, %f10341, %f15;
	mul.f32 	%f10343, %f10340, %f10340;
	fma.rn.f32 	%f10344, %f10338, %f10338, %f10343;
	fma.rn.f32 	%f10345, %f10342, %f10342, %f10344;
	add.f32 	%f10346, %f10345, 0f322BCC77;
	rsqrt.approx.f32 	%f10347, %f10346;
	mul.f32 	%f10348, %f10347, %f10347;
	mul.f32 	%f10349, %f10347, %f10348;
	fma.rn.f32 	%f10350, %f10338, %f10349, %f10334;
	fma.rn.f32 	%f10351, %f10340, %f10349, %f10335;
	fma.rn.f32 	%f10352, %f10342, %f10349, %f10336;
	ld.shared.f32 	%f10353, [_ZZ20simulate_interactionP6float4S0_fiE6others+7752];
	sub.f32 	%f10354, %f10353, %f13;
	ld.shared.f32 	%f10355, [_ZZ20simulate_interactionP6float4S0_fiE6others+7756];
	sub.f32 	%f10356, %f10355, %f14;
	ld.shared.f32 	%f10357, [_ZZ20simulate_interactionP6float4S0_fiE6others+7760];
	sub.f32 	%f10358, %f10357, %f15;
	mul.f32 	%f10359, %f10356, %f10356;
	fma.rn.f32 	%f10360, %f10354, %f10354, %f10359;
	fma.rn.f32 	%f10361, %f10358, %f10358, %f10360;
	add.f32 	%f10362, %f10361, 0f322BCC77;
	rsqrt.approx.f32 	%f10363, %f10362;
	mul.f32 	%f10364, %f10363, %f10363;
	mul.f32 	%f10365, %f10363, %f10364;
	fma.rn.f32 	%f10366, %f10354, %f10365, %f10350;
	fma.rn.f32 	%f10367, %f10356, %f10365, %f10351;
	fma.rn.f32 	%f10368, %f10358, %f10365, %f10352;
	ld.shared.f32 	%f10369, [_ZZ20simulate_interactionP6float4S0_fiE6others+7764];
	sub.f32 	%f10370, %f10369, %f13;
	ld.shared.f32 	%f10371, [_ZZ20simulate_interactionP6float4S0_fiE6others+7768];
	sub.f32 	%f10372, %f10371, %f14;
	ld.shared.f32 	%f10373, [_ZZ20simulate_interactionP6float4S0_fiE6others+7772];
	sub.f32 	%f10374, %f10373, %f15;
	mul.f32 	%f10375, %f10372, %f10372;
	fma.rn.f32 	%f10376, %f10370, %f10370, %f10375;
	fma.rn.f32 	%f10377, %f10374, %f10374, %f10376;
	add.f32 	%f10378, %f10377, 0f322BCC77;
	rsqrt.approx.f32 	%f10379, %f10378;
	mul.f32 	%f10380, %f10379, %f10379;
	mul.f32 	%f10381, %f10379, %f10380;
	fma.rn.f32 	%f10382, %f10370, %f10381, %f10366;
	fma.rn.f32 	%f10383, %f10372, %f10381, %f10367;
	fma.rn.f32 	%f10384, %f10374, %f10381, %f10368;
	ld.shared.f32 	%f10385, [_ZZ20simulate_interactionP6float4S0_fiE6others+7776];
	sub.f32 	%f10386, %f10385, %f13;
	ld.shared.f32 	%f10387, [_ZZ20simulate_interactionP6float4S0_fiE6others+7780];
	sub.f32 	%f10388, %f10387, %f14;
	ld.shared.f32 	%f10389, [_ZZ20simulate_interactionP6float4S0_fiE6others+7784];
	sub.f32 	%f10390, %f10389, %f15;
	mul.f32 	%f10391, %f10388, %f10388;
	fma.rn.f32 	%f10392, %f10386, %f10386, %f10391;
	fma.rn.f32 	%f10393, %f10390, %f10390, %f10392;
	add.f32 	%f10394, %f10393, 0f322BCC77;
	rsqrt.approx.f32 	%f10395, %f10394;
	mul.f32 	%f10396, %f10395, %f10395;
	mul.f32 	%f10397, %f10395, %f10396;
	fma.rn.f32 	%f10398, %f10386, %f10397, %f10382;
	fma.rn.f32 	%f10399, %f10388, %f10397, %f10383;
	fma.rn.f32 	%f10400, %f10390, %f10397, %f10384;
	ld.shared.f32 	%f10401, [_ZZ20simulate_interactionP6float4S0_fiE6others+7788];
	sub.f32 	%f10402, %f10401, %f13;
	ld.shared.f32 	%f10403, [_ZZ20simulate_interactionP6float4S0_fiE6others+7792];
	sub.f32 	%f10404, %f10403, %f14;
	ld.shared.f32 	%f10405, [_ZZ20simulate_interactionP6float4S0_fiE6others+7796];
	sub.f32 	%f10406, %f10405, %f15;
	mul.f32 	%f10407, %f10404, %f10404;
	fma.rn.f32 	%f10408, %f10402, %f10402, %f10407;
	fma.rn.f32 	%f10409, %f10406, %f10406, %f10408;
	add.f32 	%f10410, %f10409, 0f322BCC77;
	rsqrt.approx.f32 	%f10411, %f10410;
	mul.f32 	%f10412, %f10411, %f10411;
	mul.f32 	%f10413, %f10411, %f10412;
	fma.rn.f32 	%f10414, %f10402, %f10413, %f10398;
	fma.rn.f32 	%f10415, %f10404, %f10413, %f10399;
	fma.rn.f32 	%f10416, %f10406, %f10413, %f10400;
	ld.shared.f32 	%f10417, [_ZZ20simulate_interactionP6float4S0_fiE6others+7800];
	sub.f32 	%f10418, %f10417, %f13;
	ld.shared.f32 	%f10419, [_ZZ20simulate_interactionP6float4S0_fiE6others+7804];
	sub.f32 	%f10420, %f10419, %f14;
	ld.shared.f32 	%f10421, [_ZZ20simulate_interactionP6float4S0_fiE6others+7808];
	sub.f32 	%f10422, %f10421, %f15;
	mul.f32 	%f10423, %f10420, %f10420;
	fma.rn.f32 	%f10424, %f10418, %f10418, %f10423;
	fma.rn.f32 	%f10425, %f10422, %f10422, %f10424;
	add.f32 	%f10426, %f10425, 0f322BCC77;
	rsqrt.approx.f32 	%f10427, %f10426;
	mul.f32 	%f10428, %f10427, %f10427;
	mul.f32 	%f10429, %f10427, %f10428;
	fma.rn.f32 	%f10430, %f10418, %f10429, %f10414;
	fma.rn.f32 	%f10431, %f10420, %f10429, %f10415;
	fma.rn.f32 	%f10432, %f10422, %f10429, %f10416;
	ld.shared.f32 	%f10433, [_ZZ20simulate_interactionP6float4S0_fiE6others+7812];
	sub.f32 	%f10434, %f10433, %f13;
	ld.shared.f32 	%f10435, [_ZZ20simulate_interactionP6float4S0_fiE6others+7816];
	sub.f32 	%f10436, %f10435, %f14;
	ld.shared.f32 	%f10437, [_ZZ20simulate_interactionP6float4S0_fiE6others+7820];
	sub.f32 	%f10438, %f10437, %f15;
	mul.f32 	%f10439, %f10436, %f10436;
	fma.rn.f32 	%f10440, %f10434, %f10434, %f10439;
	fma.rn.f32 	%f10441, %f10438, %f10438, %f10440;
	add.f32 	%f10442, %f10441, 0f322BCC77;
	rsqrt.approx.f32 	%f10443, %f10442;
	mul.f32 	%f10444, %f10443, %f10443;
	mul.f32 	%f10445, %f10443, %f10444;
	fma.rn.f32 	%f10446, %f10434, %f10445, %f10430;
	fma.rn.f32 	%f10447, %f10436, %f10445, %f10431;
	fma.rn.f32 	%f10448, %f10438, %f10445, %f10432;
	ld.shared.f32 	%f10449, [_ZZ20simulate_interactionP6float4S0_fiE6others+7824];
	sub.f32 	%f10450, %f10449, %f13;
	ld.shared.f32 	%f10451, [_ZZ20simulate_interactionP6float4S0_fiE6others+7828];
	sub.f32 	%f10452, %f10451, %f14;
	ld.shared.f32 	%f10453, [_ZZ20simulate_interactionP6float4S0_fiE6others+7832];
	sub.f32 	%f10454, %f10453, %f15;
	mul.f32 	%f10455, %f10452, %f10452;
	fma.rn.f32 	%f10456, %f10450, %f10450, %f10455;
	fma.rn.f32 	%f10457, %f10454, %f10454, %f10456;
	add.f32 	%f10458, %f10457, 0f322BCC77;
	rsqrt.approx.f32 	%f10459, %f10458;
	mul.f32 	%f10460, %f10459, %f10459;
	mul.f32 	%f10461, %f10459, %f10460;
	fma.rn.f32 	%f10462, %f10450, %f10461, %f10446;
	fma.rn.f32 	%f10463, %f10452, %f10461, %f10447;
	fma.rn.f32 	%f10464, %f10454, %f10461, %f10448;
	ld.shared.f32 	%f10465, [_ZZ20simulate_interactionP6float4S0_fiE6others+7836];
	sub.f32 	%f10466, %f10465, %f13;
	ld.shared.f32 	%f10467, [_ZZ20simulate_interactionP6float4S0_fiE6others+7840];
	sub.f32 	%f10468, %f10467, %f14;
	ld.shared.f32 	%f10469, [_ZZ20simulate_interactionP6float4S0_fiE6others+7844];
	sub.f32 	%f10470, %f10469, %f15;
	mul.f32 	%f10471, %f10468, %f10468;
	fma.rn.f32 	%f10472, %f10466, %f10466, %f10471;
	fma.rn.f32 	%f10473, %f10470, %f10470, %f10472;
	add.f32 	%f10474, %f10473, 0f322BCC77;
	rsqrt.approx.f32 	%f10475, %f10474;
	mul.f32 	%f10476, %f10475, %f10475;
	mul.f32 	%f10477, %f10475, %f10476;
	fma.rn.f32 	%f10478, %f10466, %f10477, %f10462;
	fma.rn.f32 	%f10479, %f10468, %f10477, %f10463;
	fma.rn.f32 	%f10480, %f10470, %f10477, %f10464;
	ld.shared.f32 	%f10481, [_ZZ20simulate_interactionP6float4S0_fiE6others+7848];
	sub.f32 	%f10482, %f10481, %f13;
	ld.shared.f32 	%f10483, [_ZZ20simulate_interactionP6float4S0_fiE6others+7852];
	sub.f32 	%f10484, %f10483, %f14;
	ld.shared.f32 	%f10485, [_ZZ20simulate_interactionP6float4S0_fiE6others+7856];
	sub.f32 	%f10486, %f10485, %f15;
	mul.f32 	%f10487, %f10484, %f10484;
	fma.rn.f32 	%f10488, %f10482, %f10482, %f10487;
	fma.rn.f32 	%f10489, %f10486, %f10486, %f10488;
	add.f32 	%f10490, %f10489, 0f322BCC77;
	rsqrt.approx.f32 	%f10491, %f10490;
	mul.f32 	%f10492, %f10491, %f10491;
	mul.f32 	%f10493, %f10491, %f10492;
	fma.rn.f32 	%f10494, %f10482, %f10493, %f10478;
	fma.rn.f32 	%f10495, %f10484, %f10493, %f10479;
	fma.rn.f32 	%f10496, %f10486, %f10493, %f10480;
	ld.shared.f32 	%f10497, [_ZZ20simulate_interactionP6float4S0_fiE6others+7860];
	sub.f32 	%f10498, %f10497, %f13;
	ld.shared.f32 	%f10499, [_ZZ20simulate_interactionP6float4S0_fiE6others+7864];
	sub.f32 	%f10500, %f10499, %f14;
	ld.shared.f32 	%f10501, [_ZZ20simulate_interactionP6float4S0_fiE6others+7868];
	sub.f32 	%f10502, %f10501, %f15;
	mul.f32 	%f10503, %f10500, %f10500;
	fma.rn.f32 	%f10504, %f10498, %f10498, %f10503;
	fma.rn.f32 	%f10505, %f10502, %f10502, %f10504;
	add.f32 	%f10506, %f10505, 0f322BCC77;
	rsqrt.approx.f32 	%f10507, %f10506;
	mul.f32 	%f10508, %f10507, %f10507;
	mul.f32 	%f10509, %f10507, %f10508;
	fma.rn.f32 	%f10510, %f10498, %f10509, %f10494;
	fma.rn.f32 	%f10511, %f10500, %f10509, %f10495;
	fma.rn.f32 	%f10512, %f10502, %f10509, %f10496;
	ld.shared.f32 	%f10513, [_ZZ20simulate_interactionP6float4S0_fiE6others+7872];
	sub.f32 	%f10514, %f10513, %f13;
	ld.shared.f32 	%f10515, [_ZZ20simulate_interactionP6float4S0_fiE6others+7876];
	sub.f32 	%f10516, %f10515, %f14;
	ld.shared.f32 	%f10517, [_ZZ20simulate_interactionP6float4S0_fiE6others+7880];
	sub.f32 	%f10518, %f10517, %f15;
	mul.f32 	%f10519, %f10516, %f10516;
	fma.rn.f32 	%f10520, %f10514, %f10514, %f10519;
	fma.rn.f32 	%f10521, %f10518, %f10518, %f10520;
	add.f32 	%f10522, %f10521, 0f322BCC77;
	rsqrt.approx.f32 	%f10523, %f10522;
	mul.f32 	%f10524, %f10523, %f10523;
	mul.f32 	%f10525, %f10523, %f10524;
	fma.rn.f32 	%f10526, %f10514, %f10525, %f10510;
	fma.rn.f32 	%f10527, %f10516, %f10525, %f10511;
	fma.rn.f32 	%f10528, %f10518, %f10525, %f10512;
	ld.shared.f32 	%f10529, [_ZZ20simulate_interactionP6float4S0_fiE6others+7884];
	sub.f32 	%f10530, %f10529, %f13;
	ld.shared.f32 	%f10531, [_ZZ20simulate_interactionP6float4S0_fiE6others+7888];
	sub.f32 	%f10532, %f10531, %f14;
	ld.shared.f32 	%f10533, [_ZZ20simulate_interactionP6float4S0_fiE6others+7892];
	sub.f32 	%f10534, %f10533, %f15;
	mul.f32 	%f10535, %f10532, %f10532;
	fma.rn.f32 	%f10536, %f10530, %f10530, %f10535;
	fma.rn.f32 	%f10537, %f10534, %f10534, %f10536;
	add.f32 	%f10538, %f10537, 0f322BCC77;
	rsqrt.approx.f32 	%f10539, %f10538;
	mul.f32 	%f10540, %f10539, %f10539;
	mul.f32 	%f10541, %f10539, %f10540;
	fma.rn.f32 	%f10542, %f10530, %f10541, %f10526;
	fma.rn.f32 	%f10543, %f10532, %f10541, %f10527;
	fma.rn.f32 	%f10544, %f10534, %f10541, %f10528;
	ld.shared.f32 	%f10545, [_ZZ20simulate_interactionP6float4S0_fiE6others+7896];
	sub.f32 	%f10546, %f10545, %f13;
	ld.shared.f32 	%f10547, [_ZZ20simulate_interactionP6float4S0_fiE6others+7900];
	sub.f32 	%f10548, %f10547, %f14;
	ld.shared.f32 	%f10549, [_ZZ20simulate_interactionP6float4S0_fiE6others+7904];
	sub.f32 	%f10550, %f10549, %f15;
	mul.f32 	%f10551, %f10548, %f10548;
	fma.rn.f32 	%f10552, %f10546, %f10546, %f10551;
	fma.rn.f32 	%f10553, %f10550, %f10550, %f10552;
	add.f32 	%f10554, %f10553, 0f322BCC77;
	rsqrt.approx.f32 	%f10555, %f10554;
	mul.f32 	%f10556, %f10555, %f10555;
	mul.f32 	%f10557, %f10555, %f10556;
	fma.rn.f32 	%f10558, %f10546, %f10557, %f10542;
	fma.rn.f32 	%f10559, %f10548, %f10557, %f10543;
	fma.rn.f32 	%f10560, %f10550, %f10557, %f10544;
	ld.shared.f32 	%f10561, [_ZZ20simulate_interactionP6float4S0_fiE6others+7908];
	sub.f32 	%f10562, %f10561, %f13;
	ld.shared.f32 	%f10563, [_ZZ20simulate_interactionP6float4S0_fiE6others+7912];
	sub.f32 	%f10564, %f10563, %f14;
	ld.shared.f32 	%f10565, [_ZZ20simulate_interactionP6float4S0_fiE6others+7916];
	sub.f32 	%f10566, %f10565, %f15;
	mul.f32 	%f10567, %f10564, %f10564;
	fma.rn.f32 	%f10568, %f10562, %f10562, %f10567;
	fma.rn.f32 	%f10569, %f10566, %f10566, %f10568;
	add.f32 	%f10570, %f10569, 0f322BCC77;
	rsqrt.approx.f32 	%f10571, %f10570;
	mul.f32 	%f10572, %f10571, %f10571;
	mul.f32 	%f10573, %f10571, %f10572;
	fma.rn.f32 	%f10574, %f10562, %f10573, %f10558;
	fma.rn.f32 	%f10575, %f10564, %f10573, %f10559;
	fma.rn.f32 	%f10576, %f10566, %f10573, %f10560;
	ld.shared.f32 	%f10577, [_ZZ20simulate_interactionP6float4S0_fiE6others+7920];
	sub.f32 	%f10578, %f10577, %f13;
	ld.shared.f32 	%f10579, [_ZZ20simulate_interactionP6float4S0_fiE6others+7924];
	sub.f32 	%f10580, %f10579, %f14;
	ld.shared.f32 	%f10581, [_ZZ20simulate_interactionP6float4S0_fiE6others+7928];
	sub.f32 	%f10582, %f10581, %f15;
	mul.f32 	%f10583, %f10580, %f10580;
	fma.rn.f32 	%f10584, %f10578, %f10578, %f10583;
	fma.rn.f32 	%f10585, %f10582, %f10582, %f10584;
	add.f32 	%f10586, %f10585, 0f322BCC77;
	rsqrt.approx.f32 	%f10587, %f10586;
	mul.f32 	%f10588, %f10587, %f10587;
	mul.f32 	%f10589, %f10587, %f10588;
	fma.rn.f32 	%f10590, %f10578, %f10589, %f10574;
	fma.rn.f32 	%f10591, %f10580, %f10589, %f10575;
	fma.rn.f32 	%f10592, %f10582, %f10589, %f10576;
	ld.shared.f32 	%f10593, [_ZZ20simulate_interactionP6float4S0_fiE6others+7932];
	sub.f32 	%f10594, %f10593, %f13;
	ld.shared.f32 	%f10595, [_ZZ20simulate_interactionP6float4S0_fiE6others+7936];
	sub.f32 	%f10596, %f10595, %f14;
	ld.shared.f32 	%f10597, [_ZZ20simulate_interactionP6float4S0_fiE6others+7940];
	sub.f32 	%f10598, %f10597, %f15;
	mul.f32 	%f10599, %f10596, %f10596;
	fma.rn.f32 	%f10600, %f10594, %f10594, %f10599;
	fma.rn.f32 	%f10601, %f10598, %f10598, %f10600;
	add.f32 	%f10602, %f10601, 0f322BCC77;
	rsqrt.approx.f32 	%f10603, %f10602;
	mul.f32 	%f10604, %f10603, %f10603;
	mul.f32 	%f10605, %f10603, %f10604;
	fma.rn.f32 	%f10606, %f10594, %f10605, %f10590;
	fma.rn.f32 	%f10607, %f10596, %f10605, %f10591;
	fma.rn.f32 	%f10608, %f10598, %f10605, %f10592;
	ld.shared.f32 	%f10609, [_ZZ20simulate_interactionP6float4S0_fiE6others+7944];
	sub.f32 	%f10610, %f10609, %f13;
	ld.shared.f32 	%f10611, [_ZZ20simulate_interactionP6float4S0_fiE6others+7948];
	sub.f32 	%f10612, %f10611, %f14;
	ld.shared.f32 	%f10613, [_ZZ20simulate_interactionP6float4S0_fiE6others+7952];
	sub.f32 	%f10614, %f10613, %f15;
	mul.f32 	%f10615, %f10612, %f10612;
	fma.rn.f32 	%f10616, %f10610, %f10610, %f10615;
	fma.rn.f32 	%f10617, %f10614, %f10614, %f10616;
	add.f32 	%f10618, %f10617, 0f322BCC77;
	rsqrt.approx.f32 	%f10619, %f10618;
	mul.f32 	%f10620, %f10619, %f10619;
	mul.f32 	%f10621, %f10619, %f10620;
	fma.rn.f32 	%f10622, %f10610, %f10621, %f10606;
	fma.rn.f32 	%f10623, %f10612, %f10621, %f10607;
	fma.rn.f32 	%f10624, %f10614, %f10621, %f10608;
	ld.shared.f32 	%f10625, [_ZZ20simulate_interactionP6float4S0_fiE6others+7956];
	sub.f32 	%f10626, %f10625, %f13;
	ld.shared.f32 	%f10627, [_ZZ20simulate_interactionP6float4S0_fiE6others+7960];
	sub.f32 	%f10628, %f10627, %f14;
	ld.shared.f32 	%f10629, [_ZZ20simulate_interactionP6float4S0_fiE6others+7964];
	sub.f32 	%f10630, %f10629, %f15;
	mul.f32 	%f10631, %f10628, %f10628;
	fma.rn.f32 	%f10632, %f10626, %f10626, %f10631;
	fma.rn.f32 	%f10633, %f10630, %f10630, %f10632;
	add.f32 	%f10634, %f10633, 0f322BCC77;
	rsqrt.approx.f32 	%f10635, %f10634;
	mul.f32 	%f10636, %f10635, %f10635;
	mul.f32 	%f10637, %f10635, %f10636;
	fma.rn.f32 	%f10638, %f10626, %f10637, %f10622;
	fma.rn.f32 	%f10639, %f10628, %f10637, %f10623;
	fma.rn.f32 	%f10640, %f10630, %f10637, %f10624;
	ld.shared.f32 	%f10641, [_ZZ20simulate_interactionP6float4S0_fiE6others+7968];
	sub.f32 	%f10642, %f10641, %f13;
	ld.shared.f32 	%f10643, [_ZZ20simulate_interactionP6float4S0_fiE6others+7972];
	sub.f32 	%f10644, %f10643, %f14;
	ld.shared.f32 	%f10645, [_ZZ20simulate_interactionP6float4S0_fiE6others+7976];
	sub.f32 	%f10646, %f10645, %f15;
	mul.f32 	%f10647, %f10644, %f10644;
	fma.rn.f32 	%f10648, %f10642, %f10642, %f10647;
	fma.rn.f32 	%f10649, %f10646, %f10646, %f10648;
	add.f32 	%f10650, %f10649, 0f322BCC77;
	rsqrt.approx.f32 	%f10651, %f10650;
	mul.f32 	%f10652, %f10651, %f10651;
	mul.f32 	%f10653, %f10651, %f10652;
	fma.rn.f32 	%f10654, %f10642, %f10653, %f10638;
	fma.rn.f32 	%f10655, %f10644, %f10653, %f10639;
	fma.rn.f32 	%f10656, %f10646, %f10653, %f10640;
	ld.shared.f32 	%f10657, [_ZZ20simulate_interactionP6float4S0_fiE6others+7980];
	sub.f32 	%f10658, %f10657, %f13;
	ld.shared.f32 	%f10659, [_ZZ20simulate_interactionP6float4S0_fiE6others+7984];
	sub.f32 	%f10660, %f10659, %f14;
	ld.shared.f32 	%f10661, [_ZZ20simulate_interactionP6float4S0_fiE6others+7988];
	sub.f32 	%f10662, %f10661, %f15;
	mul.f32 	%f10663, %f10660, %f10660;
	fma.rn.f32 	%f10664, %f10658, %f10658, %f10663;
	fma.rn.f32 	%f10665, %f10662, %f10662, %f10664;
	add.f32 	%f10666, %f10665, 0f322BCC77;
	rsqrt.approx.f32 	%f10667, %f10666;
	mul.f32 	%f10668, %f10667, %f10667;
	mul.f32 	%f10669, %f10667, %f10668;
	fma.rn.f32 	%f10670, %f10658, %f10669, %f10654;
	fma.rn.f32 	%f10671, %f10660, %f10669, %f10655;
	fma.rn.f32 	%f10672, %f10662, %f10669, %f10656;
	ld.shared.f32 	%f10673, [_ZZ20simulate_interactionP6float4S0_fiE6others+7992];
	sub.f32 	%f10674, %f10673, %f13;
	ld.shared.f32 	%f10675, [_ZZ20simulate_interactionP6float4S0_fiE6others+7996];
	sub.f32 	%f10676, %f10675, %f14;
	ld.shared.f32 	%f10677, [_ZZ20simulate_interactionP6float4S0_fiE6others+8000];
	sub.f32 	%f10678, %f10677, %f15;
	mul.f32 	%f10679, %f10676, %f10676;
	fma.rn.f32 	%f10680, %f10674, %f10674, %f10679;
	fma.rn.f32 	%f10681, %f10678, %f10678, %f10680;
	add.f32 	%f10682, %f10681, 0f322BCC77;
	rsqrt.approx.f32 	%f10683, %f10682;
	mul.f32 	%f10684, %f10683, %f10683;
	mul.f32 	%f10685, %f10683, %f10684;
	fma.rn.f32 	%f10686, %f10674, %f10685, %f10670;
	fma.rn.f32 	%f10687, %f10676, %f10685, %f10671;
	fma.rn.f32 	%f10688, %f10678, %f10685, %f10672;
	ld.shared.f32 	%f10689, [_ZZ20simulate_interactionP6float4S0_fiE6others+8004];
	sub.f32 	%f10690, %f10689, %f13;
	ld.shared.f32 	%f10691, [_ZZ20simulate_interactionP6float4S0_fiE6others+8008];
	sub.f32 	%f10692, %f10691, %f14;
	ld.shared.f32 	%f10693, [_ZZ20simulate_interactionP6float4S0_fiE6others+8012];
	sub.f32 	%f10694, %f10693, %f15;
	mul.f32 	%f10695, %f10692, %f10692;
	fma.rn.f32 	%f10696, %f10690, %f10690, %f10695;
	fma.rn.f32 	%f10697, %f10694, %f10694, %f10696;
	add.f32 	%f10698, %f10697, 0f322BCC77;
	rsqrt.approx.f32 	%f10699, %f10698;
	mul.f32 	%f10700, %f10699, %f10699;
	mul.f32 	%f10701, %f10699, %f10700;
	fma.rn.f32 	%f10702, %f10690, %f10701, %f10686;
	fma.rn.f32 	%f10703, %f10692, %f10701, %f10687;
	fma.rn.f32 	%f10704, %f10694, %f10701, %f10688;
	ld.shared.f32 	%f10705, [_ZZ20simulate_interactionP6float4S0_fiE6others+8016];
	sub.f32 	%f10706, %f10705, %f13;
	ld.shared.f32 	%f10707, [_ZZ20simulate_interactionP6float4S0_fiE6others+8020];
	sub.f32 	%f10708, %f10707, %f14;
	ld.shared.f32 	%f10709, [_ZZ20simulate_interactionP6float4S0_fiE6others+8024];
	sub.f32 	%f10710, %f10709, %f15;
	mul.f32 	%f10711, %f10708, %f10708;
	fma.rn.f32 	%f10712, %f10706, %f10706, %f10711;
	fma.rn.f32 	%f10713, %f10710, %f10710, %f10712;
	add.f32 	%f10714, %f10713, 0f322BCC77;
	rsqrt.approx.f32 	%f10715, %f10714;
	mul.f32 	%f10716, %f10715, %f10715;
	mul.f32 	%f10717, %f10715, %f10716;
	fma.rn.f32 	%f10718, %f10706, %f10717, %f10702;
	fma.rn.f32 	%f10719, %f10708, %f10717, %f10703;
	fma.rn.f32 	%f10720, %f10710, %f10717, %f10704;
	ld.shared.f32 	%f10721, [_ZZ20simulate_interactionP6float4S0_fiE6others+8028];
	sub.f32 	%f10722, %f10721, %f13;
	ld.shared.f32 	%f10723, [_ZZ20simulate_interactionP6float4S0_fiE6others+8032];
	sub.f32 	%f10724, %f10723, %f14;
	ld.shared.f32 	%f10725, [_ZZ20simulate_interactionP6float4S0_fiE6others+8036];
	sub.f32 	%f10726, %f10725, %f15;
	mul.f32 	%f10727, %f10724, %f10724;
	fma.rn.f32 	%f10728, %f10722, %f10722, %f10727;
	fma.rn.f32 	%f10729, %f10726, %f10726, %f10728;
	add.f32 	%f10730, %f10729, 0f322BCC77;
	rsqrt.approx.f32 	%f10731, %f10730;
	mul.f32 	%f10732, %f10731, %f10731;
	mul.f32 	%f10733, %f10731, %f10732;
	fma.rn.f32 	%f10734, %f10722, %f10733, %f10718;
	fma.rn.f32 	%f10735, %f10724, %f10733, %f10719;
	fma.rn.f32 	%f10736, %f10726, %f10733, %f10720;
	ld.shared.f32 	%f10737, [_ZZ20simulate_interactionP6float4S0_fiE6others+8040];
	sub.f32 	%f10738, %f10737, %f13;
	ld.shared.f32 	%f10739, [_ZZ20simulate_interactionP6float4S0_fiE6others+8044];
	sub.f32 	%f10740, %f10739, %f14;
	ld.shared.f32 	%f10741, [_ZZ20simulate_interactionP6float4S0_fiE6others+8048];
	sub.f32 	%f10742, %f10741, %f15;
	mul.f32 	%f10743, %f10740, %f10740;
	fma.rn.f32 	%f10744, %f10738, %f10738, %f10743;
	fma.rn.f32 	%f10745, %f10742, %f10742, %f10744;
	add.f32 	%f10746, %f10745, 0f322BCC77;
	rsqrt.approx.f32 	%f10747, %f10746;
	mul.f32 	%f10748, %f10747, %f10747;
	mul.f32 	%f10749, %f10747, %f10748;
	fma.rn.f32 	%f10750, %f10738, %f10749, %f10734;
	fma.rn.f32 	%f10751, %f10740, %f10749, %f10735;
	fma.rn.f32 	%f10752, %f10742, %f10749, %f10736;
	ld.shared.f32 	%f10753, [_ZZ20simulate_interactionP6float4S0_fiE6others+8052];
	sub.f32 	%f10754, %f10753, %f13;
	ld.shared.f32 	%f10755, [_ZZ20simulate_interactionP6float4S0_fiE6others+8056];
	sub.f32 	%f10756, %f10755, %f14;
	ld.shared.f32 	%f10757, [_ZZ20simulate_interactionP6float4S0_fiE6others+8060];
	sub.f32 	%f10758, %f10757, %f15;
	mul.f32 	%f10759, %f10756, %f10756;
	fma.rn.f32 	%f10760, %f10754, %f10754, %f10759;
	fma.rn.f32 	%f10761, %f10758, %f10758, %f10760;
	add.f32 	%f10762, %f10761, 0f322BCC77;
	rsqrt.approx.f32 	%f10763, %f10762;
	mul.f32 	%f10764, %f10763, %f10763;
	mul.f32 	%f10765, %f10763, %f10764;
	fma.rn.f32 	%f10766, %f10754, %f10765, %f10750;
	fma.rn.f32 	%f10767, %f10756, %f10765, %f10751;
	fma.rn.f32 	%f10768, %f10758, %f10765, %f10752;
	ld.shared.f32 	%f10769, [_ZZ20simulate_interactionP6float4S0_fiE6others+8064];
	sub.f32 	%f10770, %f10769, %f13;
	ld.shared.f32 	%f10771, [_ZZ20simulate_interactionP6float4S0_fiE6others+8068];
	sub.f32 	%f10772, %f10771, %f14;
	ld.shared.f32 	%f10773, [_ZZ20simulate_interactionP6float4S0_fiE6others+8072];
	sub.f32 	%f10774, %f10773, %f15;
	mul.f32 	%f10775, %f10772, %f10772;
	fma.rn.f32 	%f10776, %f10770, %f10770, %f10775;
	fma.rn.f32 	%f10777, %f10774, %f10774, %f10776;
	add.f32 	%f10778, %f10777, 0f322BCC77;
	rsqrt.approx.f32 	%f10779, %f10778;
	mul.f32 	%f10780, %f10779, %f10779;
	mul.f32 	%f10781, %f10779, %f10780;
	fma.rn.f32 	%f10782, %f10770, %f10781, %f10766;
	fma.rn.f32 	%f10783, %f10772, %f10781, %f10767;
	fma.rn.f32 	%f10784, %f10774, %f10781, %f10768;
	ld.shared.f32 	%f10785, [_ZZ20simulate_interactionP6float4S0_fiE6others+8076];
	sub.f32 	%f10786, %f10785, %f13;
	ld.shared.f32 	%f10787, [_ZZ20simulate_interactionP6float4S0_fiE6others+8080];
	sub.f32 	%f10788, %f10787, %f14;
	ld.shared.f32 	%f10789, [_ZZ20simulate_interactionP6float4S0_fiE6others+8084];
	sub.f32 	%f10790, %f10789, %f15;
	mul.f32 	%f10791, %f10788, %f10788;
	fma.rn.f32 	%f10792, %f10786, %f10786, %f10791;
	fma.rn.f32 	%f10793, %f10790, %f10790, %f10792;
	add.f32 	%f10794, %f10793, 0f322BCC77;
	rsqrt.approx.f32 	%f10795, %f10794;
	mul.f32 	%f10796, %f10795, %f10795;
	mul.f32 	%f10797, %f10795, %f10796;
	fma.rn.f32 	%f10798, %f10786, %f10797, %f10782;
	fma.rn.f32 	%f10799, %f10788, %f10797, %f10783;
	fma.rn.f32 	%f10800, %f10790, %f10797, %f10784;
	ld.shared.f32 	%f10801, [_ZZ20simulate_interactionP6float4S0_fiE6others+8088];
	sub.f32 	%f10802, %f10801, %f13;
	ld.shared.f32 	%f10803, [_ZZ20simulate_interactionP6float4S0_fiE6others+8092];
	sub.f32 	%f10804, %f10803, %f14;
	ld.shared.f32 	%f10805, [_ZZ20simulate_interactionP6float4S0_fiE6others+8096];
	sub.f32 	%f10806, %f10805, %f15;
	mul.f32 	%f10807, %f10804, %f10804;
	fma.rn.f32 	%f10808, %f10802, %f10802, %f10807;
	fma.rn.f32 	%f10809, %f10806, %f10806, %f10808;
	add.f32 	%f10810, %f10809, 0f322BCC77;
	rsqrt.approx.f32 	%f10811, %f10810;
	mul.f32 	%f10812, %f10811, %f10811;
	mul.f32 	%f10813, %f10811, %f10812;
	fma.rn.f32 	%f10814, %f10802, %f10813, %f10798;
	fma.rn.f32 	%f10815, %f10804, %f10813, %f10799;
	fma.rn.f32 	%f10816, %f10806, %f10813, %f10800;
	ld.shared.f32 	%f10817, [_ZZ20simulate_interactionP6float4S0_fiE6others+8100];
	sub.f32 	%f10818, %f10817, %f13;
	ld.shared.f32 	%f10819, [_ZZ20simulate_interactionP6float4S0_fiE6others+8104];
	sub.f32 	%f10820, %f10819, %f14;
	ld.shared.f32 	%f10821, [_ZZ20simulate_interactionP6float4S0_fiE6others+8108];
	sub.f32 	%f10822, %f10821, %f15;
	mul.f32 	%f10823, %f10820, %f10820;
	fma.rn.f32 	%f10824, %f10818, %f10818, %f10823;
	fma.rn.f32 	%f10825, %f10822, %f10822, %f10824;
	add.f32 	%f10826, %f10825, 0f322BCC77;
	rsqrt.approx.f32 	%f10827, %f10826;
	mul.f32 	%f10828, %f10827, %f10827;
	mul.f32 	%f10829, %f10827, %f10828;
	fma.rn.f32 	%f10830, %f10818, %f10829, %f10814;
	fma.rn.f32 	%f10831, %f10820, %f10829, %f10815;
	fma.rn.f32 	%f10832, %f10822, %f10829, %f10816;
	ld.shared.f32 	%f10833, [_ZZ20simulate_interactionP6float4S0_fiE6others+8112];
	sub.f32 	%f10834, %f10833, %f13;
	ld.shared.f32 	%f10835, [_ZZ20simulate_interactionP6float4S0_fiE6others+8116];
	sub.f32 	%f10836, %f10835, %f14;
	ld.shared.f32 	%f10837, [_ZZ20simulate_interactionP6float4S0_fiE6others+8120];
	sub.f32 	%f10838, %f10837, %f15;
	mul.f32 	%f10839, %f10836, %f10836;
	fma.rn.f32 	%f10840, %f10834, %f10834, %f10839;
	fma.rn.f32 	%f10841, %f10838, %f10838, %f10840;
	add.f32 	%f10842, %f10841, 0f322BCC77;
	rsqrt.approx.f32 	%f10843, %f10842;
	mul.f32 	%f10844, %f10843, %f10843;
	mul.f32 	%f10845, %f10843, %f10844;
	fma.rn.f32 	%f10846, %f10834, %f10845, %f10830;
	fma.rn.f32 	%f10847, %f10836, %f10845, %f10831;
	fma.rn.f32 	%f10848, %f10838, %f10845, %f10832;
	ld.shared.f32 	%f10849, [_ZZ20simulate_interactionP6float4S0_fiE6others+8124];
	sub.f32 	%f10850, %f10849, %f13;
	ld.shared.f32 	%f10851, [_ZZ20simulate_interactionP6float4S0_fiE6others+8128];
	sub.f32 	%f10852, %f10851, %f14;
	ld.shared.f32 	%f10853, [_ZZ20simulate_interactionP6float4S0_fiE6others+8132];
	sub.f32 	%f10854, %f10853, %f15;
	mul.f32 	%f10855, %f10852, %f10852;
	fma.rn.f32 	%f10856, %f10850, %f10850, %f10855;
	fma.rn.f32 	%f10857, %f10854, %f10854, %f10856;
	add.f32 	%f10858, %f10857, 0f322BCC77;
	rsqrt.approx.f32 	%f10859, %f10858;
	mul.f32 	%f10860, %f10859, %f10859;
	mul.f32 	%f10861, %f10859, %f10860;
	fma.rn.f32 	%f10862, %f10850, %f10861, %f10846;
	fma.rn.f32 	%f10863, %f10852, %f10861, %f10847;
	fma.rn.f32 	%f10864, %f10854, %f10861, %f10848;
	ld.shared.f32 	%f10865, [_ZZ20simulate_interactionP6float4S0_fiE6others+8136];
	sub.f32 	%f10866, %f10865, %f13;
	ld.shared.f32 	%f10867, [_ZZ20simulate_interactionP6float4S0_fiE6others+8140];
	sub.f32 	%f10868, %f10867, %f14;
	ld.shared.f32 	%f10869, [_ZZ20simulate_interactionP6float4S0_fiE6others+8144];
	sub.f32 	%f10870, %f10869, %f15;
	mul.f32 	%f10871, %f10868, %f10868;
	fma.rn.f32 	%f10872, %f10866, %f10866, %f10871;
	fma.rn.f32 	%f10873, %f10870, %f10870, %f10872;
	add.f32 	%f10874, %f10873, 0f322BCC77;
	rsqrt.approx.f32 	%f10875, %f10874;
	mul.f32 	%f10876, %f10875, %f10875;
	mul.f32 	%f10877, %f10875, %f10876;
	fma.rn.f32 	%f10878, %f10866, %f10877, %f10862;
	fma.rn.f32 	%f10879, %f10868, %f10877, %f10863;
	fma.rn.f32 	%f10880, %f10870, %f10877, %f10864;
	ld.shared.f32 	%f10881, [_ZZ20simulate_interactionP6float4S0_fiE6others+8148];
	sub.f32 	%f10882, %f10881, %f13;
	ld.shared.f32 	%f10883, [_ZZ20simulate_interactionP6float4S0_fiE6others+8152];
	sub.f32 	%f10884, %f10883, %f14;
	ld.shared.f32 	%f10885, [_ZZ20simulate_interactionP6float4S0_fiE6others+8156];
	sub.f32 	%f10886, %f10885, %f15;
	mul.f32 	%f10887, %f10884, %f10884;
	fma.rn.f32 	%f10888, %f10882, %f10882, %f10887;
	fma.rn.f32 	%f10889, %f10886, %f10886, %f10888;
	add.f32 	%f10890, %f10889, 0f322BCC77;
	rsqrt.approx.f32 	%f10891, %f10890;
	mul.f32 	%f10892, %f10891, %f10891;
	mul.f32 	%f10893, %f10891, %f10892;
	fma.rn.f32 	%f10894, %f10882, %f10893, %f10878;
	fma.rn.f32 	%f10895, %f10884, %f10893, %f10879;
	fma.rn.f32 	%f10896, %f10886, %f10893, %f10880;
	ld.shared.f32 	%f10897, [_ZZ20simulate_interactionP6float4S0_fiE6others+8160];
	sub.f32 	%f10898, %f10897, %f13;
	ld.shared.f32 	%f10899, [_ZZ20simulate_interactionP6float4S0_fiE6others+8164];
	sub.f32 	%f10900, %f10899, %f14;
	ld.shared.f32 	%f10901, [_ZZ20simulate_interactionP6float4S0_fiE6others+8168];
	sub.f32 	%f10902, %f10901, %f15;
	mul.f32 	%f10903, %f10900, %f10900;
	fma.rn.f32 	%f10904, %f10898, %f10898, %f10903;
	fma.rn.f32 	%f10905, %f10902, %f10902, %f10904;
	add.f32 	%f10906, %f10905, 0f322BCC77;
	rsqrt.approx.f32 	%f10907, %f10906;
	mul.f32 	%f10908, %f10907, %f10907;
	mul.f32 	%f10909, %f10907, %f10908;
	fma.rn.f32 	%f10910, %f10898, %f10909, %f10894;
	fma.rn.f32 	%f10911, %f10900, %f10909, %f10895;
	fma.rn.f32 	%f10912, %f10902, %f10909, %f10896;
	ld.shared.f32 	%f10913, [_ZZ20simulate_interactionP6float4S0_fiE6others+8172];
	sub.f32 	%f10914, %f10913, %f13;
	ld.shared.f32 	%f10915, [_ZZ20simulate_interactionP6float4S0_fiE6others+8176];
	sub.f32 	%f10916, %f10915, %f14;
	ld.shared.f32 	%f10917, [_ZZ20simulate_interactionP6float4S0_fiE6others+8180];
	sub.f32 	%f10918, %f10917, %f15;
	mul.f32 	%f10919, %f10916, %f10916;
	fma.rn.f32 	%f10920, %f10914, %f10914, %f10919;
	fma.rn.f32 	%f10921, %f10918, %f10918, %f10920;
	add.f32 	%f10922, %f10921, 0f322BCC77;
	rsqrt.approx.f32 	%f10923, %f10922;
	mul.f32 	%f10924, %f10923, %f10923;
	mul.f32 	%f10925, %f10923, %f10924;
	fma.rn.f32 	%f10926, %f10914, %f10925, %f10910;
	fma.rn.f32 	%f10927, %f10916, %f10925, %f10911;
	fma.rn.f32 	%f10928, %f10918, %f10925, %f10912;
	ld.shared.f32 	%f10929, [_ZZ20simulate_interactionP6float4S0_fiE6others+8184];
	sub.f32 	%f10930, %f10929, %f13;
	ld.shared.f32 	%f10931, [_ZZ20simulate_interactionP6float4S0_fiE6others+8188];
	sub.f32 	%f10932, %f10931, %f14;
	ld.shared.f32 	%f10933, [_ZZ20simulate_interactionP6float4S0_fiE6others+8192];
	sub.f32 	%f10934, %f10933, %f15;
	mul.f32 	%f10935, %f10932, %f10932;
	fma.rn.f32 	%f10936, %f10930, %f10930, %f10935;
	fma.rn.f32 	%f10937, %f10934, %f10934, %f10936;
	add.f32 	%f10938, %f10937, 0f322BCC77;
	rsqrt.approx.f32 	%f10939, %f10938;
	mul.f32 	%f10940, %f10939, %f10939;
	mul.f32 	%f10941, %f10939, %f10940;
	fma.rn.f32 	%f10942, %f10930, %f10941, %f10926;
	fma.rn.f32 	%f10943, %f10932, %f10941, %f10927;
	fma.rn.f32 	%f10944, %f10934, %f10941, %f10928;
	ld.shared.f32 	%f10945, [_ZZ20simulate_interactionP6float4S0_fiE6others+8196];
	sub.f32 	%f10946, %f10945, %f13;
	ld.shared.f32 	%f10947, [_ZZ20simulate_interactionP6float4S0_fiE6others+8200];
	sub.f32 	%f10948, %f10947, %f14;
	ld.shared.f32 	%f10949, [_ZZ20simulate_interactionP6float4S0_fiE6others+8204];
	sub.f32 	%f10950, %f10949, %f15;
	mul.f32 	%f10951, %f10948, %f10948;
	fma.rn.f32 	%f10952, %f10946, %f10946, %f10951;
	fma.rn.f32 	%f10953, %f10950, %f10950, %f10952;
	add.f32 	%f10954, %f10953, 0f322BCC77;
	rsqrt.approx.f32 	%f10955, %f10954;
	mul.f32 	%f10956, %f10955, %f10955;
	mul.f32 	%f10957, %f10955, %f10956;
	fma.rn.f32 	%f10958, %f10946, %f10957, %f10942;
	fma.rn.f32 	%f10959, %f10948, %f10957, %f10943;
	fma.rn.f32 	%f10960, %f10950, %f10957, %f10944;
	ld.shared.f32 	%f10961, [_ZZ20simulate_interactionP6float4S0_fiE6others+8208];
	sub.f32 	%f10962, %f10961, %f13;
	ld.shared.f32 	%f10963, [_ZZ20simulate_interactionP6float4S0_fiE6others+8212];
	sub.f32 	%f10964, %f10963, %f14;
	ld.shared.f32 	%f10965, [_ZZ20simulate_interactionP6float4S0_fiE6others+8216];
	sub.f32 	%f10966, %f10965, %f15;
	mul.f32 	%f10967, %f10964, %f10964;
	fma.rn.f32 	%f10968, %f10962, %f10962, %f10967;
	fma.rn.f32 	%f10969, %f10966, %f10966, %f10968;
	add.f32 	%f10970, %f10969, 0f322BCC77;
	rsqrt.approx.f32 	%f10971, %f10970;
	mul.f32 	%f10972, %f10971, %f10971;
	mul.f32 	%f10973, %f10971, %f10972;
	fma.rn.f32 	%f10974, %f10962, %f10973, %f10958;
	fma.rn.f32 	%f10975, %f10964, %f10973, %f10959;
	fma.rn.f32 	%f10976, %f10966, %f10973, %f10960;
	ld.shared.f32 	%f10977, [_ZZ20simulate_interactionP6float4S0_fiE6others+8220];
	sub.f32 	%f10978, %f10977, %f13;
	ld.shared.f32 	%f10979, [_ZZ20simulate_interactionP6float4S0_fiE6others+8224];
	sub.f32 	%f10980, %f10979, %f14;
	ld.shared.f32 	%f10981, [_ZZ20simulate_interactionP6float4S0_fiE6others+8228];
	sub.f32 	%f10982, %f10981, %f15;
	mul.f32 	%f10983, %f10980, %f10980;
	fma.rn.f32 	%f10984, %f10978, %f10978, %f10983;
	fma.rn.f32 	%f10985, %f10982, %f10982, %f10984;
	add.f32 	%f10986, %f10985, 0f322BCC77;
	rsqrt.approx.f32 	%f10987, %f10986;
	mul.f32 	%f10988, %f10987, %f10987;
	mul.f32 	%f10989, %f10987, %f10988;
	fma.rn.f32 	%f10990, %f10978, %f10989, %f10974;
	fma.rn.f32 	%f10991, %f10980, %f10989, %f10975;
	fma.rn.f32 	%f10992, %f10982, %f10989, %f10976;
	ld.shared.f32 	%f10993, [_ZZ20simulate_interactionP6float4S0_fiE6others+8232];
	sub.f32 	%f10994, %f10993, %f13;
	ld.shared.f32 	%f10995, [_ZZ20simulate_interactionP6float4S0_fiE6others+8236];
	sub.f32 	%f10996, %f10995, %f14;
	ld.shared.f32 	%f10997, [_ZZ20simulate_interactionP6float4S0_fiE6others+8240];
	sub.f32 	%f10998, %f10997, %f15;
	mul.f32 	%f10999, %f10996, %f10996;
	fma.rn.f32 	%f11000, %f10994, %f10994, %f10999;
	fma.rn.f32 	%f11001, %f10998, %f10998, %f11000;
	add.f32 	%f11002, %f11001, 0f322BCC77;
	rsqrt.approx.f32 	%f11003, %f11002;
	mul.f32 	%f11004, %f11003, %f11003;
	mul.f32 	%f11005, %f11003, %f11004;
	fma.rn.f32 	%f11006, %f10994, %f11005, %f10990;
	fma.rn.f32 	%f11007, %f10996, %f11005, %f10991;
	fma.rn.f32 	%f11008, %f10998, %f11005, %f10992;
	ld.shared.f32 	%f11009, [_ZZ20simulate_interactionP6float4S0_fiE6others+8244];
	sub.f32 	%f11010, %f11009, %f13;
	ld.shared.f32 	%f11011, [_ZZ20simulate_interactionP6float4S0_fiE6others+8248];
	sub.f32 	%f11012, %f11011, %f14;
	ld.shared.f32 	%f11013, [_ZZ20simulate_interactionP6float4S0_fiE6others+8252];
	sub.f32 	%f11014, %f11013, %f15;
	mul.f32 	%f11015, %f11012, %f11012;
	fma.rn.f32 	%f11016, %f11010, %f11010, %f11015;
	fma.rn.f32 	%f11017, %f11014, %f11014, %f11016;
	add.f32 	%f11018, %f11017, 0f322BCC77;
	rsqrt.approx.f32 	%f11019, %f11018;
	mul.f32 	%f11020, %f11019, %f11019;
	mul.f32 	%f11021, %f11019, %f11020;
	fma.rn.f32 	%f11022, %f11010, %f11021, %f11006;
	fma.rn.f32 	%f11023, %f11012, %f11021, %f11007;
	fma.rn.f32 	%f11024, %f11014, %f11021, %f11008;
	ld.shared.f32 	%f11025, [_ZZ20simulate_interactionP6float4S0_fiE6others+8256];
	sub.f32 	%f11026, %f11025, %f13;
	ld.shared.f32 	%f11027, [_ZZ20simulate_interactionP6float4S0_fiE6others+8260];
	sub.f32 	%f11028, %f11027, %f14;
	ld.shared.f32 	%f11029, [_ZZ20simulate_interactionP6float4S0_fiE6others+8264];
	sub.f32 	%f11030, %f11029, %f15;
	mul.f32 	%f11031, %f11028, %f11028;
	fma.rn.f32 	%f11032, %f11026, %f11026, %f11031;
	fma.rn.f32 	%f11033, %f11030, %f11030, %f11032;
	add.f32 	%f11034, %f11033, 0f322BCC77;
	rsqrt.approx.f32 	%f11035, %f11034;
	mul.f32 	%f11036, %f11035, %f11035;
	mul.f32 	%f11037, %f11035, %f11036;
	fma.rn.f32 	%f11038, %f11026, %f11037, %f11022;
	fma.rn.f32 	%f11039, %f11028, %f11037, %f11023;
	fma.rn.f32 	%f11040, %f11030, %f11037, %f11024;
	ld.shared.f32 	%f11041, [_ZZ20simulate_interactionP6float4S0_fiE6others+8268];
	sub.f32 	%f11042, %f11041, %f13;
	ld.shared.f32 	%f11043, [_ZZ20simulate_interactionP6float4S0_fiE6others+8272];
	sub.f32 	%f11044, %f11043, %f14;
	ld.shared.f32 	%f11045, [_ZZ20simulate_interactionP6float4S0_fiE6others+8276];
	sub.f32 	%f11046, %f11045, %f15;
	mul.f32 	%f11047, %f11044, %f11044;
	fma.rn.f32 	%f11048, %f11042, %f11042, %f11047;
	fma.rn.f32 	%f11049, %f11046, %f11046, %f11048;
	add.f32 	%f11050, %f11049, 0f322BCC77;
	rsqrt.approx.f32 	%f11051, %f11050;
	mul.f32 	%f11052, %f11051, %f11051;
	mul.f32 	%f11053, %f11051, %f11052;
	fma.rn.f32 	%f11054, %f11042, %f11053, %f11038;
	fma.rn.f32 	%f11055, %f11044, %f11053, %f11039;
	fma.rn.f32 	%f11056, %f11046, %f11053, %f11040;
	ld.shared.f32 	%f11057, [_ZZ20simulate_interactionP6float4S0_fiE6others+8280];
	sub.f32 	%f11058, %f11057, %f13;
	ld.shared.f32 	%f11059, [_ZZ20simulate_interactionP6float4S0_fiE6others+8284];
	sub.f32 	%f11060, %f11059, %f14;
	ld.shared.f32 	%f11061, [_ZZ20simulate_interactionP6float4S0_fiE6others+8288];
	sub.f32 	%f11062, %f11061, %f15;
	mul.f32 	%f11063, %f11060, %f11060;
	fma.rn.f32 	%f11064, %f11058, %f11058, %f11063;
	fma.rn.f32 	%f11065, %f11062, %f11062, %f11064;
	add.f32 	%f11066, %f11065, 0f322BCC77;
	rsqrt.approx.f32 	%f11067, %f11066;
	mul.f32 	%f11068, %f11067, %f11067;
	mul.f32 	%f11069, %f11067, %f11068;
	fma.rn.f32 	%f11070, %f11058, %f11069, %f11054;
	fma.rn.f32 	%f11071, %f11060, %f11069, %f11055;
	fma.rn.f32 	%f11072, %f11062, %f11069, %f11056;
	ld.shared.f32 	%f11073, [_ZZ20simulate_interactionP6float4S0_fiE6others+8292];
	sub.f32 	%f11074, %f11073, %f13;
	ld.shared.f32 	%f11075, [_ZZ20simulate_interactionP6float4S0_fiE6others+8296];
	sub.f32 	%f11076, %f11075, %f14;
	ld.shared.f32 	%f11077, [_ZZ20simulate_interactionP6float4S0_fiE6others+8300];
	sub.f32 	%f11078, %f11077, %f15;
	mul.f32 	%f11079, %f11076, %f11076;
	fma.rn.f32 	%f11080, %f11074, %f11074, %f11079;
	fma.rn.f32 	%f11081, %f11078, %f11078, %f11080;
	add.f32 	%f11082, %f11081, 0f322BCC77;
	rsqrt.approx.f32 	%f11083, %f11082;
	mul.f32 	%f11084, %f11083, %f11083;
	mul.f32 	%f11085, %f11083, %f11084;
	fma.rn.f32 	%f11086, %f11074, %f11085, %f11070;
	fma.rn.f32 	%f11087, %f11076, %f11085, %f11071;
	fma.rn.f32 	%f11088, %f11078, %f11085, %f11072;
	ld.shared.f32 	%f11089, [_ZZ20simulate_interactionP6float4S0_fiE6others+8304];
	sub.f32 	%f11090, %f11089, %f13;
	ld.shared.f32 	%f11091, [_ZZ20simulate_interactionP6float4S0_fiE6others+8308];
	sub.f32 	%f11092, %f11091, %f14;
	ld.shared.f32 	%f11093, [_ZZ20simulate_interactionP6float4S0_fiE6others+8312];
	sub.f32 	%f11094, %f11093, %f15;
	mul.f32 	%f11095, %f11092, %f11092;
	fma.rn.f32 	%f11096, %f11090, %f11090, %f11095;
	fma.rn.f32 	%f11097, %f11094, %f11094, %f11096;
	add.f32 	%f11098, %f11097, 0f322BCC77;
	rsqrt.approx.f32 	%f11099, %f11098;
	mul.f32 	%f11100, %f11099, %f11099;
	mul.f32 	%f11101, %f11099, %f11100;
	fma.rn.f32 	%f11102, %f11090, %f11101, %f11086;
	fma.rn.f32 	%f11103, %f11092, %f11101, %f11087;
	fma.rn.f32 	%f11104, %f11094, %f11101, %f11088;
	ld.shared.f32 	%f11105, [_ZZ20simulate_interactionP6float4S0_fiE6others+8316];
	sub.f32 	%f11106, %f11105, %f13;
	ld.shared.f32 	%f11107, [_ZZ20simulate_interactionP6float4S0_fiE6others+8320];
	sub.f32 	%f11108, %f11107, %f14;
	ld.shared.f32 	%f11109, [_ZZ20simulate_interactionP6float4S0_fiE6others+8324];
	sub.f32 	%f11110, %f11109, %f15;
	mul.f32 	%f11111, %f11108, %f11108;
	fma.rn.f32 	%f11112, %f11106, %f11106, %f11111;
	fma.rn.f32 	%f11113, %f11110, %f11110, %f11112;
	add.f32 	%f11114, %f11113, 0f322BCC77;
	rsqrt.approx.f32 	%f11115, %f11114;
	mul.f32 	%f11116, %f11115, %f11115;
	mul.f32 	%f11117, %f11115, %f11116;
	fma.rn.f32 	%f11118, %f11106, %f11117, %f11102;
	fma.rn.f32 	%f11119, %f11108, %f11117, %f11103;
	fma.rn.f32 	%f11120, %f11110, %f11117, %f11104;
	ld.shared.f32 	%f11121, [_ZZ20simulate_interactionP6float4S0_fiE6others+8328];
	sub.f32 	%f11122, %f11121, %f13;
	ld.shared.f32 	%f11123, [_ZZ20simulate_interactionP6float4S0_fiE6others+8332];
	sub.f32 	%f11124, %f11123, %f14;
	ld.shared.f32 	%f11125, [_ZZ20simulate_interactionP6float4S0_fiE6others+8336];
	sub.f32 	%f11126, %f11125, %f15;
	mul.f32 	%f11127, %f11124, %f11124;
	fma.rn.f32 	%f11128, %f11122, %f11122, %f11127;
	fma.rn.f32 	%f11129, %f11126, %f11126, %f11128;
	add.f32 	%f11130, %f11129, 0f322BCC77;
	rsqrt.approx.f32 	%f11131, %f11130;
	mul.f32 	%f11132, %f11131, %f11131;
	mul.f32 	%f11133, %f11131, %f11132;
	fma.rn.f32 	%f11134, %f11122, %f11133, %f11118;
	fma.rn.f32 	%f11135, %f11124, %f11133, %f11119;
	fma.rn.f32 	%f11136, %f11126, %f11133, %f11120;
	ld.shared.f32 	%f11137, [_ZZ20simulate_interactionP6float4S0_fiE6others+8340];
	sub.f32 	%f11138, %f11137, %f13;
	ld.shared.f32 	%f11139, [_ZZ20simulate_interactionP6float4S0_fiE6others+8344];
	sub.f32 	%f11140, %f11139, %f14;
	ld.shared.f32 	%f11141, [_ZZ20simulate_interactionP6float4S0_fiE6others+8348];
	sub.f32 	%f11142, %f11141, %f15;
	mul.f32 	%f11143, %f11140, %f11140;
	fma.rn.f32 	%f11144, %f11138, %f11138, %f11143;
	fma.rn.f32 	%f11145, %f11142, %f11142, %f11144;
	add.f32 	%f11146, %f11145, 0f322BCC77;
	rsqrt.approx.f32 	%f11147, %f11146;
	mul.f32 	%f11148, %f11147, %f11147;
	mul.f32 	%f11149, %f11147, %f11148;
	fma.rn.f32 	%f11150, %f11138, %f11149, %f11134;
	fma.rn.f32 	%f11151, %f11140, %f11149, %f11135;
	fma.rn.f32 	%f11152, %f11142, %f11149, %f11136;
	ld.shared.f32 	%f11153, [_ZZ20simulate_interactionP6float4S0_fiE6others+8352];
	sub.f32 	%f11154, %f11153, %f13;
	ld.shared.f32 	%f11155, [_ZZ20simulate_interactionP6float4S0_fiE6others+8356];
	sub.f32 	%f11156, %f11155, %f14;
	ld.shared.f32 	%f11157, [_ZZ20simulate_interactionP6float4S0_fiE6others+8360];
	sub.f32 	%f11158, %f11157, %f15;
	mul.f32 	%f11159, %f11156, %f11156;
	fma.rn.f32 	%f11160, %f11154, %f11154, %f11159;
	fma.rn.f32 	%f11161, %f11158, %f11158, %f11160;
	add.f32 	%f11162, %f11161, 0f322BCC77;
	rsqrt.approx.f32 	%f11163, %f11162;
	mul.f32 	%f11164, %f11163, %f11163;
	mul.f32 	%f11165, %f11163, %f11164;
	fma.rn.f32 	%f11166, %f11154, %f11165, %f11150;
	fma.rn.f32 	%f11167, %f11156, %f11165, %f11151;
	fma.rn.f32 	%f11168, %f11158, %f11165, %f11152;
	ld.shared.f32 	%f11169, [_ZZ20simulate_interactionP6float4S0_fiE6others+8364];
	sub.f32 	%f11170, %f11169, %f13;
	ld.shared.f32 	%f11171, [_ZZ20simulate_interactionP6float4S0_fiE6others+8368];
	sub.f32 	%f11172, %f11171, %f14;
	ld.shared.f32 	%f11173, [_ZZ20simulate_interactionP6float4S0_fiE6others+8372];
	sub.f32 	%f11174, %f11173, %f15;
	mul.f32 	%f11175, %f11172, %f11172;
	fma.rn.f32 	%f11176, %f11170, %f11170, %f11175;
	fma.rn.f32 	%f11177, %f11174, %f11174, %f11176;
	add.f32 	%f11178, %f11177, 0f322BCC77;
	rsqrt.approx.f32 	%f11179, %f11178;
	mul.f32 	%f11180, %f11179, %f11179;
	mul.f32 	%f11181, %f11179, %f11180;
	fma.rn.f32 	%f11182, %f11170, %f11181, %f11166;
	fma.rn.f32 	%f11183, %f11172, %f11181, %f11167;
	fma.rn.f32 	%f11184, %f11174, %f11181, %f11168;
	ld.shared.f32 	%f11185, [_ZZ20simulate_interactionP6float4S0_fiE6others+8376];
	sub.f32 	%f11186, %f11185, %f13;
	ld.shared.f32 	%f11187, [_ZZ20simulate_interactionP6float4S0_fiE6others+8380];
	sub.f32 	%f11188, %f11187, %f14;
	ld.shared.f32 	%f11189, [_ZZ20simulate_interactionP6float4S0_fiE6others+8384];
	sub.f32 	%f11190, %f11189, %f15;
	mul.f32 	%f11191, %f11188, %f11188;
	fma.rn.f32 	%f11192, %f11186, %f11186, %f11191;
	fma.rn.f32 	%f11193, %f11190, %f11190, %f11192;
	add.f32 	%f11194, %f11193, 0f322BCC77;
	rsqrt.approx.f32 	%f11195, %f11194;
	mul.f32 	%f11196, %f11195, %f11195;
	mul.f32 	%f11197, %f11195, %f11196;
	fma.rn.f32 	%f11198, %f11186, %f11197, %f11182;
	fma.rn.f32 	%f11199, %f11188, %f11197, %f11183;
	fma.rn.f32 	%f11200, %f11190, %f11197, %f11184;
	ld.shared.f32 	%f11201, [_ZZ20simulate_interactionP6float4S0_fiE6others+8388];
	sub.f32 	%f11202, %f11201, %f13;
	ld.shared.f32 	%f11203, [_ZZ20simulate_interactionP6float4S0_fiE6others+8392];
	sub.f32 	%f11204, %f11203, %f14;
	ld.shared.f32 	%f11205, [_ZZ20simulate_interactionP6float4S0_fiE6others+8396];
	sub.f32 	%f11206, %f11205, %f15;
	mul.f32 	%f11207, %f11204, %f11204;
	fma.rn.f32 	%f11208, %f11202, %f11202, %f11207;
	fma.rn.f32 	%f11209, %f11206, %f11206, %f11208;
	add.f32 	%f11210, %f11209, 0f322BCC77;
	rsqrt.approx.f32 	%f11211, %f11210;
	mul.f32 	%f11212, %f11211, %f11211;
	mul.f32 	%f11213, %f11211, %f11212;
	fma.rn.f32 	%f11214, %f11202, %f11213, %f11198;
	fma.rn.f32 	%f11215, %f11204, %f11213, %f11199;
	fma.rn.f32 	%f11216, %f11206, %f11213, %f11200;
	ld.shared.f32 	%f11217, [_ZZ20simulate_interactionP6float4S0_fiE6others+8400];
	sub.f32 	%f11218, %f11217, %f13;
	ld.shared.f32 	%f11219, [_ZZ20simulate_interactionP6float4S0_fiE6others+8404];
	sub.f32 	%f11220, %f11219, %f14;
	ld.shared.f32 	%f11221, [_ZZ20simulate_interactionP6float4S0_fiE6others+8408];
	sub.f32 	%f11222, %f11221, %f15;
	mul.f32 	%f11223, %f11220, %f11220;
	fma.rn.f32 	%f11224, %f11218, %f11218, %f11223;
	fma.rn.f32 	%f11225, %f11222, %f11222, %f11224;
	add.f32 	%f11226, %f11225, 0f322BCC77;
	rsqrt.approx.f32 	%f11227, %f11226;
	mul.f32 	%f11228, %f11227, %f11227;
	mul.f32 	%f11229, %f11227, %f11228;
	fma.rn.f32 	%f11230, %f11218, %f11229, %f11214;
	fma.rn.f32 	%f11231, %f11220, %f11229, %f11215;
	fma.rn.f32 	%f11232, %f11222, %f11229, %f11216;
	ld.shared.f32 	%f11233, [_ZZ20simulate_interactionP6float4S0_fiE6others+8412];
	sub.f32 	%f11234, %f11233, %f13;
	ld.shared.f32 	%f11235, [_ZZ20simulate_interactionP6float4S0_fiE6others+8416];
	sub.f32 	%f11236, %f11235, %f14;
	ld.shared.f32 	%f11237, [_ZZ20simulate_interactionP6float4S0_fiE6others+8420];
	sub.f32 	%f11238, %f11237, %f15;
	mul.f32 	%f11239, %f11236, %f11236;
	fma.rn.f32 	%f11240, %f11234, %f11234, %f11239;
	fma.rn.f32 	%f11241, %f11238, %f11238, %f11240;
	add.f32 	%f11242, %f11241, 0f322BCC77;
	rsqrt.approx.f32 	%f11243, %f11242;
	mul.f32 	%f11244, %f11243, %f11243;
	mul.f32 	%f11245, %f11243, %f11244;
	fma.rn.f32 	%f11246, %f11234, %f11245, %f11230;
	fma.rn.f32 	%f11247, %f11236, %f11245, %f11231;
	fma.rn.f32 	%f11248, %f11238, %f11245, %f11232;
	ld.shared.f32 	%f11249, [_ZZ20simulate_interactionP6float4S0_fiE6others+8424];
	sub.f32 	%f11250, %f11249, %f13;
	ld.shared.f32 	%f11251, [_ZZ20simulate_interactionP6float4S0_fiE6others+8428];
	sub.f32 	%f11252, %f11251, %f14;
	ld.shared.f32 	%f11253, [_ZZ20simulate_interactionP6float4S0_fiE6others+8432];
	sub.f32 	%f11254, %f11253, %f15;
	mul.f32 	%f11255, %f11252, %f11252;
	fma.rn.f32 	%f11256, %f11250, %f11250, %f11255;
	fma.rn.f32 	%f11257, %f11254, %f11254, %f11256;
	add.f32 	%f11258, %f11257, 0f322BCC77;
	rsqrt.approx.f32 	%f11259, %f11258;
	mul.f32 	%f11260, %f11259, %f11259;
	mul.f32 	%f11261, %f11259, %f11260;
	fma.rn.f32 	%f11262, %f11250, %f11261, %f11246;
	fma.rn.f32 	%f11263, %f11252, %f11261, %f11247;
	fma.rn.f32 	%f11264, %f11254, %f11261, %f11248;
	ld.shared.f32 	%f11265, [_ZZ20simulate_interactionP6float4S0_fiE6others+8436];
	sub.f32 	%f11266, %f11265, %f13;
	ld.shared.f32 	%f11267, [_ZZ20simulate_interactionP6float4S0_fiE6others+8440];
	sub.f32 	%f11268, %f11267, %f14;
	ld.shared.f32 	%f11269, [_ZZ20simulate_interactionP6float4S0_fiE6others+8444];
	sub.f32 	%f11270, %f11269, %f15;
	mul.f32 	%f11271, %f11268, %f11268;
	fma.rn.f32 	%f11272, %f11266, %f11266, %f11271;
	fma.rn.f32 	%f11273, %f11270, %f11270, %f11272;
	add.f32 	%f11274, %f11273, 0f322BCC77;
	rsqrt.approx.f32 	%f11275, %f11274;
	mul.f32 	%f11276, %f11275, %f11275;
	mul.f32 	%f11277, %f11275, %f11276;
	fma.rn.f32 	%f11278, %f11266, %f11277, %f11262;
	fma.rn.f32 	%f11279, %f11268, %f11277, %f11263;
	fma.rn.f32 	%f11280, %f11270, %f11277, %f11264;
	ld.shared.f32 	%f11281, [_ZZ20simulate_interactionP6float4S0_fiE6others+8448];
	sub.f32 	%f11282, %f11281, %f13;
	ld.shared.f32 	%f11283, [_ZZ20simulate_interactionP6float4S0_fiE6others+8452];
	sub.f32 	%f11284, %f11283, %f14;
	ld.shared.f32 	%f11285, [_ZZ20simulate_interactionP6float4S0_fiE6others+8456];
	sub.f32 	%f11286, %f11285, %f15;
	mul.f32 	%f11287, %f11284, %f11284;
	fma.rn.f32 	%f11288, %f11282, %f11282, %f11287;
	fma.rn.f32 	%f11289, %f11286, %f11286, %f11288;
	add.f32 	%f11290, %f11289, 0f322BCC77;
	rsqrt.approx.f32 	%f11291, %f11290;
	mul.f32 	%f11292, %f11291, %f11291;
	mul.f32 	%f11293, %f11291, %f11292;
	fma.rn.f32 	%f11294, %f11282, %f11293, %f11278;
	fma.rn.f32 	%f11295, %f11284, %f11293, %f11279;
	fma.rn.f32 	%f11296, %f11286, %f11293, %f11280;
	ld.shared.f32 	%f11297, [_ZZ20simulate_interactionP6float4S0_fiE6others+8460];
	sub.f32 	%f11298, %f11297, %f13;
	ld.shared.f32 	%f11299, [_ZZ20simulate_interactionP6float4S0_fiE6others+8464];
	sub.f32 	%f11300, %f11299, %f14;
	ld.shared.f32 	%f11301, [_ZZ20simulate_interactionP6float4S0_fiE6others+8468];
	sub.f32 	%f11302, %f11301, %f15;
	mul.f32 	%f11303, %f11300, %f11300;
	fma.rn.f32 	%f11304, %f11298, %f11298, %f11303;
	fma.rn.f32 	%f11305, %f11302, %f11302, %f11304;
	add.f32 	%f11306, %f11305, 0f322BCC77;
	rsqrt.approx.f32 	%f11307, %f11306;
	mul.f32 	%f11308, %f11307, %f11307;
	mul.f32 	%f11309, %f11307, %f11308;
	fma.rn.f32 	%f11310, %f11298, %f11309, %f11294;
	fma.rn.f32 	%f11311, %f11300, %f11309, %f11295;
	fma.rn.f32 	%f11312, %f11302, %f11309, %f11296;
	ld.shared.f32 	%f11313, [_ZZ20simulate_interactionP6float4S0_fiE6others+8472];
	sub.f32 	%f11314, %f11313, %f13;
	ld.shared.f32 	%f11315, [_ZZ20simulate_interactionP6float4S0_fiE6others+8476];
	sub.f32 	%f11316, %f11315, %f14;
	ld.shared.f32 	%f11317, [_ZZ20simulate_interactionP6float4S0_fiE6others+8480];
	sub.f32 	%f11318, %f11317, %f15;
	mul.f32 	%f11319, %f11316, %f11316;
	fma.rn.f32 	%f11320, %f11314, %f11314, %f11319;
	fma.rn.f32 	%f11321, %f11318, %f11318, %f11320;
	add.f32 	%f11322, %f11321, 0f322BCC77;
	rsqrt.approx.f32 	%f11323, %f11322;
	mul.f32 	%f11324, %f11323, %f11323;
	mul.f32 	%f11325, %f11323, %f11324;
	fma.rn.f32 	%f11326, %f11314, %f11325, %f11310;
	fma.rn.f32 	%f11327, %f11316, %f11325, %f11311;
	fma.rn.f32 	%f11328, %f11318, %f11325, %f11312;
	ld.shared.f32 	%f11329, [_ZZ20simulate_interactionP6float4S0_fiE6others+8484];
	sub.f32 	%f11330, %f11329, %f13;
	ld.shared.f32 	%f11331, [_ZZ20simulate_interactionP6float4S0_fiE6others+8488];
	sub.f32 	%f11332, %f11331, %f14;
	ld.shared.f32 	%f11333, [_ZZ20simulate_interactionP6float4S0_fiE6others+8492];
	sub.f32 	%f11334, %f11333, %f15;
	mul.f32 	%f11335, %f11332, %f11332;
	fma.rn.f32 	%f11336, %f11330, %f11330, %f11335;
	fma.rn.f32 	%f11337, %f11334, %f11334, %f11336;
	add.f32 	%f11338, %f11337, 0f322BCC77;
	rsqrt.approx.f32 	%f11339, %f11338;
	mul.f32 	%f11340, %f11339, %f11339;
	mul.f32 	%f11341, %f11339, %f11340;
	fma.rn.f32 	%f11342, %f11330, %f11341, %f11326;
	fma.rn.f32 	%f11343, %f11332, %f11341, %f11327;
	fma.rn.f32 	%f11344, %f11334, %f11341, %f11328;
	ld.shared.f32 	%f11345, [_ZZ20simulate_interactionP6float4S0_fiE6others+8496];
	sub.f32 	%f11346, %f11345, %f13;
	ld.shared.f32 	%f11347, [_ZZ20simulate_interactionP6float4S0_fiE6others+8500];
	sub.f32 	%f11348, %f11347, %f14;
	ld.shared.f32 	%f11349, [_ZZ20simulate_interactionP6float4S0_fiE6others+8504];
	sub.f32 	%f11350, %f11349, %f15;
	mul.f32 	%f11351, %f11348, %f11348;
	fma.rn.f32 	%f11352, %f11346, %f11346, %f11351;
	fma.rn.f32 	%f11353, %f11350, %f11350, %f11352;
	add.f32 	%f11354, %f11353, 0f322BCC77;
	rsqrt.approx.f32 	%f11355, %f11354;
	mul.f32 	%f11356, %f11355, %f11355;
	mul.f32 	%f11357, %f11355, %f11356;
	fma.rn.f32 	%f11358, %f11346, %f11357, %f11342;
	fma.rn.f32 	%f11359, %f11348, %f11357, %f11343;
	fma.rn.f32 	%f11360, %f11350, %f11357, %f11344;
	ld.shared.f32 	%f11361, [_ZZ20simulate_interactionP6float4S0_fiE6others+8508];
	sub.f32 	%f11362, %f11361, %f13;
	ld.shared.f32 	%f11363, [_ZZ20simulate_interactionP6float4S0_fiE6others+8512];
	sub.f32 	%f11364, %f11363, %f14;
	ld.shared.f32 	%f11365, [_ZZ20simulate_interactionP6float4S0_fiE6others+8516];
	sub.f32 	%f11366, %f11365, %f15;
	mul.f32 	%f11367, %f11364, %f11364;
	fma.rn.f32 	%f11368, %f11362, %f11362, %f11367;
	fma.rn.f32 	%f11369, %f11366, %f11366, %f11368;
	add.f32 	%f11370, %f11369, 0f322BCC77;
	rsqrt.approx.f32 	%f11371, %f11370;
	mul.f32 	%f11372, %f11371, %f11371;
	mul.f32 	%f11373, %f11371, %f11372;
	fma.rn.f32 	%f11374, %f11362, %f11373, %f11358;
	fma.rn.f32 	%f11375, %f11364, %f11373, %f11359;
	fma.rn.f32 	%f11376, %f11366, %f11373, %f11360;
	ld.shared.f32 	%f11377, [_ZZ20simulate_interactionP6float4S0_fiE6others+8520];
	sub.f32 	%f11378, %f11377, %f13;
	ld.shared.f32 	%f11379, [_ZZ20simulate_interactionP6float4S0_fiE6others+8524];
	sub.f32 	%f11380, %f11379, %f14;
	ld.shared.f32 	%f11381, [_ZZ20simulate_interactionP6float4S0_fiE6others+8528];
	sub.f32 	%f11382, %f11381, %f15;
	mul.f32 	%f11383, %f11380, %f11380;
	fma.rn.f32 	%f11384, %f11378, %f11378, %f11383;
	fma.rn.f32 	%f11385, %f11382, %f11382, %f11384;
	add.f32 	%f11386, %f11385, 0f322BCC77;
	rsqrt.approx.f32 	%f11387, %f11386;
	mul.f32 	%f11388, %f11387, %f11387;
	mul.f32 	%f11389, %f11387, %f11388;
	fma.rn.f32 	%f11390, %f11378, %f11389, %f11374;
	fma.rn.f32 	%f11391, %f11380, %f11389, %f11375;
	fma.rn.f32 	%f11392, %f11382, %f11389, %f11376;
	ld.shared.f32 	%f11393, [_ZZ20simulate_interactionP6float4S0_fiE6others+8532];
	sub.f32 	%f11394, %f11393, %f13;
	ld.shared.f32 	%f11395, [_ZZ20simulate_interactionP6float4S0_fiE6others+8536];
	sub.f32 	%f11396, %f11395, %f14;
	ld.shared.f32 	%f11397, [_ZZ20simulate_interactionP6float4S0_fiE6others+8540];
	sub.f32 	%f11398, %f11397, %f15;
	mul.f32 	%f11399, %f11396, %f11396;
	fma.rn.f32 	%f11400, %f11394, %f11394, %f11399;
	fma.rn.f32 	%f11401, %f11398, %f11398, %f11400;
	add.f32 	%f11402, %f11401, 0f322BCC77;
	rsqrt.approx.f32 	%f11403, %f11402;
	mul.f32 	%f11404, %f11403, %f11403;
	mul.f32 	%f11405, %f11403, %f11404;
	fma.rn.f32 	%f11406, %f11394, %f11405, %f11390;
	fma.rn.f32 	%f11407, %f11396, %f11405, %f11391;
	fma.rn.f32 	%f11408, %f11398, %f11405, %f11392;
	ld.shared.f32 	%f11409, [_ZZ20simulate_interactionP6float4S0_fiE6others+8544];
	sub.f32 	%f11410, %f11409, %f13;
	ld.shared.f32 	%f11411, [_ZZ20simulate_interactionP6float4S0_fiE6others+8548];
	sub.f32 	%f11412, %f11411, %f14;
	ld.shared.f32 	%f11413, [_ZZ20simulate_interactionP6float4S0_fiE6others+8552];
	sub.f32 	%f11414, %f11413, %f15;
	mul.f32 	%f11415, %f11412, %f11412;
	fma.rn.f32 	%f11416, %f11410, %f11410, %f11415;
	fma.rn.f32 	%f11417, %f11414, %f11414, %f11416;
	add.f32 	%f11418, %f11417, 0f322BCC77;
	rsqrt.approx.f32 	%f11419, %f11418;
	mul.f32 	%f11420, %f11419, %f11419;
	mul.f32 	%f11421, %f11419, %f11420;
	fma.rn.f32 	%f11422, %f11410, %f11421, %f11406;
	fma.rn.f32 	%f11423, %f11412, %f11421, %f11407;
	fma.rn.f32 	%f11424, %f11414, %f11421, %f11408;
	ld.shared.f32 	%f11425, [_ZZ20simulate_interactionP6float4S0_fiE6others+8556];
	sub.f32 	%f11426, %f11425, %f13;
	ld.shared.f32 	%f11427, [_ZZ20simulate_interactionP6float4S0_fiE6others+8560];
	sub.f32 	%f11428, %f11427, %f14;
	ld.shared.f32 	%f11429, [_ZZ20simulate_interactionP6float4S0_fiE6others+8564];
	sub.f32 	%f11430, %f11429, %f15;
	mul.f32 	%f11431, %f11428, %f11428;
	fma.rn.f32 	%f11432, %f11426, %f11426, %f11431;
	fma.rn.f32 	%f11433, %f11430, %f11430, %f11432;
	add.f32 	%f11434, %f11433, 0f322BCC77;
	rsqrt.approx.f32 	%f11435, %f11434;
	mul.f32 	%f11436, %f11435, %f11435;
	mul.f32 	%f11437, %f11435, %f11436;
	fma.rn.f32 	%f11438, %f11426, %f11437, %f11422;
	fma.rn.f32 	%f11439, %f11428, %f11437, %f11423;
	fma.rn.f32 	%f11440, %f11430, %f11437, %f11424;
	ld.shared.f32 	%f11441, [_ZZ20simulate_interactionP6float4S0_fiE6others+8568];
	sub.f32 	%f11442, %f11441, %f13;
	ld.shared.f32 	%f11443, [_ZZ20simulate_interactionP6float4S0_fiE6others+8572];
	sub.f32 	%f11444, %f11443, %f14;
	ld.shared.f32 	%f11445, [_ZZ20simulate_interactionP6float4S0_fiE6others+8576];
	sub.f32 	%f11446, %f11445, %f15;
	mul.f32 	%f11447, %f11444, %f11444;
	fma.rn.f32 	%f11448, %f11442, %f11442, %f11447;
	fma.rn.f32 	%f11449, %f11446, %f11446, %f11448;
	add.f32 	%f11450, %f11449, 0f322BCC77;
	rsqrt.approx.f32 	%f11451, %f11450;
	mul.f32 	%f11452, %f11451, %f11451;
	mul.f32 	%f11453, %f11451, %f11452;
	fma.rn.f32 	%f11454, %f11442, %f11453, %f11438;
	fma.rn.f32 	%f11455, %f11444, %f11453, %f11439;
	fma.rn.f32 	%f11456, %f11446, %f11453, %f11440;
	ld.shared.f32 	%f11457, [_ZZ20simulate_interactionP6float4S0_fiE6others+8580];
	sub.f32 	%f11458, %f11457, %f13;
	ld.shared.f32 	%f11459, [_ZZ20simulate_interactionP6float4S0_fiE6others+8584];
	sub.f32 	%f11460, %f11459, %f14;
	ld.shared.f32 	%f11461, [_ZZ20simulate_interactionP6float4S0_fiE6others+8588];
	sub.f32 	%f11462, %f11461, %f15;
	mul.f32 	%f11463, %f11460, %f11460;
	fma.rn.f32 	%f11464, %f11458, %f11458, %f11463;
	fma.rn.f32 	%f11465, %f11462, %f11462, %f11464;
	add.f32 	%f11466, %f11465, 0f322BCC77;
	rsqrt.approx.f32 	%f11467, %f11466;
	mul.f32 	%f11468, %f11467, %f11467;
	mul.f32 	%f11469, %f11467, %f11468;
	fma.rn.f32 	%f11470, %f11458, %f11469, %f11454;
	fma.rn.f32 	%f11471, %f11460, %f11469, %f11455;
	fma.rn.f32 	%f11472, %f11462, %f11469, %f11456;
	ld.shared.f32 	%f11473, [_ZZ20simulate_interactionP6float4S0_fiE6others+8592];
	sub.f32 	%f11474, %f11473, %f13;
	ld.shared.f32 	%f11475, [_ZZ20simulate_interactionP6float4S0_fiE6others+8596];
	sub.f32 	%f11476, %f11475, %f14;
	ld.shared.f32 	%f11477, [_ZZ20simulate_interactionP6float4S0_fiE6others+8600];
	sub.f32 	%f11478, %f11477, %f15;
	mul.f32 	%f11479, %f11476, %f11476;
	fma.rn.f32 	%f11480, %f11474, %f11474, %f11479;
	fma.rn.f32 	%f11481, %f11478, %f11478, %f11480;
	add.f32 	%f11482, %f11481, 0f322BCC77;
	rsqrt.approx.f32 	%f11483, %f11482;
	mul.f32 	%f11484, %f11483, %f11483;
	mul.f32 	%f11485, %f11483, %f11484;
	fma.rn.f32 	%f11486, %f11474, %f11485, %f11470;
	fma.rn.f32 	%f11487, %f11476, %f11485, %f11471;
	fma.rn.f32 	%f11488, %f11478, %f11485, %f11472;
	ld.shared.f32 	%f11489, [_ZZ20simulate_interactionP6float4S0_fiE6others+8604];
	sub.f32 	%f11490, %f11489, %f13;
	ld.shared.f32 	%f11491, [_ZZ20simulate_interactionP6float4S0_fiE6others+8608];
	sub.f32 	%f11492, %f11491, %f14;
	ld.shared.f32 	%f11493, [_ZZ20simulate_interactionP6float4S0_fiE6others+8612];
	sub.f32 	%f11494, %f11493, %f15;
	mul.f32 	%f11495, %f11492, %f11492;
	fma.rn.f32 	%f11496, %f11490, %f11490, %f11495;
	fma.rn.f32 	%f11497, %f11494, %f11494, %f11496;
	add.f32 	%f11498, %f11497, 0f322BCC77;
	rsqrt.approx.f32 	%f11499, %f11498;
	mul.f32 	%f11500, %f11499, %f11499;
	mul.f32 	%f11501, %f11499, %f11500;
	fma.rn.f32 	%f11502, %f11490, %f11501, %f11486;
	fma.rn.f32 	%f11503, %f11492, %f11501, %f11487;
	fma.rn.f32 	%f11504, %f11494, %f11501, %f11488;
	ld.shared.f32 	%f11505, [_ZZ20simulate_interactionP6float4S0_fiE6others+8616];
	sub.f32 	%f11506, %f11505, %f13;
	ld.shared.f32 	%f11507, [_ZZ20simulate_interactionP6float4S0_fiE6others+8620];
	sub.f32 	%f11508, %f11507, %f14;
	ld.shared.f32 	%f11509, [_ZZ20simulate_interactionP6float4S0_fiE6others+8624];
	sub.f32 	%f11510, %f11509, %f15;
	mul.f32 	%f11511, %f11508, %f11508;
	fma.rn.f32 	%f11512, %f11506, %f11506, %f11511;
	fma.rn.f32 	%f11513, %f11510, %f11510, %f11512;
	add.f32 	%f11514, %f11513, 0f322BCC77;
	rsqrt.approx.f32 	%f11515, %f11514;
	mul.f32 	%f11516, %f11515, %f11515;
	mul.f32 	%f11517, %f11515, %f11516;
	fma.rn.f32 	%f11518, %f11506, %f11517, %f11502;
	fma.rn.f32 	%f11519, %f11508, %f11517, %f11503;
	fma.rn.f32 	%f11520, %f11510, %f11517, %f11504;
	ld.shared.f32 	%f11521, [_ZZ20simulate_interactionP6float4S0_fiE6others+8628];
	sub.f32 	%f11522, %f11521, %f13;
	ld.shared.f32 	%f11523, [_ZZ20simulate_interactionP6float4S0_fiE6others+8632];
	sub.f32 	%f11524, %f11523, %f14;
	ld.shared.f32 	%f11525, [_ZZ20simulate_interactionP6float4S0_fiE6others+8636];
	sub.f32 	%f11526, %f11525, %f15;
	mul.f32 	%f11527, %f11524, %f11524;
	fma.rn.f32 	%f11528, %f11522, %f11522, %f11527;
	fma.rn.f32 	%f11529, %f11526, %f11526, %f11528;
	add.f32 	%f11530, %f11529, 0f322BCC77;
	rsqrt.approx.f32 	%f11531, %f11530;
	mul.f32 	%f11532, %f11531, %f11531;
	mul.f32 	%f11533, %f11531, %f11532;
	fma.rn.f32 	%f11534, %f11522, %f11533, %f11518;
	fma.rn.f32 	%f11535, %f11524, %f11533, %f11519;
	fma.rn.f32 	%f11536, %f11526, %f11533, %f11520;
	ld.shared.f32 	%f11537, [_ZZ20simulate_interactionP6float4S0_fiE6others+8640];
	sub.f32 	%f11538, %f11537, %f13;
	ld.shared.f32 	%f11539, [_ZZ20simulate_interactionP6float4S0_fiE6others+8644];
	sub.f32 	%f11540, %f11539, %f14;
	ld.shared.f32 	%f11541, [_ZZ20simulate_interactionP6float4S0_fiE6others+8648];
	sub.f32 	%f11542, %f11541, %f15;
	mul.f32 	%f11543, %f11540, %f11540;
	fma.rn.f32 	%f11544, %f11538, %f11538, %f11543;
	fma.rn.f32 	%f11545, %f11542, %f11542, %f11544;
	add.f32 	%f11546, %f11545, 0f322BCC77;
	rsqrt.approx.f32 	%f11547, %f11546;
	mul.f32 	%f11548, %f11547, %f11547;
	mul.f32 	%f11549, %f11547, %f11548;
	fma.rn.f32 	%f11550, %f11538, %f11549, %f11534;
	fma.rn.f32 	%f11551, %f11540, %f11549, %f11535;
	fma.rn.f32 	%f11552, %f11542, %f11549, %f11536;
	ld.shared.f32 	%f11553, [_ZZ20simulate_interactionP6float4S0_fiE6others+8652];
	sub.f32 	%f11554, %f11553, %f13;
	ld.shared.f32 	%f11555, [_ZZ20simulate_interactionP6float4S0_fiE6others+8656];
	sub.f32 	%f11556, %f11555, %f14;
	ld.shared.f32 	%f11557, [_ZZ20simulate_interactionP6float4S0_fiE6others+8660];
	sub.f32 	%f11558, %f11557, %f15;
	mul.f32 	%f11559, %f11556, %f11556;
	fma.rn.f32 	%f11560, %f11554, %f11554, %f11559;
	fma.rn.f32 	%f11561, %f11558, %f11558, %f11560;
	add.f32 	%f11562, %f11561, 0f322BCC77;
	rsqrt.approx.f32 	%f11563, %f11562;
	mul.f32 	%f11564, %f11563, %f11563;
	mul.f32 	%f11565, %f11563, %f11564;
	fma.rn.f32 	%f11566, %f11554, %f11565, %f11550;
	fma.rn.f32 	%f11567, %f11556, %f11565, %f11551;
	fma.rn.f32 	%f11568, %f11558, %f11565, %f11552;
	ld.shared.f32 	%f11569, [_ZZ20simulate_interactionP6float4S0_fiE6others+8664];
	sub.f32 	%f11570, %f11569, %f13;
	ld.shared.f32 	%f11571, [_ZZ20simulate_interactionP6float4S0_fiE6others+8668];
	sub.f32 	%f11572, %f11571, %f14;
	ld.shared.f32 	%f11573, [_ZZ20simulate_interactionP6float4S0_fiE6others+8672];
	sub.f32 	%f11574, %f11573, %f15;
	mul.f32 	%f11575, %f11572, %f11572;
	fma.rn.f32 	%f11576, %f11570, %f11570, %f11575;
	fma.rn.f32 	%f11577, %f11574, %f11574, %f11576;
	add.f32 	%f11578, %f11577, 0f322BCC77;
	rsqrt.approx.f32 	%f11579, %f11578;
	mul.f32 	%f11580, %f11579, %f11579;
	mul.f32 	%f11581, %f11579, %f11580;
	fma.rn.f32 	%f11582, %f11570, %f11581, %f11566;
	fma.rn.f32 	%f11583, %f11572, %f11581, %f11567;
	fma.rn.f32 	%f11584, %f11574, %f11581, %f11568;
	ld.shared.f32 	%f11585, [_ZZ20simulate_interactionP6float4S0_fiE6others+8676];
	sub.f32 	%f11586, %f11585, %f13;
	ld.shared.f32 	%f11587, [_ZZ20simulate_interactionP6float4S0_fiE6others+8680];
	sub.f32 	%f11588, %f11587, %f14;
	ld.shared.f32 	%f11589, [_ZZ20simulate_interactionP6float4S0_fiE6others+8684];
	sub.f32 	%f11590, %f11589, %f15;
	mul.f32 	%f11591, %f11588, %f11588;
	fma.rn.f32 	%f11592, %f11586, %f11586, %f11591;
	fma.rn.f32 	%f11593, %f11590, %f11590, %f11592;
	add.f32 	%f11594, %f11593, 0f322BCC77;
	rsqrt.approx.f32 	%f11595, %f11594;
	mul.f32 	%f11596, %f11595, %f11595;
	mul.f32 	%f11597, %f11595, %f11596;
	fma.rn.f32 	%f11598, %f11586, %f11597, %f11582;
	fma.rn.f32 	%f11599, %f11588, %f11597, %f11583;
	fma.rn.f32 	%f11600, %f11590, %f11597, %f11584;
	ld.shared.f32 	%f11601, [_ZZ20simulate_interactionP6float4S0_fiE6others+8688];
	sub.f32 	%f11602, %f11601, %f13;
	ld.shared.f32 	%f11603, [_ZZ20simulate_interactionP6float4S0_fiE6others+8692];
	sub.f32 	%f11604, %f11603, %f14;
	ld.shared.f32 	%f11605, [_ZZ20simulate_interactionP6float4S0_fiE6others+8696];
	sub.f32 	%f11606, %f11605, %f15;
	mul.f32 	%f11607, %f11604, %f11604;
	fma.rn.f32 	%f11608, %f11602, %f11602, %f11607;
	fma.rn.f32 	%f11609, %f11606, %f11606, %f11608;
	add.f32 	%f11610, %f11609, 0f322BCC77;
	rsqrt.approx.f32 	%f11611, %f11610;
	mul.f32 	%f11612, %f11611, %f11611;
	mul.f32 	%f11613, %f11611, %f11612;
	fma.rn.f32 	%f11614, %f11602, %f11613, %f11598;
	fma.rn.f32 	%f11615, %f11604, %f11613, %f11599;
	fma.rn.f32 	%f11616, %f11606, %f11613, %f11600;
	ld.shared.f32 	%f11617, [_ZZ20simulate_interactionP6float4S0_fiE6others+8700];
	sub.f32 	%f11618, %f11617, %f13;
	ld.shared.f32 	%f11619, [_ZZ20simulate_interactionP6float4S0_fiE6others+8704];
	sub.f32 	%f11620, %f11619, %f14;
	ld.shared.f32 	%f11621, [_ZZ20simulate_interactionP6float4S0_fiE6others+8708];
	sub.f32 	%f11622, %f11621, %f15;
	mul.f32 	%f11623, %f11620, %f11620;
	fma.rn.f32 	%f11624, %f11618, %f11618, %f11623;
	fma.rn.f32 	%f11625, %f11622, %f11622, %f11624;
	add.f32 	%f11626, %f11625, 0f322BCC77;
	rsqrt.approx.f32 	%f11627, %f11626;
	mul.f32 	%f11628, %f11627, %f11627;
	mul.f32 	%f11629, %f11627, %f11628;
	fma.rn.f32 	%f11630, %f11618, %f11629, %f11614;
	fma.rn.f32 	%f11631, %f11620, %f11629, %f11615;
	fma.rn.f32 	%f11632, %f11622, %f11629, %f11616;
	ld.shared.f32 	%f11633, [_ZZ20simulate_interactionP6float4S0_fiE6others+8712];
	sub.f32 	%f11634, %f11633, %f13;
	ld.shared.f32 	%f11635, [_ZZ20simulate_interactionP6float4S0_fiE6others+8716];
	sub.f32 	%f11636, %f11635, %f14;
	ld.shared.f32 	%f11637, [_ZZ20simulate_interactionP6float4S0_fiE6others+8720];
	sub.f32 	%f11638, %f11637, %f15;
	mul.f32 	%f11639, %f11636, %f11636;
	fma.rn.f32 	%f11640, %f11634, %f11634, %f11639;
	fma.rn.f32 	%f11641, %f11638, %f11638, %f11640;
	add.f32 	%f11642, %f11641, 0f322BCC77;
	rsqrt.approx.f32 	%f11643, %f11642;
	mul.f32 	%f11644, %f11643, %f11643;
	mul.f32 	%f11645, %f11643, %f11644;
	fma.rn.f32 	%f11646, %f11634, %f11645, %f11630;
	fma.rn.f32 	%f11647, %f11636, %f11645, %f11631;
	fma.rn.f32 	%f11648, %f11638, %f11645, %f11632;
	ld.shared.f32 	%f11649, [_ZZ20simulate_interactionP6float4S0_fiE6others+8724];
	sub.f32 	%f11650, %f11649, %f13;
	ld.shared.f32 	%f11651, [_ZZ20simulate_interactionP6float4S0_fiE6others+8728];
	sub.f32 	%f11652, %f11651, %f14;
	ld.shared.f32 	%f11653, [_ZZ20simulate_interactionP6float4S0_fiE6others+8732];
	sub.f32 	%f11654, %f11653, %f15;
	mul.f32 	%f11655, %f11652, %f11652;
	fma.rn.f32 	%f11656, %f11650, %f11650, %f11655;
	fma.rn.f32 	%f11657, %f11654, %f11654, %f11656;
	add.f32 	%f11658, %f11657, 0f322BCC77;
	rsqrt.approx.f32 	%f11659, %f11658;
	mul.f32 	%f11660, %f11659, %f11659;
	mul.f32 	%f11661, %f11659, %f11660;
	fma.rn.f32 	%f11662, %f11650, %f11661, %f11646;
	fma.rn.f32 	%f11663, %f11652, %f11661, %f11647;
	fma.rn.f32 	%f11664, %f11654, %f11661, %f11648;
	ld.shared.f32 	%f11665, [_ZZ20simulate_interactionP6float4S0_fiE6others+8736];
	sub.f32 	%f11666, %f11665, %f13;
	ld.shared.f32 	%f11667, [_ZZ20simulate_interactionP6float4S0_fiE6others+8740];
	sub.f32 	%f11668, %f11667, %f14;
	ld.shared.f32 	%f11669, [_ZZ20simulate_interactionP6float4S0_fiE6others+8744];
	sub.f32 	%f11670, %f11669, %f15;
	mul.f32 	%f11671, %f11668, %f11668;
	fma.rn.f32 	%f11672, %f11666, %f11666, %f11671;
	fma.rn.f32 	%f11673, %f11670, %f11670, %f11672;
	add.f32 	%f11674, %f11673, 0f322BCC77;
	rsqrt.approx.f32 	%f11675, %f11674;
	mul.f32 	%f11676, %f11675, %f11675;
	mul.f32 	%f11677, %f11675, %f11676;
	fma.rn.f32 	%f11678, %f11666, %f11677, %f11662;
	fma.rn.f32 	%f11679, %f11668, %f11677, %f11663;
	fma.rn.f32 	%f11680, %f11670, %f11677, %f11664;
	ld.shared.f32 	%f11681, [_ZZ20simulate_interactionP6float4S0_fiE6others+8748];
	sub.f32 	%f11682, %f11681, %f13;
	ld.shared.f32 	%f11683, [_ZZ20simulate_interactionP6float4S0_fiE6others+8752];
	sub.f32 	%f11684, %f11683, %f14;
	ld.shared.f32 	%f11685, [_ZZ20simulate_interactionP6float4S0_fiE6others+8756];
	sub.f32 	%f11686, %f11685, %f15;
	mul.f32 	%f11687, %f11684, %f11684;
	fma.rn.f32 	%f11688, %f11682, %f11682, %f11687;
	fma.rn.f32 	%f11689, %f11686, %f11686, %f11688;
	add.f32 	%f11690, %f11689, 0f322BCC77;
	rsqrt.approx.f32 	%f11691, %f11690;
	mul.f32 	%f11692, %f11691, %f11691;
	mul.f32 	%f11693, %f11691, %f11692;
	fma.rn.f32 	%f11694, %f11682, %f11693, %f11678;
	fma.rn.f32 	%f11695, %f11684, %f11693, %f11679;
	fma.rn.f32 	%f11696, %f11686, %f11693, %f11680;
	ld.shared.f32 	%f11697, [_ZZ20simulate_interactionP6float4S0_fiE6others+8760];
	sub.f32 	%f11698, %f11697, %f13;
	ld.shared.f32 	%f11699, [_ZZ20simulate_interactionP6float4S0_fiE6others+8764];
	sub.f32 	%f11700, %f11699, %f14;
	ld.shared.f32 	%f11701, [_ZZ20simulate_interactionP6float4S0_fiE6others+8768];
	sub.f32 	%f11702, %f11701, %f15;
	mul.f32 	%f11703, %f11700, %f11700;
	fma.rn.f32 	%f11704, %f11698, %f11698, %f11703;
	fma.rn.f32 	%f11705, %f11702, %f11702, %f11704;
	add.f32 	%f11706, %f11705, 0f322BCC77;
	rsqrt.approx.f32 	%f11707, %f11706;
	mul.f32 	%f11708, %f11707, %f11707;
	mul.f32 	%f11709, %f11707, %f11708;
	fma.rn.f32 	%f11710, %f11698, %f11709, %f11694;
	fma.rn.f32 	%f11711, %f11700, %f11709, %f11695;
	fma.rn.f32 	%f11712, %f11702, %f11709, %f11696;
	ld.shared.f32 	%f11713, [_ZZ20simulate_interactionP6float4S0_fiE6others+8772];
	sub.f32 	%f11714, %f11713, %f13;
	ld.shared.f32 	%f11715, [_ZZ20simulate_interactionP6float4S0_fiE6others+8776];
	sub.f32 	%f11716, %f11715, %f14;
	ld.shared.f32 	%f11717, [_ZZ20simulate_interactionP6float4S0_fiE6others+8780];
	sub.f32 	%f11718, %f11717, %f15;
	mul.f32 	%f11719, %f11716, %f11716;
	fma.rn.f32 	%f11720, %f11714, %f11714, %f11719;
	fma.rn.f32 	%f11721, %f11718, %f11718, %f11720;
	add.f32 	%f11722, %f11721, 0f322BCC77;
	rsqrt.approx.f32 	%f11723, %f11722;
	mul.f32 	%f11724, %f11723, %f11723;
	mul.f32 	%f11725, %f11723, %f11724;
	fma.rn.f32 	%f11726, %f11714, %f11725, %f11710;
	fma.rn.f32 	%f11727, %f11716, %f11725, %f11711;
	fma.rn.f32 	%f11728, %f11718, %f11725, %f11712;
	ld.shared.f32 	%f11729, [_ZZ20simulate_interactionP6float4S0_fiE6others+8784];
	sub.f32 	%f11730, %f11729, %f13;
	ld.shared.f32 	%f11731, [_ZZ20simulate_interactionP6float4S0_fiE6others+8788];
	sub.f32 	%f11732, %f11731, %f14;
	ld.shared.f32 	%f11733, [_ZZ20simulate_interactionP6float4S0_fiE6others+8792];
	sub.f32 	%f11734, %f11733, %f15;
	mul.f32 	%f11735, %f11732, %f11732;
	fma.rn.f32 	%f11736, %f11730, %f11730, %f11735;
	fma.rn.f32 	%f11737, %f11734, %f11734, %f11736;
	add.f32 	%f11738, %f11737, 0f322BCC77;
	rsqrt.approx.f32 	%f11739, %f11738;
	mul.f32 	%f11740, %f11739, %f11739;
	mul.f32 	%f11741, %f11739, %f11740;
	fma.rn.f32 	%f11742, %f11730, %f11741, %f11726;
	fma.rn.f32 	%f11743, %f11732, %f11741, %f11727;
	fma.rn.f32 	%f11744, %f11734, %f11741, %f11728;
	ld.shared.f32 	%f11745, [_ZZ20simulate_interactionP6float4S0_fiE6others+8796];
	sub.f32 	%f11746, %f11745, %f13;
	ld.shared.f32 	%f11747, [_ZZ20simulate_interactionP6float4S0_fiE6others+8800];
	sub.f32 	%f11748, %f11747, %f14;
	ld.shared.f32 	%f11749, [_ZZ20simulate_interactionP6float4S0_fiE6others+8804];
	sub.f32 	%f11750, %f11749, %f15;
	mul.f32 	%f11751, %f11748, %f11748;
	fma.rn.f32 	%f11752, %f11746, %f11746, %f11751;
	fma.rn.f32 	%f11753, %f11750, %f11750, %f11752;
	add.f32 	%f11754, %f11753, 0f322BCC77;
	rsqrt.approx.f32 	%f11755, %f11754;
	mul.f32 	%f11756, %f11755, %f11755;
	mul.f32 	%f11757, %f11755, %f11756;
	fma.rn.f32 	%f11758, %f11746, %f11757, %f11742;
	fma.rn.f32 	%f11759, %f11748, %f11757, %f11743;
	fma.rn.f32 	%f11760, %f11750, %f11757, %f11744;
	ld.shared.f32 	%f11761, [_ZZ20simulate_interactionP6float4S0_fiE6others+8808];
	sub.f32 	%f11762, %f11761, %f13;
	ld.shared.f32 	%f11763, [_ZZ20simulate_interactionP6float4S0_fiE6others+8812];
	sub.f32 	%f11764, %f11763, %f14;
	ld.shared.f32 	%f11765, [_ZZ20simulate_interactionP6float4S0_fiE6others+8816];
	sub.f32 	%f11766, %f11765, %f15;
	mul.f32 	%f11767, %f11764, %f11764;
	fma.rn.f32 	%f11768, %f11762, %f11762, %f11767;
	fma.rn.f32 	%f11769, %f11766, %f11766, %f11768;
	add.f32 	%f11770, %f11769, 0f322BCC77;
	rsqrt.approx.f32 	%f11771, %f11770;
	mul.f32 	%f11772, %f11771, %f11771;
	mul.f32 	%f11773, %f11771, %f11772;
	fma.rn.f32 	%f11774, %f11762, %f11773, %f11758;
	fma.rn.f32 	%f11775, %f11764, %f11773, %f11759;
	fma.rn.f32 	%f11776, %f11766, %f11773, %f11760;
	ld.shared.f32 	%f11777, [_ZZ20simulate_interactionP6float4S0_fiE6others+8820];
	sub.f32 	%f11778, %f11777, %f13;
	ld.shared.f32 	%f11779, [_ZZ20simulate_interactionP6float4S0_fiE6others+8824];
	sub.f32 	%f11780, %f11779, %f14;
	ld.shared.f32 	%f11781, [_ZZ20simulate_interactionP6float4S0_fiE6others+8828];
	sub.f32 	%f11782, %f11781, %f15;
	mul.f32 	%f11783, %f11780, %f11780;
	fma.rn.f32 	%f11784, %f11778, %f11778, %f11783;
	fma.rn.f32 	%f11785, %f11782, %f11782, %f11784;
	add.f32 	%f11786, %f11785, 0f322BCC77;
	rsqrt.approx.f32 	%f11787, %f11786;
	mul.f32 	%f11788, %f11787, %f11787;
	mul.f32 	%f11789, %f11787, %f11788;
	fma.rn.f32 	%f11790, %f11778, %f11789, %f11774;
	fma.rn.f32 	%f11791, %f11780, %f11789, %f11775;
	fma.rn.f32 	%f11792, %f11782, %f11789, %f11776;
	ld.shared.f32 	%f11793, [_ZZ20simulate_interactionP6float4S0_fiE6others+8832];
	sub.f32 	%f11794, %f11793, %f13;
	ld.shared.f32 	%f11795, [_ZZ20simulate_interactionP6float4S0_fiE6others+8836];
	sub.f32 	%f11796, %f11795, %f14;
	ld.shared.f32 	%f11797, [_ZZ20simulate_interactionP6float4S0_fiE6others+8840];
	sub.f32 	%f11798, %f11797, %f15;
	mul.f32 	%f11799, %f11796, %f11796;
	fma.rn.f32 	%f11800, %f11794, %f11794, %f11799;
	fma.rn.f32 	%f11801, %f11798, %f11798, %f11800;
	add.f32 	%f11802, %f11801, 0f322BCC77;
	rsqrt.approx.f32 	%f11803, %f11802;
	mul.f32 	%f11804, %f11803, %f11803;
	mul.f32 	%f11805, %f11803, %f11804;
	fma.rn.f32 	%f11806, %f11794, %f11805, %f11790;
	fma.rn.f32 	%f11807, %f11796, %f11805, %f11791;
	fma.rn.f32 	%f11808, %f11798, %f11805, %f11792;
	ld.shared.f32 	%f11809, [_ZZ20simulate_interactionP6float4S0_fiE6others+8844];
	sub.f32 	%f11810, %f11809, %f13;
	ld.shared.f32 	%f11811, [_ZZ20simulate_interactionP6float4S0_fiE6others+8848];
	sub.f32 	%f11812, %f11811, %f14;
	ld.shared.f32 	%f11813, [_ZZ20simulate_interactionP6float4S0_fiE6others+8852];
	sub.f32 	%f11814, %f11813, %f15;
	mul.f32 	%f11815, %f11812, %f11812;
	fma.rn.f32 	%f11816, %f11810, %f11810, %f11815;
	fma.rn.f32 	%f11817, %f11814, %f11814, %f11816;
	add.f32 	%f11818, %f11817, 0f322BCC77;
	rsqrt.approx.f32 	%f11819, %f11818;
	mul.f32 	%f11820, %f11819, %f11819;
	mul.f32 	%f11821, %f11819, %f11820;
	fma.rn.f32 	%f11822, %f11810, %f11821, %f11806;
	fma.rn.f32 	%f11823, %f11812, %f11821, %f11807;
	fma.rn.f32 	%f11824, %f11814, %f11821, %f11808;
	ld.shared.f32 	%f11825, [_ZZ20simulate_interactionP6float4S0_fiE6others+8856];
	sub.f32 	%f11826, %f11825, %f13;
	ld.shared.f32 	%f11827, [_ZZ20simulate_interactionP6float4S0_fiE6others+8860];
	sub.f32 	%f11828, %f11827, %f14;
	ld.shared.f32 	%f11829, [_ZZ20simulate_interactionP6float4S0_fiE6others+8864];
	sub.f32 	%f11830, %f11829, %f15;
	mul.f32 	%f11831, %f11828, %f11828;
	fma.rn.f32 	%f11832, %f11826, %f11826, %f11831;
	fma.rn.f32 	%f11833, %f11830, %f11830, %f11832;
	add.f32 	%f11834, %f11833, 0f322BCC77;
	rsqrt.approx.f32 	%f11835, %f11834;
	mul.f32 	%f11836, %f11835, %f11835;
	mul.f32 	%f11837, %f11835, %f11836;
	fma.rn.f32 	%f11838, %f11826, %f11837, %f11822;
	fma.rn.f32 	%f11839, %f11828, %f11837, %f11823;
	fma.rn.f32 	%f11840, %f11830, %f11837, %f11824;
	ld.shared.f32 	%f11841, [_ZZ20simulate_interactionP6float4S0_fiE6others+8868];
	sub.f32 	%f11842, %f11841, %f13;
	ld.shared.f32 	%f11843, [_ZZ20simulate_interactionP6float4S0_fiE6others+8872];
	sub.f32 	%f11844, %f11843, %f14;
	ld.shared.f32 	%f11845, [_ZZ20simulate_interactionP6float4S0_fiE6others+8876];
	sub.f32 	%f11846, %f11845, %f15;
	mul.f32 	%f11847, %f11844, %f11844;
	fma.rn.f32 	%f11848, %f11842, %f11842, %f11847;
	fma.rn.f32 	%f11849, %f11846, %f11846, %f11848;
	add.f32 	%f11850, %f11849, 0f322BCC77;
	rsqrt.approx.f32 	%f11851, %f11850;
	mul.f32 	%f11852, %f11851, %f11851;
	mul.f32 	%f11853, %f11851, %f11852;
	fma.rn.f32 	%f11854, %f11842, %f11853, %f11838;
	fma.rn.f32 	%f11855, %f11844, %f11853, %f11839;
	fma.rn.f32 	%f11856, %f11846, %f11853, %f11840;
	ld.shared.f32 	%f11857, [_ZZ20simulate_interactionP6float4S0_fiE6others+8880];
	sub.f32 	%f11858, %f11857, %f13;
	ld.shared.f32 	%f11859, [_ZZ20simulate_interactionP6float4S0_fiE6others+8884];
	sub.f32 	%f11860, %f11859, %f14;
	ld.shared.f32 	%f11861, [_ZZ20simulate_interactionP6float4S0_fiE6others+8888];
	sub.f32 	%f11862, %f11861, %f15;
	mul.f32 	%f11863, %f11860, %f11860;
	fma.rn.f32 	%f11864, %f11858, %f11858, %f11863;
	fma.rn.f32 	%f11865, %f11862, %f11862, %f11864;
	add.f32 	%f11866, %f11865, 0f322BCC77;
	rsqrt.approx.f32 	%f11867, %f11866;
	mul.f32 	%f11868, %f11867, %f11867;
	mul.f32 	%f11869, %f11867, %f11868;
	fma.rn.f32 	%f11870, %f11858, %f11869, %f11854;
	fma.rn.f32 	%f11871, %f11860, %f11869, %f11855;
	fma.rn.f32 	%f11872, %f11862, %f11869, %f11856;
	ld.shared.f32 	%f11873, [_ZZ20simulate_interactionP6float4S0_fiE6others+8892];
	sub.f32 	%f11874, %f11873, %f13;
	ld.shared.f32 	%f11875, [_ZZ20simulate_interactionP6float4S0_fiE6others+8896];
	sub.f32 	%f11876, %f11875, %f14;
	ld.shared.f32 	%f11877, [_ZZ20simulate_interactionP6float4S0_fiE6others+8900];
	sub.f32 	%f11878, %f11877, %f15;
	mul.f32 	%f11879, %f11876, %f11876;
	fma.rn.f32 	%f11880, %f11874, %f11874, %f11879;
	fma.rn.f32 	%f11881, %f11878, %f11878, %f11880;
	add.f32 	%f11882, %f11881, 0f322BCC77;
	rsqrt.approx.f32 	%f11883, %f11882;
	mul.f32 	%f11884, %f11883, %f11883;
	mul.f32 	%f11885, %f11883, %f11884;
	fma.rn.f32 	%f11886, %f11874, %f11885, %f11870;
	fma.rn.f32 	%f11887, %f11876, %f11885, %f11871;
	fma.rn.f32 	%f11888, %f11878, %f11885, %f11872;
	ld.shared.f32 	%f11889, [_ZZ20simulate_interactionP6float4S0_fiE6others+8904];
	sub.f32 	%f11890, %f11889, %f13;
	ld.shared.f32 	%f11891, [_ZZ20simulate_interactionP6float4S0_fiE6others+8908];
	sub.f32 	%f11892, %f11891, %f14;
	ld.shared.f32 	%f11893, [_ZZ20simulate_interactionP6float4S0_fiE6others+8912];
	sub.f32 	%f11894, %f11893, %f15;
	mul.f32 	%f11895, %f11892, %f11892;
	fma.rn.f32 	%f11896, %f11890, %f11890, %f11895;
	fma.rn.f32 	%f11897, %f11894, %f11894, %f11896;
	add.f32 	%f11898, %f11897, 0f322BCC77;
	rsqrt.approx.f32 	%f11899, %f11898;
	mul.f32 	%f11900, %f11899, %f11899;
	mul.f32 	%f11901, %f11899, %f11900;
	fma.rn.f32 	%f11902, %f11890, %f11901, %f11886;
	fma.rn.f32 	%f11903, %f11892, %f11901, %f11887;
	fma.rn.f32 	%f11904, %f11894, %f11901, %f11888;
	ld.shared.f32 	%f11905, [_ZZ20simulate_interactionP6float4S0_fiE6others+8916];
	sub.f32 	%f11906, %f11905, %f13;
	ld.shared.f32 	%f11907, [_ZZ20simulate_interactionP6float4S0_fiE6others+8920];
	sub.f32 	%f11908, %f11907, %f14;
	ld.shared.f32 	%f11909, [_ZZ20simulate_interactionP6float4S0_fiE6others+8924];
	sub.f32 	%f11910, %f11909, %f15;
	mul.f32 	%f11911, %f11908, %f11908;
	fma.rn.f32 	%f11912, %f11906, %f11906, %f11911;
	fma.rn.f32 	%f11913, %f11910, %f11910, %f11912;
	add.f32 	%f11914, %f11913, 0f322BCC77;
	rsqrt.approx.f32 	%f11915, %f11914;
	mul.f32 	%f11916, %f11915, %f11915;
	mul.f32 	%f11917, %f11915, %f11916;
	fma.rn.f32 	%f11918, %f11906, %f11917, %f11902;
	fma.rn.f32 	%f11919, %f11908, %f11917, %f11903;
	fma.rn.f32 	%f11920, %f11910, %f11917, %f11904;
	ld.shared.f32 	%f11921, [_ZZ20simulate_interactionP6float4S0_fiE6others+8928];
	sub.f32 	%f11922, %f11921, %f13;
	ld.shared.f32 	%f11923, [_ZZ20simulate_interactionP6float4S0_fiE6others+8932];
	sub.f32 	%f11924, %f11923, %f14;
	ld.shared.f32 	%f11925, [_ZZ20simulate_interactionP6float4S0_fiE6others+8936];
	sub.f32 	%f11926, %f11925, %f15;
	mul.f32 	%f11927, %f11924, %f11924;
	fma.rn.f32 	%f11928, %f11922, %f11922, %f11927;
	fma.rn.f32 	%f11929, %f11926, %f11926, %f11928;
	add.f32 	%f11930, %f11929, 0f322BCC77;
	rsqrt.approx.f32 	%f11931, %f11930;
	mul.f32 	%f11932, %f11931, %f11931;
	mul.f32 	%f11933, %f11931, %f11932;
	fma.rn.f32 	%f11934, %f11922, %f11933, %f11918;
	fma.rn.f32 	%f11935, %f11924, %f11933, %f11919;
	fma.rn.f32 	%f11936, %f11926, %f11933, %f11920;
	ld.shared.f32 	%f11937, [_ZZ20simulate_interactionP6float4S0_fiE6others+8940];
	sub.f32 	%f11938, %f11937, %f13;
	ld.shared.f32 	%f11939, [_ZZ20simulate_interactionP6float4S0_fiE6others+8944];
	sub.f32 	%f11940, %f11939, %f14;
	ld.shared.f32 	%f11941, [_ZZ20simulate_interactionP6float4S0_fiE6others+8948];
	sub.f32 	%f11942, %f11941, %f15;
	mul.f32 	%f11943, %f11940, %f11940;
	fma.rn.f32 	%f11944, %f11938, %f11938, %f11943;
	fma.rn.f32 	%f11945, %f11942, %f11942, %f11944;
	add.f32 	%f11946, %f11945, 0f322BCC77;
	rsqrt.approx.f32 	%f11947, %f11946;
	mul.f32 	%f11948, %f11947, %f11947;
	mul.f32 	%f11949, %f11947, %f11948;
	fma.rn.f32 	%f11950, %f11938, %f11949, %f11934;
	fma.rn.f32 	%f11951, %f11940, %f11949, %f11935;
	fma.rn.f32 	%f11952, %f11942, %f11949, %f11936;
	ld.shared.f32 	%f11953, [_ZZ20simulate_interactionP6float4S0_fiE6others+8952];
	sub.f32 	%f11954, %f11953, %f13;
	ld.shared.f32 	%f11955, [_ZZ20simulate_interactionP6float4S0_fiE6others+8956];
	sub.f32 	%f11956, %f11955, %f14;
	ld.shared.f32 	%f11957, [_ZZ20simulate_interactionP6float4S0_fiE6others+8960];
	sub.f32 	%f11958, %f11957, %f15;
	mul.f32 	%f11959, %f11956, %f11956;
	fma.rn.f32 	%f11960, %f11954, %f11954, %f11959;
	fma.rn.f32 	%f11961, %f11958, %f11958, %f11960;
	add.f32 	%f11962, %f11961, 0f322BCC77;
	rsqrt.approx.f32 	%f11963, %f11962;
	mul.f32 	%f11964, %f11963, %f11963;
	mul.f32 	%f11965, %f11963, %f11964;
	fma.rn.f32 	%f11966, %f11954, %f11965, %f11950;
	fma.rn.f32 	%f11967, %f11956, %f11965, %f11951;
	fma.rn.f32 	%f11968, %f11958, %f11965, %f11952;
	ld.shared.f32 	%f11969, [_ZZ20simulate_interactionP6float4S0_fiE6others+8964];
	sub.f32 	%f11970, %f11969, %f13;
	ld.shared.f32 	%f11971, [_ZZ20simulate_interactionP6float4S0_fiE6others+8968];
	sub.f32 	%f11972, %f11971, %f14;
	ld.shared.f32 	%f11973, [_ZZ20simulate_interactionP6float4S0_fiE6others+8972];
	sub.f32 	%f11974, %f11973, %f15;
	mul.f32 	%f11975, %f11972, %f11972;
	fma.rn.f32 	%f11976, %f11970, %f11970, %f11975;
	fma.rn.f32 	%f11977, %f11974, %f11974, %f11976;
	add.f32 	%f11978, %f11977, 0f322BCC77;
	rsqrt.approx.f32 	%f11979, %f11978;
	mul.f32 	%f11980, %f11979, %f11979;
	mul.f32 	%f11981, %f11979, %f11980;
	fma.rn.f32 	%f11982, %f11970, %f11981, %f11966;
	fma.rn.f32 	%f11983, %f11972, %f11981, %f11967;
	fma.rn.f32 	%f11984, %f11974, %f11981, %f11968;
	ld.shared.f32 	%f11985, [_ZZ20simulate_interactionP6float4S0_fiE6others+8976];
	sub.f32 	%f11986, %f11985, %f13;
	ld.shared.f32 	%f11987, [_ZZ20simulate_interactionP6float4S0_fiE6others+8980];
	sub.f32 	%f11988, %f11987, %f14;
	ld.shared.f32 	%f11989, [_ZZ20simulate_interactionP6float4S0_fiE6others+8984];
	sub.f32 	%f11990, %f11989, %f15;
	mul.f32 	%f11991, %f11988, %f11988;
	fma.rn.f32 	%f11992, %f11986, %f11986, %f11991;
	fma.rn.f32 	%f11993, %f11990, %f11990, %f11992;
	add.f32 	%f11994, %f11993, 0f322BCC77;
	rsqrt.approx.f32 	%f11995, %f11994;
	mul.f32 	%f11996, %f11995, %f11995;
	mul.f32 	%f11997, %f11995, %f11996;
	fma.rn.f32 	%f11998, %f11986, %f11997, %f11982;
	fma.rn.f32 	%f11999, %f11988, %f11997, %f11983;
	fma.rn.f32 	%f12000, %f11990, %f11997, %f11984;
	ld.shared.f32 	%f12001, [_ZZ20simulate_interactionP6float4S0_fiE6others+8988];
	sub.f32 	%f12002, %f12001, %f13;
	ld.shared.f32 	%f12003, [_ZZ20simulate_interactionP6float4S0_fiE6others+8992];
	sub.f32 	%f12004, %f12003, %f14;
	ld.shared.f32 	%f12005, [_ZZ20simulate_interactionP6float4S0_fiE6others+8996];
	sub.f32 	%f12006, %f12005, %f15;
	mul.f32 	%f12007, %f12004, %f12004;
	fma.rn.f32 	%f12008, %f12002, %f12002, %f12007;
	fma.rn.f32 	%f12009, %f12006, %f12006, %f12008;
	add.f32 	%f12010, %f12009, 0f322BCC77;
	rsqrt.approx.f32 	%f12011, %f12010;
	mul.f32 	%f12012, %f12011, %f12011;
	mul.f32 	%f12013, %f12011, %f12012;
	fma.rn.f32 	%f12014, %f12002, %f12013, %f11998;
	fma.rn.f32 	%f12015, %f12004, %f12013, %f11999;
	fma.rn.f32 	%f12016, %f12006, %f12013, %f12000;
	ld.shared.f32 	%f12017, [_ZZ20simulate_interactionP6float4S0_fiE6others+9000];
	sub.f32 	%f12018, %f12017, %f13;
	ld.shared.f32 	%f12019, [_ZZ20simulate_interactionP6float4S0_fiE6others+9004];
	sub.f32 	%f12020, %f12019, %f14;
	ld.shared.f32 	%f12021, [_ZZ20simulate_interactionP6float4S0_fiE6others+9008];
	sub.f32 	%f12022, %f12021, %f15;
	mul.f32 	%f12023, %f12020, %f12020;
	fma.rn.f32 	%f12024, %f12018, %f12018, %f12023;
	fma.rn.f32 	%f12025, %f12022, %f12022, %f12024;
	add.f32 	%f12026, %f12025, 0f322BCC77;
	rsqrt.approx.f32 	%f12027, %f12026;
	mul.f32 	%f12028, %f12027, %f12027;
	mul.f32 	%f12029, %f12027, %f12028;
	fma.rn.f32 	%f12030, %f12018, %f12029, %f12014;
	fma.rn.f32 	%f12031, %f12020, %f12029, %f12015;
	fma.rn.f32 	%f12032, %f12022, %f12029, %f12016;
	ld.shared.f32 	%f12033, [_ZZ20simulate_interactionP6float4S0_fiE6others+9012];
	sub.f32 	%f12034, %f12033, %f13;
	ld.shared.f32 	%f12035, [_ZZ20simulate_interactionP6float4S0_fiE6others+9016];
	sub.f32 	%f12036, %f12035, %f14;
	ld.shared.f32 	%f12037, [_ZZ20simulate_interactionP6float4S0_fiE6others+9020];
	sub.f32 	%f12038, %f12037, %f15;
	mul.f32 	%f12039, %f12036, %f12036;
	fma.rn.f32 	%f12040, %f12034, %f12034, %f12039;
	fma.rn.f32 	%f12041, %f12038, %f12038, %f12040;
	add.f32 	%f12042, %f12041, 0f322BCC77;
	rsqrt.approx.f32 	%f12043, %f12042;
	mul.f32 	%f12044, %f12043, %f12043;
	mul.f32 	%f12045, %f12043, %f12044;
	fma.rn.f32 	%f12046, %f12034, %f12045, %f12030;
	fma.rn.f32 	%f12047, %f12036, %f12045, %f12031;
	fma.rn.f32 	%f12048, %f12038, %f12045, %f12032;
	ld.shared.f32 	%f12049, [_ZZ20simulate_interactionP6float4S0_fiE6others+9024];
	sub.f32 	%f12050, %f12049, %f13;
	ld.shared.f32 	%f12051, [_ZZ20simulate_interactionP6float4S0_fiE6others+9028];
	sub.f32 	%f12052, %f12051, %f14;
	ld.shared.f32 	%f12053, [_ZZ20simulate_interactionP6float4S0_fiE6others+9032];
	sub.f32 	%f12054, %f12053, %f15;
	mul.f32 	%f12055, %f12052, %f12052;
	fma.rn.f32 	%f12056, %f12050, %f12050, %f12055;
	fma.rn.f32 	%f12057, %f12054, %f12054, %f12056;
	add.f32 	%f12058, %f12057, 0f322BCC77;
	rsqrt.approx.f32 	%f12059, %f12058;
	mul.f32 	%f12060, %f12059, %f12059;
	mul.f32 	%f12061, %f12059, %f12060;
	fma.rn.f32 	%f12062, %f12050, %f12061, %f12046;
	fma.rn.f32 	%f12063, %f12052, %f12061, %f12047;
	fma.rn.f32 	%f12064, %f12054, %f12061, %f12048;
	ld.shared.f32 	%f12065, [_ZZ20simulate_interactionP6float4S0_fiE6others+9036];
	sub.f32 	%f12066, %f12065, %f13;
	ld.shared.f32 	%f12067, [_ZZ20simulate_interactionP6float4S0_fiE6others+9040];
	sub.f32 	%f12068, %f12067, %f14;
	ld.shared.f32 	%f12069, [_ZZ20simulate_interactionP6float4S0_fiE6others+9044];
	sub.f32 	%f12070, %f12069, %f15;
	mul.f32 	%f12071, %f12068, %f12068;
	fma.rn.f32 	%f12072, %f12066, %f12066, %f12071;
	fma.rn.f32 	%f12073, %f12070, %f12070, %f12072;
	add.f32 	%f12074, %f12073, 0f322BCC77;
	rsqrt.approx.f32 	%f12075, %f12074;
	mul.f32 	%f12076, %f12075, %f12075;
	mul.f32 	%f12077, %f12075, %f12076;
	fma.rn.f32 	%f12078, %f12066, %f12077, %f12062;
	fma.rn.f32 	%f12079, %f12068, %f12077, %f12063;
	fma.rn.f32 	%f12080, %f12070, %f12077, %f12064;
	ld.shared.f32 	%f12081, [_ZZ20simulate_interactionP6float4S0_fiE6others+9048];
	sub.f32 	%f12082, %f12081, %f13;
	ld.shared.f32 	%f12083, [_ZZ20simulate_interactionP6float4S0_fiE6others+9052];
	sub.f32 	%f12084, %f12083, %f14;
	ld.shared.f32 	%f12085, [_ZZ20simulate_interactionP6float4S0_fiE6others+9056];
	sub.f32 	%f12086, %f12085, %f15;
	mul.f32 	%f12087, %f12084, %f12084;
	fma.rn.f32 	%f12088, %f12082, %f12082, %f12087;
	fma.rn.f32 	%f12089, %f12086, %f12086, %f12088;
	add.f32 	%f12090, %f12089, 0f322BCC77;
	rsqrt.approx.f32 	%f12091, %f12090;
	mul.f32 	%f12092, %f12091, %f12091;
	mul.f32 	%f12093, %f12091, %f12092;
	fma.rn.f32 	%f12094, %f12082, %f12093, %f12078;
	fma.rn.f32 	%f12095, %f12084, %f12093, %f12079;
	fma.rn.f32 	%f12096, %f12086, %f12093, %f12080;
	ld.shared.f32 	%f12097, [_ZZ20simulate_interactionP6float4S0_fiE6others+9060];
	sub.f32 	%f12098, %f12097, %f13;
	ld.shared.f32 	%f12099, [_ZZ20simulate_interactionP6float4S0_fiE6others+9064];
	sub.f32 	%f12100, %f12099, %f14;
	ld.shared.f32 	%f12101, [_ZZ20simulate_interactionP6float4S0_fiE6others+9068];
	sub.f32 	%f12102, %f12101, %f15;
	mul.f32 	%f12103, %f12100, %f12100;
	fma.rn.f32 	%f12104, %f12098, %f12098, %f12103;
	fma.rn.f32 	%f12105, %f12102, %f12102, %f12104;
	add.f32 	%f12106, %f12105, 0f322BCC77;
	rsqrt.approx.f32 	%f12107, %f12106;
	mul.f32 	%f12108, %f12107, %f12107;
	mul.f32 	%f12109, %f12107, %f12108;
	fma.rn.f32 	%f12110, %f12098, %f12109, %f12094;
	fma.rn.f32 	%f12111, %f12100, %f12109, %f12095;
	fma.rn.f32 	%f12112, %f12102, %f12109, %f12096;
	ld.shared.f32 	%f12113, [_ZZ20simulate_interactionP6float4S0_fiE6others+9072];
	sub.f32 	%f12114, %f12113, %f13;
	ld.shared.f32 	%f12115, [_ZZ20simulate_interactionP6float4S0_fiE6others+9076];
	sub.f32 	%f12116, %f12115, %f14;
	ld.shared.f32 	%f12117, [_ZZ20simulate_interactionP6float4S0_fiE6others+9080];
	sub.f32 	%f12118, %f12117, %f15;
	mul.f32 	%f12119, %f12116, %f12116;
	fma.rn.f32 	%f12120, %f12114, %f12114, %f12119;
	fma.rn.f32 	%f12121, %f12118, %f12118, %f12120;
	add.f32 	%f12122, %f12121, 0f322BCC77;
	rsqrt.approx.f32 	%f12123, %f12122;
	mul.f32 	%f12124, %f12123, %f12123;
	mul.f32 	%f12125, %f12123, %f12124;
	fma.rn.f32 	%f12126, %f12114, %f12125, %f12110;
	fma.rn.f32 	%f12127, %f12116, %f12125, %f12111;
	fma.rn.f32 	%f12128, %f12118, %f12125, %f12112;
	ld.shared.f32 	%f12129, [_ZZ20simulate_interactionP6float4S0_fiE6others+9084];
	sub.f32 	%f12130, %f12129, %f13;
	ld.shared.f32 	%f12131, [_ZZ20simulate_interactionP6float4S0_fiE6others+9088];
	sub.f32 	%f12132, %f12131, %f14;
	ld.shared.f32 	%f12133, [_ZZ20simulate_interactionP6float4S0_fiE6others+9092];
	sub.f32 	%f12134, %f12133, %f15;
	mul.f32 	%f12135, %f12132, %f12132;
	fma.rn.f32 	%f12136, %f12130, %f12130, %f12135;
	fma.rn.f32 	%f12137, %f12134, %f12134, %f12136;
	add.f32 	%f12138, %f12137, 0f322BCC77;
	rsqrt.approx.f32 	%f12139, %f12138;
	mul.f32 	%f12140, %f12139, %f12139;
	mul.f32 	%f12141, %f12139, %f12140;
	fma.rn.f32 	%f12142, %f12130, %f12141, %f12126;
	fma.rn.f32 	%f12143, %f12132, %f12141, %f12127;
	fma.rn.f32 	%f12144, %f12134, %f12141, %f12128;
	ld.shared.f32 	%f12145, [_ZZ20simulate_interactionP6float4S0_fiE6others+9096];
	sub.f32 	%f12146, %f12145, %f13;
	ld.shared.f32 	%f12147, [_ZZ20simulate_interactionP6float4S0_fiE6others+9100];
	sub.f32 	%f12148, %f12147, %f14;
	ld.shared.f32 	%f12149, [_ZZ20simulate_interactionP6float4S0_fiE6others+9104];
	sub.f32 	%f12150, %f12149, %f15;
	mul.f32 	%f12151, %f12148, %f12148;
	fma.rn.f32 	%f12152, %f12146, %f12146, %f12151;
	fma.rn.f32 	%f12153, %f12150, %f12150, %f12152;
	add.f32 	%f12154, %f12153, 0f322BCC77;
	rsqrt.approx.f32 	%f12155, %f12154;
	mul.f32 	%f12156, %f12155, %f12155;
	mul.f32 	%f12157, %f12155, %f12156;
	fma.rn.f32 	%f12158, %f12146, %f12157, %f12142;
	fma.rn.f32 	%f12159, %f12148, %f12157, %f12143;
	fma.rn.f32 	%f12160, %f12150, %f12157, %f12144;
	ld.shared.f32 	%f12161, [_ZZ20simulate_interactionP6float4S0_fiE6others+9108];
	sub.f32 	%f12162, %f12161, %f13;
	ld.shared.f32 	%f12163, [_ZZ20simulate_interactionP6float4S0_fiE6others+9112];
	sub.f32 	%f12164, %f12163, %f14;
	ld.shared.f32 	%f12165, [_ZZ20simulate_interactionP6float4S0_fiE6others+9116];
	sub.f32 	%f12166, %f12165, %f15;
	mul.f32 	%f12167, %f12164, %f12164;
	fma.rn.f32 	%f12168, %f12162, %f12162, %f12167;
	fma.rn.f32 	%f12169, %f12166, %f12166, %f12168;
	add.f32 	%f12170, %f12169, 0f322BCC77;
	rsqrt.approx.f32 	%f12171, %f12170;
	mul.f32 	%f12172, %f12171, %f12171;
	mul.f32 	%f12173, %f12171, %f12172;
	fma.rn.f32 	%f12174, %f12162, %f12173, %f12158;
	fma.rn.f32 	%f12175, %f12164, %f12173, %f12159;
	fma.rn.f32 	%f12176, %f12166, %f12173, %f12160;
	ld.shared.f32 	%f12177, [_ZZ20simulate_interactionP6float4S0_fiE6others+9120];
	sub.f32 	%f12178, %f12177, %f13;
	ld.shared.f32 	%f12179, [_ZZ20simulate_interactionP6float4S0_fiE6others+9124];
	sub.f32 	%f12180, %f12179, %f14;
	ld.shared.f32 	%f12181, [_ZZ20simulate_interactionP6float4S0_fiE6others+9128];
	sub.f32 	%f12182, %f12181, %f15;
	mul.f32 	%f12183, %f12180, %f12180;
	fma.rn.f32 	%f12184, %f12178, %f12178, %f12183;
	fma.rn.f32 	%f12185, %f12182, %f12182, %f12184;
	add.f32 	%f12186, %f12185, 0f322BCC77;
	rsqrt.approx.f32 	%f12187, %f12186;
	mul.f32 	%f12188, %f12187, %f12187;
	mul.f32 	%f12189, %f12187, %f12188;
	fma.rn.f32 	%f12190, %f12178, %f12189, %f12174;
	fma.rn.f32 	%f12191, %f12180, %f12189, %f12175;
	fma.rn.f32 	%f12192, %f12182, %f12189, %f12176;
	ld.shared.f32 	%f12193, [_ZZ20simulate_interactionP6float4S0_fiE6others+9132];
	sub.f32 	%f12194, %f12193, %f13;
	ld.shared.f32 	%f12195, [_ZZ20simulate_interactionP6float4S0_fiE6others+9136];
	sub.f32 	%f12196, %f12195, %f14;
	ld.shared.f32 	%f12197, [_ZZ20simulate_interactionP6float4S0_fiE6others+9140];
	sub.f32 	%f12198, %f12197, %f15;
	mul.f32 	%f12199, %f12196, %f12196;
	fma.rn.f32 	%f12200, %f12194, %f12194, %f12199;
	fma.rn.f32 	%f12201, %f12198, %f12198, %f12200;
	add.f32 	%f12202, %f12201, 0f322BCC77;
	rsqrt.approx.f32 	%f12203, %f12202;
	mul.f32 	%f12204, %f12203, %f12203;
	mul.f32 	%f12205, %f12203, %f12204;
	fma.rn.f32 	%f12206, %f12194, %f12205, %f12190;
	fma.rn.f32 	%f12207, %f12196, %f12205, %f12191;
	fma.rn.f32 	%f12208, %f12198, %f12205, %f12192;
	ld.shared.f32 	%f12209, [_ZZ20simulate_interactionP6float4S0_fiE6others+9144];
	sub.f32 	%f12210, %f12209, %f13;
	ld.shared.f32 	%f12211, [_ZZ20simulate_interactionP6float4S0_fiE6others+9148];
	sub.f32 	%f12212, %f12211, %f14;
	ld.shared.f32 	%f12213, [_ZZ20simulate_interactionP6float4S0_fiE6others+9152];
	sub.f32 	%f12214, %f12213, %f15;
	mul.f32 	%f12215, %f12212, %f12212;
	fma.rn.f32 	%f12216, %f12210, %f12210, %f12215;
	fma.rn.f32 	%f12217, %f12214, %f12214, %f12216;
	add.f32 	%f12218, %f12217, 0f322BCC77;
	rsqrt.approx.f32 	%f12219, %f12218;
	mul.f32 	%f12220, %f12219, %f12219;
	mul.f32 	%f12221, %f12219, %f12220;
	fma.rn.f32 	%f12222, %f12210, %f12221, %f12206;
	fma.rn.f32 	%f12223, %f12212, %f12221, %f12207;
	fma.rn.f32 	%f12224, %f12214, %f12221, %f12208;
	ld.shared.f32 	%f12225, [_ZZ20simulate_interactionP6float4S0_fiE6others+9156];
	sub.f32 	%f12226, %f12225, %f13;
	ld.shared.f32 	%f12227, [_ZZ20simulate_interactionP6float4S0_fiE6others+9160];
	sub.f32 	%f12228, %f12227, %f14;
	ld.shared.f32 	%f12229, [_ZZ20simulate_interactionP6float4S0_fiE6others+9164];
	sub.f32 	%f12230, %f12229, %f15;
	mul.f32 	%f12231, %f12228, %f12228;
	fma.rn.f32 	%f12232, %f12226, %f12226, %f12231;
	fma.rn.f32 	%f12233, %f12230, %f12230, %f12232;
	add.f32 	%f12234, %f12233, 0f322BCC77;
	rsqrt.approx.f32 	%f12235, %f12234;
	mul.f32 	%f12236, %f12235, %f12235;
	mul.f32 	%f12237, %f12235, %f12236;
	fma.rn.f32 	%f12238, %f12226, %f12237, %f12222;
	fma.rn.f32 	%f12239, %f12228, %f12237, %f12223;
	fma.rn.f32 	%f12240, %f12230, %f12237, %f12224;
	ld.shared.f32 	%f12241, [_ZZ20simulate_interactionP6float4S0_fiE6others+9168];
	sub.f32 	%f12242, %f12241, %f13;
	ld.shared.f32 	%f12243, [_ZZ20simulate_interactionP6float4S0_fiE6others+9172];
	sub.f32 	%f12244, %f12243, %f14;
	ld.shared.f32 	%f12245, [_ZZ20simulate_interactionP6float4S0_fiE6others+9176];
	sub.f32 	%f12246, %f12245, %f15;
	mul.f32 	%f12247, %f12244, %f12244;
	fma.rn.f32 	%f12248, %f12242, %f12242, %f12247;
	fma.rn.f32 	%f12249, %f12246, %f12246, %f12248;
	add.f32 	%f12250, %f12249, 0f322BCC77;
	rsqrt.approx.f32 	%f12251, %f12250;
	mul.f32 	%f12252, %f12251, %f12251;
	mul.f32 	%f12253, %f12251, %f12252;
	fma.rn.f32 	%f12254, %f12242, %f12253, %f12238;
	fma.rn.f32 	%f12255, %f12244, %f12253, %f12239;
	fma.rn.f32 	%f12256, %f12246, %f12253, %f12240;
	ld.shared.f32 	%f12257, [_ZZ20simulate_interactionP6float4S0_fiE6others+9180];
	sub.f32 	%f12258, %f12257, %f13;
	ld.shared.f32 	%f12259, [_ZZ20simulate_interactionP6float4S0_fiE6others+9184];
	sub.f32 	%f12260, %f12259, %f14;
	ld.shared.f32 	%f12261, [_ZZ20simulate_interactionP6float4S0_fiE6others+9188];
	sub.f32 	%f12262, %f12261, %f15;
	mul.f32 	%f12263, %f12260, %f12260;
	fma.rn.f32 	%f12264, %f12258, %f12258, %f12263;
	fma.rn.f32 	%f12265, %f12262, %f12262, %f12264;
	add.f32 	%f12266, %f12265, 0f322BCC77;
	rsqrt.approx.f32 	%f12267, %f12266;
	mul.f32 	%f12268, %f12267, %f12267;
	mul.f32 	%f12269, %f12267, %f12268;
	fma.rn.f32 	%f12270, %f12258, %f12269, %f12254;
	fma.rn.f32 	%f12271, %f12260, %f12269, %f12255;
	fma.rn.f32 	%f12272, %f12262, %f12269, %f12256;
	ld.shared.f32 	%f12273, [_ZZ20simulate_interactionP6float4S0_fiE6others+9192];
	sub.f32 	%f12274, %f12273, %f13;
	ld.shared.f32 	%f12275, [_ZZ20simulate_interactionP6float4S0_fiE6others+9196];
	sub.f32 	%f12276, %f12275, %f14;
	ld.shared.f32 	%f12277, [_ZZ20simulate_interactionP6float4S0_fiE6others+9200];
	sub.f32 	%f12278, %f12277, %f15;
	mul.f32 	%f12279, %f12276, %f12276;
	fma.rn.f32 	%f12280, %f12274, %f12274, %f12279;
	fma.rn.f32 	%f12281, %f12278, %f12278, %f12280;
	add.f32 	%f12282, %f12281, 0f322BCC77;
	rsqrt.approx.f32 	%f12283, %f12282;
	mul.f32 	%f12284, %f12283, %f12283;
	mul.f32 	%f12285, %f12283, %f12284;
	fma.rn.f32 	%f12286, %f12274, %f12285, %f12270;
	fma.rn.f32 	%f12287, %f12276, %f12285, %f12271;
	fma.rn.f32 	%f12288, %f12278, %f12285, %f12272;
	ld.shared.f32 	%f12289, [_ZZ20simulate_interactionP6float4S0_fiE6others+9204];
	sub.f32 	%f12290, %f12289, %f13;
	ld.shared.f32 	%f12291, [_ZZ20simulate_interactionP6float4S0_fiE6others+9208];
	sub.f32 	%f12292, %f12291, %f14;
	ld.shared.f32 	%f12293, [_ZZ20simulate_interactionP6float4S0_fiE6others+9212];
	sub.f32 	%f12294, %f12293, %f15;
	mul.f32 	%f12295, %f12292, %f12292;
	fma.rn.f32 	%f12296, %f12290, %f12290, %f12295;
	fma.rn.f32 	%f12297, %f12294, %f12294, %f12296;
	add.f32 	%f12298, %f12297, 0f322BCC77;
	rsqrt.approx.f32 	%f12299, %f12298;
	mul.f32 	%f12300, %f12299, %f12299;
	mul.f32 	%f12301, %f12299, %f12300;
	fma.rn.f32 	%f12302, %f12290, %f12301, %f12286;
	fma.rn.f32 	%f12303, %f12292, %f12301, %f12287;
	fma.rn.f32 	%f12304, %f12294, %f12301, %f12288;
	ld.shared.f32 	%f12305, [_ZZ20simulate_interactionP6float4S0_fiE6others+9216];
	sub.f32 	%f12306, %f12305, %f13;
	ld.shared.f32 	%f12307, [_ZZ20simulate_interactionP6float4S0_fiE6others+9220];
	sub.f32 	%f12308, %f12307, %f14;
	ld.shared.f32 	%f12309, [_ZZ20simulate_interactionP6float4S0_fiE6others+9224];
	sub.f32 	%f12310, %f12309, %f15;
	mul.f32 	%f12311, %f12308, %f12308;
	fma.rn.f32 	%f12312, %f12306, %f12306, %f12311;
	fma.rn.f32 	%f12313, %f12310, %f12310, %f12312;
	add.f32 	%f12314, %f12313, 0f322BCC77;
	rsqrt.approx.f32 	%f12315, %f12314;
	mul.f32 	%f12316, %f12315, %f12315;
	mul.f32 	%f12317, %f12315, %f12316;
	fma.rn.f32 	%f12318, %f12306, %f12317, %f12302;
	fma.rn.f32 	%f12319, %f12308, %f12317, %f12303;
	fma.rn.f32 	%f12320, %f12310, %f12317, %f12304;
	ld.shared.f32 	%f12321, [_ZZ20simulate_interactionP6float4S0_fiE6others+9228];
	sub.f32 	%f12322, %f12321, %f13;
	ld.shared.f32 	%f12323, [_ZZ20simulate_interactionP6float4S0_fiE6others+9232];
	sub.f32 	%f12324, %f12323, %f14;
	ld.shared.f32 	%f12325, [_ZZ20simulate_interactionP6float4S0_fiE6others+9236];
	sub.f32 	%f12326, %f12325, %f15;
	mul.f32 	%f12327, %f12324, %f12324;
	fma.rn.f32 	%f12328, %f12322, %f12322, %f12327;
	fma.rn.f32 	%f12329, %f12326, %f12326, %f12328;
	add.f32 	%f12330, %f12329, 0f322BCC77;
	rsqrt.approx.f32 	%f12331, %f12330;
	mul.f32 	%f12332, %f12331, %f12331;
	mul.f32 	%f12333, %f12331, %f12332;
	fma.rn.f32 	%f12334, %f12322, %f12333, %f12318;
	fma.rn.f32 	%f12335, %f12324, %f12333, %f12319;
	fma.rn.f32 	%f12336, %f12326, %f12333, %f12320;
	ld.shared.f32 	%f12337, [_ZZ20simulate_interactionP6float4S0_fiE6others+9240];
	sub.f32 	%f12338, %f12337, %f13;
	ld.shared.f32 	%f12339, [_ZZ20simulate_interactionP6float4S0_fiE6others+9244];
	sub.f32 	%f12340, %f12339, %f14;
	ld.shared.f32 	%f12341, [_ZZ20simulate_interactionP6float4S0_fiE6others+9248];
	sub.f32 	%f12342, %f12341, %f15;
	mul.f32 	%f12343, %f12340, %f12340;
	fma.rn.f32 	%f12344, %f12338, %f12338, %f12343;
	fma.rn.f32 	%f12345, %f12342, %f12342, %f12344;
	add.f32 	%f12346, %f12345, 0f322BCC77;
	rsqrt.approx.f32 	%f12347, %f12346;
	mul.f32 	%f12348, %f12347, %f12347;
	mul.f32 	%f12349, %f12347, %f12348;
	fma.rn.f32 	%f12350, %f12338, %f12349, %f12334;
	fma.rn.f32 	%f12351, %f12340, %f12349, %f12335;
	fma.rn.f32 	%f12352, %f12342, %f12349, %f12336;
	ld.shared.f32 	%f12353, [_ZZ20simulate_interactionP6float4S0_fiE6others+9252];
	sub.f32 	%f12354, %f12353, %f13;
	ld.shared.f32 	%f12355, [_ZZ20simulate_interactionP6float4S0_fiE6others+9256];
	sub.f32 	%f12356, %f12355, %f14;
	ld.shared.f32 	%f12357, [_ZZ20simulate_interactionP6float4S0_fiE6others+9260];
	sub.f32 	%f12358, %f12357, %f15;
	mul.f32 	%f12359, %f12356, %f12356;
	fma.rn.f32 	%f12360, %f12354, %f12354, %f12359;
	fma.rn.f32 	%f12361, %f12358, %f12358, %f12360;
	add.f32 	%f12362, %f12361, 0f322BCC77;
	rsqrt.approx.f32 	%f12363, %f12362;
	mul.f32 	%f12364, %f12363, %f12363;
	mul.f32 	%f12365, %f12363, %f12364;
	fma.rn.f32 	%f12366, %f12354, %f12365, %f12350;
	fma.rn.f32 	%f12367, %f12356, %f12365, %f12351;
	fma.rn.f32 	%f12368, %f12358, %f12365, %f12352;
	ld.shared.f32 	%f12369, [_ZZ20simulate_interactionP6float4S0_fiE6others+9264];
	sub.f32 	%f12370, %f12369, %f13;
	ld.shared.f32 	%f12371, [_ZZ20simulate_interactionP6float4S0_fiE6others+9268];
	sub.f32 	%f12372, %f12371, %f14;
	ld.shared.f32 	%f12373, [_ZZ20simulate_interactionP6float4S0_fiE6others+9272];
	sub.f32 	%f12374, %f12373, %f15;
	mul.f32 	%f12375, %f12372, %f12372;
	fma.rn.f32 	%f12376, %f12370, %f12370, %f12375;
	fma.rn.f32 	%f12377, %f12374, %f12374, %f12376;
	add.f32 	%f12378, %f12377, 0f322BCC77;
	rsqrt.approx.f32 	%f12379, %f12378;
	mul.f32 	%f12380, %f12379, %f12379;
	mul.f32 	%f12381, %f12379, %f12380;
	fma.rn.f32 	%f12382, %f12370, %f12381, %f12366;
	fma.rn.f32 	%f12383, %f12372, %f12381, %f12367;
	fma.rn.f32 	%f12384, %f12374, %f12381, %f12368;
	ld.shared.f32 	%f12385, [_ZZ20simulate_interactionP6float4S0_fiE6others+9276];
	sub.f32 	%f12386, %f12385, %f13;
	ld.shared.f32 	%f12387, [_ZZ20simulate_interactionP6float4S0_fiE6others+9280];
	sub.f32 	%f12388, %f12387, %f14;
	ld.shared.f32 	%f12389, [_ZZ20simulate_interactionP6float4S0_fiE6others+9284];
	sub.f32 	%f12390, %f12389, %f15;
	mul.f32 	%f12391, %f12388, %f12388;
	fma.rn.f32 	%f12392, %f12386, %f12386, %f12391;
	fma.rn.f32 	%f12393, %f12390, %f12390, %f12392;
	add.f32 	%f12394, %f12393, 0f322BCC77;
	rsqrt.approx.f32 	%f12395, %f12394;
	mul.f32 	%f12396, %f12395, %f12395;
	mul.f32 	%f12397, %f12395, %f12396;
	fma.rn.f32 	%f12398, %f12386, %f12397, %f12382;
	fma.rn.f32 	%f12399, %f12388, %f12397, %f12383;
	fma.rn.f32 	%f12400, %f12390, %f12397, %f12384;
	ld.shared.f32 	%f12401, [_ZZ20simulate_interactionP6float4S0_fiE6others+9288];
	sub.f32 	%f12402, %f12401, %f13;
	ld.shared.f32 	%f12403, [_ZZ20simulate_interactionP6float4S0_fiE6others+9292];
	sub.f32 	%f12404, %f12403, %f14;
	ld.shared.f32 	%f12405, [_ZZ20simulate_interactionP6float4S0_fiE6others+9296];
	sub.f32 	%f12406, %f12405, %f15;
	mul.f32 	%f12407, %f12404, %f12404;
	fma.rn.f32 	%f12408, %f12402, %f12402, %f12407;
	fma.rn.f32 	%f12409, %f12406, %f12406, %f12408;
	add.f32 	%f12410, %f12409, 0f322BCC77;
	rsqrt.approx.f32 	%f12411, %f12410;
	mul.f32 	%f12412, %f12411, %f12411;
	mul.f32 	%f12413, %f12411, %f12412;
	fma.rn.f32 	%f12414, %f12402, %f12413, %f12398;
	fma.rn.f32 	%f12415, %f12404, %f12413, %f12399;
	fma.rn.f32 	%f12416, %f12406, %f12413, %f12400;
	ld.shared.f32 	%f12417, [_ZZ20simulate_interactionP6float4S0_fiE6others+9300];
	sub.f32 	%f12418, %f12417, %f13;
	ld.shared.f32 	%f12419, [_ZZ20simulate_interactionP6float4S0_fiE6others+9304];
	sub.f32 	%f12420, %f12419, %f14;
	ld.shared.f32 	%f12421, [_ZZ20simulate_interactionP6float4S0_fiE6others+9308];
	sub.f32 	%f12422, %f12421, %f15;
	mul.f32 	%f12423, %f12420, %f12420;
	fma.rn.f32 	%f12424, %f12418, %f12418, %f12423;
	fma.rn.f32 	%f12425, %f12422, %f12422, %f12424;
	add.f32 	%f12426, %f12425, 0f322BCC77;
	rsqrt.approx.f32 	%f12427, %f12426;
	mul.f32 	%f12428, %f12427, %f12427;
	mul.f32 	%f12429, %f12427, %f12428;
	fma.rn.f32 	%f12430, %f12418, %f12429, %f12414;
	fma.rn.f32 	%f12431, %f12420, %f12429, %f12415;
	fma.rn.f32 	%f12432, %f12422, %f12429, %f12416;
	ld.shared.f32 	%f12433, [_ZZ20simulate_interactionP6float4S0_fiE6others+9312];
	sub.f32 	%f12434, %f12433, %f13;
	ld.shared.f32 	%f12435, [_ZZ20simulate_interactionP6float4S0_fiE6others+9316];
	sub.f32 	%f12436, %f12435, %f14;
	ld.shared.f32 	%f12437, [_ZZ20simulate_interactionP6float4S0_fiE6others+9320];
	sub.f32 	%f12438, %f12437, %f15;
	mul.f32 	%f12439, %f12436, %f12436;
	fma.rn.f32 	%f12440, %f12434, %f12434, %f12439;
	fma.rn.f32 	%f12441, %f12438, %f12438, %f12440;
	add.f32 	%f12442, %f12441, 0f322BCC77;
	rsqrt.approx.f32 	%f12443, %f12442;
	mul.f32 	%f12444, %f12443, %f12443;
	mul.f32 	%f12445, %f12443, %f12444;
	fma.rn.f32 	%f12446, %f12434, %f12445, %f12430;
	fma.rn.f32 	%f12447, %f12436, %f12445, %f12431;
	fma.rn.f32 	%f12448, %f12438, %f12445, %f12432;
	ld.shared.f32 	%f12449, [_ZZ20simulate_interactionP6float4S0_fiE6others+9324];
	sub.f32 	%f12450, %f12449, %f13;
	ld.shared.f32 	%f12451, [_ZZ20simulate_interactionP6float4S0_fiE6others+9328];
	sub.f32 	%f12452, %f12451, %f14;
	ld.shared.f32 	%f12453, [_ZZ20simulate_interactionP6float4S0_fiE6others+9332];
	sub.f32 	%f12454, %f12453, %f15;
	mul.f32 	%f12455, %f12452, %f12452;
	fma.rn.f32 	%f12456, %f12450, %f12450, %f12455;
	fma.rn.f32 	%f12457, %f12454, %f12454, %f12456;
	add.f32 	%f12458, %f12457, 0f322BCC77;
	rsqrt.approx.f32 	%f12459, %f12458;
	mul.f32 	%f12460, %f12459, %f12459;
	mul.f32 	%f12461, %f12459, %f12460;
	fma.rn.f32 	%f12462, %f12450, %f12461, %f12446;
	fma.rn.f32 	%f12463, %f12452, %f12461, %f12447;
	fma.rn.f32 	%f12464, %f12454, %f12461, %f12448;
	ld.shared.f32 	%f12465, [_ZZ20simulate_interactionP6float4S0_fiE6others+9336];
	sub.f32 	%f12466, %f12465, %f13;
	ld.shared.f32 	%f12467, [_ZZ20simulate_interactionP6float4S0_fiE6others+9340];
	sub.f32 	%f12468, %f12467, %f14;
	ld.shared.f32 	%f12469, [_ZZ20simulate_interactionP6float4S0_fiE6others+9344];
	sub.f32 	%f12470, %f12469, %f15;
	mul.f32 	%f12471, %f12468, %f12468;
	fma.rn.f32 	%f12472, %f12466, %f12466, %f12471;
	fma.rn.f32 	%f12473, %f12470, %f12470, %f12472;
	add.f32 	%f12474, %f12473, 0f322BCC77;
	rsqrt.approx.f32 	%f12475, %f12474;
	mul.f32 	%f12476, %f12475, %f12475;
	mul.f32 	%f12477, %f12475, %f12476;
	fma.rn.f32 	%f12478, %f12466, %f12477, %f12462;
	fma.rn.f32 	%f12479, %f12468, %f12477, %f12463;
	fma.rn.f32 	%f12480, %f12470, %f12477, %f12464;
	ld.shared.f32 	%f12481, [_ZZ20simulate_interactionP6float4S0_fiE6others+9348];
	sub.f32 	%f12482, %f12481, %f13;
	ld.shared.f32 	%f12483, [_ZZ20simulate_interactionP6float4S0_fiE6others+9352];
	sub.f32 	%f12484, %f12483, %f14;
	ld.shared.f32 	%f12485, [_ZZ20simulate_interactionP6float4S0_fiE6others+9356];
	sub.f32 	%f12486, %f12485, %f15;
	mul.f32 	%f12487, %f12484, %f12484;
	fma.rn.f32 	%f12488, %f12482, %f12482, %f12487;
	fma.rn.f32 	%f12489, %f12486, %f12486, %f12488;
	add.f32 	%f12490, %f12489, 0f322BCC77;
	rsqrt.approx.f32 	%f12491, %f12490;
	mul.f32 	%f12492, %f12491, %f12491;
	mul.f32 	%f12493, %f12491, %f12492;
	fma.rn.f32 	%f12494, %f12482, %f12493, %f12478;
	fma.rn.f32 	%f12495, %f12484, %f12493, %f12479;
	fma.rn.f32 	%f12496, %f12486, %f12493, %f12480;
	ld.shared.f32 	%f12497, [_ZZ20simulate_interactionP6float4S0_fiE6others+9360];
	sub.f32 	%f12498, %f12497, %f13;
	ld.shared.f32 	%f12499, [_ZZ20simulate_interactionP6float4S0_fiE6others+9364];
	sub.f32 	%f12500, %f12499, %f14;
	ld.shared.f32 	%f12501, [_ZZ20simulate_interactionP6float4S0_fiE6others+9368];
	sub.f32 	%f12502, %f12501, %f15;
	mul.f32 	%f12503, %f12500, %f12500;
	fma.rn.f32 	%f12504, %f12498, %f12498, %f12503;
	fma.rn.f32 	%f12505, %f12502, %f12502, %f12504;
	add.f32 	%f12506, %f12505, 0f322BCC77;
	rsqrt.approx.f32 	%f12507, %f12506;
	mul.f32 	%f12508, %f12507, %f12507;
	mul.f32 	%f12509, %f12507, %f12508;
	fma.rn.f32 	%f12510, %f12498, %f12509, %f12494;
	fma.rn.f32 	%f12511, %f12500, %f12509, %f12495;
	fma.rn.f32 	%f12512, %f12502, %f12509, %f12496;
	ld.shared.f32 	%f12513, [_ZZ20simulate_interactionP6float4S0_fiE6others+9372];
	sub.f32 	%f12514, %f12513, %f13;
	ld.shared.f32 	%f12515, [_ZZ20simulate_interactionP6float4S0_fiE6others+9376];
	sub.f32 	%f12516, %f12515, %f14;
	ld.shared.f32 	%f12517, [_ZZ20simulate_interactionP6float4S0_fiE6others+9380];
	sub.f32 	%f12518, %f12517, %f15;
	mul.f32 	%f12519, %f12516, %f12516;
	fma.rn.f32 	%f12520, %f12514, %f12514, %f12519;
	fma.rn.f32 	%f12521, %f12518, %f12518, %f12520;
	add.f32 	%f12522, %f12521, 0f322BCC77;
	rsqrt.approx.f32 	%f12523, %f12522;
	mul.f32 	%f12524, %f12523, %f12523;
	mul.f32 	%f12525, %f12523, %f12524;
	fma.rn.f32 	%f12526, %f12514, %f12525, %f12510;
	fma.rn.f32 	%f12527, %f12516, %f12525, %f12511;
	fma.rn.f32 	%f12528, %f12518, %f12525, %f12512;
	ld.shared.f32 	%f12529, [_ZZ20simulate_interactionP6float4S0_fiE6others+9384];
	sub.f32 	%f12530, %f12529, %f13;
	ld.shared.f32 	%f12531, [_ZZ20simulate_interactionP6float4S0_fiE6others+9388];
	sub.f32 	%f12532, %f12531, %f14;
	ld.shared.f32 	%f12533, [_ZZ20simulate_interactionP6float4S0_fiE6others+9392];
	sub.f32 	%f12534, %f12533, %f15;
	mul.f32 	%f12535, %f12532, %f12532;
	fma.rn.f32 	%f12536, %f12530, %f12530, %f12535;
	fma.rn.f32 	%f12537, %f12534, %f12534, %f12536;
	add.f32 	%f12538, %f12537, 0f322BCC77;
	rsqrt.approx.f32 	%f12539, %f12538;
	mul.f32 	%f12540, %f12539, %f12539;
	mul.f32 	%f12541, %f12539, %f12540;
	fma.rn.f32 	%f12542, %f12530, %f12541, %f12526;
	fma.rn.f32 	%f12543, %f12532, %f12541, %f12527;
	fma.rn.f32 	%f12544, %f12534, %f12541, %f12528;
	ld.shared.f32 	%f12545, [_ZZ20simulate_interactionP6float4S0_fiE6others+9396];
	sub.f32 	%f12546, %f12545, %f13;
	ld.shared.f32 	%f12547, [_ZZ20simulate_interactionP6float4S0_fiE6others+9400];
	sub.f32 	%f12548, %f12547, %f14;
	ld.shared.f32 	%f12549, [_ZZ20simulate_interactionP6float4S0_fiE6others+9404];
	sub.f32 	%f12550, %f12549, %f15;
	mul.f32 	%f12551, %f12548, %f12548;
	fma.rn.f32 	%f12552, %f12546, %f12546, %f12551;
	fma.rn.f32 	%f12553, %f12550, %f12550, %f12552;
	add.f32 	%f12554, %f12553, 0f322BCC77;
	rsqrt.approx.f32 	%f12555, %f12554;
	mul.f32 	%f12556, %f12555, %f12555;
	mul.f32 	%f12557, %f12555, %f12556;
	fma.rn.f32 	%f12558, %f12546, %f12557, %f12542;
	fma.rn.f32 	%f12559, %f12548, %f12557, %f12543;
	fma.rn.f32 	%f12560, %f12550, %f12557, %f12544;
	ld.shared.f32 	%f12561, [_ZZ20simulate_interactionP6float4S0_fiE6others+9408];
	sub.f32 	%f12562, %f12561, %f13;
	ld.shared.f32 	%f12563, [_ZZ20simulate_interactionP6float4S0_fiE6others+9412];
	sub.f32 	%f12564, %f12563, %f14;
	ld.shared.f32 	%f12565, [_ZZ20simulate_interactionP6float4S0_fiE6others+9416];
	sub.f32 	%f12566, %f12565, %f15;
	mul.f32 	%f12567, %f12564, %f12564;
	fma.rn.f32 	%f12568, %f12562, %f12562, %f12567;
	fma.rn.f32 	%f12569, %f12566, %f12566, %f12568;
	add.f32 	%f12570, %f12569, 0f322BCC77;
	rsqrt.approx.f32 	%f12571, %f12570;
	mul.f32 	%f12572, %f12571, %f12571;
	mul.f32 	%f12573, %f12571, %f12572;
	fma.rn.f32 	%f12574, %f12562, %f12573, %f12558;
	fma.rn.f32 	%f12575, %f12564, %f12573, %f12559;
	fma.rn.f32 	%f12576, %f12566, %f12573, %f12560;
	ld.shared.f32 	%f12577, [_ZZ20simulate_interactionP6float4S0_fiE6others+9420];
	sub.f32 	%f12578, %f12577, %f13;
	ld.shared.f32 	%f12579, [_ZZ20simulate_interactionP6float4S0_fiE6others+9424];
	sub.f32 	%f12580, %f12579, %f14;
	ld.shared.f32 	%f12581, [_ZZ20simulate_interactionP6float4S0_fiE6others+9428];
	sub.f32 	%f12582, %f12581, %f15;
	mul.f32 	%f12583, %f12580, %f12580;
	fma.rn.f32 	%f12584, %f12578, %f12578, %f12583;
	fma.rn.f32 	%f12585, %f12582, %f12582, %f12584;
	add.f32 	%f12586, %f12585, 0f322BCC77;
	rsqrt.approx.f32 	%f12587, %f12586;
	mul.f32 	%f12588, %f12587, %f12587;
	mul.f32 	%f12589, %f12587, %f12588;
	fma.rn.f32 	%f12590, %f12578, %f12589, %f12574;
	fma.rn.f32 	%f12591, %f12580, %f12589, %f12575;
	fma.rn.f32 	%f12592, %f12582, %f12589, %f12576;
	ld.shared.f32 	%f12593, [_ZZ20simulate_interactionP6float4S0_fiE6others+9432];
	sub.f32 	%f12594, %f12593, %f13;
	ld.shared.f32 	%f12595, [_ZZ20simulate_interactionP6float4S0_fiE6others+9436];
	sub.f32 	%f12596, %f12595, %f14;
	ld.shared.f32 	%f12597, [_ZZ20simulate_interactionP6float4S0_fiE6others+9440];
	sub.f32 	%f12598, %f12597, %f15;
	mul.f32 	%f12599, %f12596, %f12596;
	fma.rn.f32 	%f12600, %f12594, %f12594, %f12599;
	fma.rn.f32 	%f12601, %f12598, %f12598, %f12600;
	add.f32 	%f12602, %f12601, 0f322BCC77;
	rsqrt.approx.f32 	%f12603, %f12602;
	mul.f32 	%f12604, %f12603, %f12603;
	mul.f32 	%f12605, %f12603, %f12604;
	fma.rn.f32 	%f12606, %f12594, %f12605, %f12590;
	fma.rn.f32 	%f12607, %f12596, %f12605, %f12591;
	fma.rn.f32 	%f12608, %f12598, %f12605, %f12592;
	ld.shared.f32 	%f12609, [_ZZ20simulate_interactionP6float4S0_fiE6others+9444];
	sub.f32 	%f12610, %f12609, %f13;
	ld.shared.f32 	%f12611, [_ZZ20simulate_interactionP6float4S0_fiE6others+9448];
	sub.f32 	%f12612, %f12611, %f14;
	ld.shared.f32 	%f12613, [_ZZ20simulate_interactionP6float4S0_fiE6others+9452];
	sub.f32 	%f12614, %f12613, %f15;
	mul.f32 	%f12615, %f12612, %f12612;
	fma.rn.f32 	%f12616, %f12610, %f12610, %f12615;
	fma.rn.f32 	%f12617, %f12614, %f12614, %f12616;
	add.f32 	%f12618, %f12617, 0f322BCC77;
	rsqrt.approx.f32 	%f12619, %f12618;
	mul.f32 	%f12620, %f12619, %f12619;
	mul.f32 	%f12621, %f12619, %f12620;
	fma.rn.f32 	%f12622, %f12610, %f12621, %f12606;
	fma.rn.f32 	%f12623, %f12612, %f12621, %f12607;
	fma.rn.f32 	%f12624, %f12614, %f12621, %f12608;
	ld.shared.f32 	%f12625, [_ZZ20simulate_interactionP6float4S0_fiE6others+9456];
	sub.f32 	%f12626, %f12625, %f13;
	ld.shared.f32 	%f12627, [_ZZ20simulate_interactionP6float4S0_fiE6others+9460];
	sub.f32 	%f12628, %f12627, %f14;
	ld.shared.f32 	%f12629, [_ZZ20simulate_interactionP6float4S0_fiE6others+9464];
	sub.f32 	%f12630, %f12629, %f15;
	mul.f32 	%f12631, %f12628, %f12628;
	fma.rn.f32 	%f12632, %f12626, %f12626, %f12631;
	fma.rn.f32 	%f12633, %f12630, %f12630, %f12632;
	add.f32 	%f12634, %f12633, 0f322BCC77;
	rsqrt.approx.f32 	%f12635, %f12634;
	mul.f32 	%f12636, %f12635, %f12635;
	mul.f32 	%f12637, %f12635, %f12636;
	fma.rn.f32 	%f12638, %f12626, %f12637, %f12622;
	fma.rn.f32 	%f12639, %f12628, %f12637, %f12623;
	fma.rn.f32 	%f12640, %f12630, %f12637, %f12624;
	ld.shared.f32 	%f12641, [_ZZ20simulate_interactionP6float4S0_fiE6others+9468];
	sub.f32 	%f12642, %f12641, %f13;
	ld.shared.f32 	%f12643, [_ZZ20simulate_interactionP6float4S0_fiE6others+9472];
	sub.f32 	%f12644, %f12643, %f14;
	ld.shared.f32 	%f12645, [_ZZ20simulate_interactionP6float4S0_fiE6others+9476];
	sub.f32 	%f12646, %f12645, %f15;
	mul.f32 	%f12647, %f12644, %f12644;
	fma.rn.f32 	%f12648, %f12642, %f12642, %f12647;
	fma.rn.f32 	%f12649, %f12646, %f12646, %f12648;
	add.f32 	%f12650, %f12649, 0f322BCC77;
	rsqrt.approx.f32 	%f12651, %f12650;
	mul.f32 	%f12652, %f12651, %f12651;
	mul.f32 	%f12653, %f12651, %f12652;
	fma.rn.f32 	%f12654, %f12642, %f12653, %f12638;
	fma.rn.f32 	%f12655, %f12644, %f12653, %f12639;
	fma.rn.f32 	%f12656, %f12646, %f12653, %f12640;
	ld.shared.f32 	%f12657, [_ZZ20simulate_interactionP6float4S0_fiE6others+9480];
	sub.f32 	%f12658, %f12657, %f13;
	ld.shared.f32 	%f12659, [_ZZ20simulate_interactionP6float4S0_fiE6others+9484];
	sub.f32 	%f12660, %f12659, %f14;
	ld.shared.f32 	%f12661, [_ZZ20simulate_interactionP6float4S0_fiE6others+9488];
	sub.f32 	%f12662, %f12661, %f15;
	mul.f32 	%f12663, %f12660, %f12660;
	fma.rn.f32 	%f12664, %f12658, %f12658, %f12663;
	fma.rn.f32 	%f12665, %f12662, %f12662, %f12664;
	add.f32 	%f12666, %f12665, 0f322BCC77;
	rsqrt.approx.f32 	%f12667, %f12666;
	mul.f32 	%f12668, %f12667, %f12667;
	mul.f32 	%f12669, %f12667, %f12668;
	fma.rn.f32 	%f12670, %f12658, %f12669, %f12654;
	fma.rn.f32 	%f12671, %f12660, %f12669, %f12655;
	fma.rn.f32 	%f12672, %f12662, %f12669, %f12656;
	ld.shared.f32 	%f12673, [_ZZ20simulate_interactionP6float4S0_fiE6others+9492];
	sub.f32 	%f12674, %f12673, %f13;
	ld.shared.f32 	%f12675, [_ZZ20simulate_interactionP6float4S0_fiE6others+9496];
	sub.f32 	%f12676, %f12675, %f14;
	ld.shared.f32 	%f12677, [_ZZ20simulate_interactionP6float4S0_fiE6others+9500];
	sub.f32 	%f12678, %f12677, %f15;
	mul.f32 	%f12679, %f12676, %f12676;
	fma.rn.f32 	%f12680, %f12674, %f12674, %f12679;
	fma.rn.f32 	%f12681, %f12678, %f12678, %f12680;
	add.f32 	%f12682, %f12681, 0f322BCC77;
	rsqrt.approx.f32 	%f12683, %f12682;
	mul.f32 	%f12684, %f12683, %f12683;
	mul.f32 	%f12685, %f12683, %f12684;
	fma.rn.f32 	%f12686, %f12674, %f12685, %f12670;
	fma.rn.f32 	%f12687, %f12676, %f12685, %f12671;
	fma.rn.f32 	%f12688, %f12678, %f12685, %f12672;
	ld.shared.f32 	%f12689, [_ZZ20simulate_interactionP6float4S0_fiE6others+9504];
	sub.f32 	%f12690, %f12689, %f13;
	ld.shared.f32 	%f12691, [_ZZ20simulate_interactionP6float4S0_fiE6others+9508];
	sub.f32 	%f12692, %f12691, %f14;
	ld.shared.f32 	%f12693, [_ZZ20simulate_interactionP6float4S0_fiE6others+9512];
	sub.f32 	%f12694, %f12693, %f15;
	mul.f32 	%f12695, %f12692, %f12692;
	fma.rn.f32 	%f12696, %f12690, %f12690, %f12695;
	fma.rn.f32 	%f12697, %f12694, %f12694, %f12696;
	add.f32 	%f12698, %f12697, 0f322BCC77;
	rsqrt.approx.f32 	%f12699, %f12698;
	mul.f32 	%f12700, %f12699, %f12699;
	mul.f32 	%f12701, %f12699, %f12700;
	fma.rn.f32 	%f12702, %f12690, %f12701, %f12686;
	fma.rn.f32 	%f12703, %f12692, %f12701, %f12687;
	fma.rn.f32 	%f12704, %f12694, %f12701, %f12688;
	ld.shared.f32 	%f12705, [_ZZ20simulate_interactionP6float4S0_fiE6others+9516];
	sub.f32 	%f12706, %f12705, %f13;
	ld.shared.f32 	%f12707, [_ZZ20simulate_interactionP6float4S0_fiE6others+9520];
	sub.f32 	%f12708, %f12707, %f14;
	ld.shared.f32 	%f12709, [_ZZ20simulate_interactionP6float4S0_fiE6others+9524];
	sub.f32 	%f12710, %f12709, %f15;
	mul.f32 	%f12711, %f12708, %f12708;
	fma.rn.f32 	%f12712, %f12706, %f12706, %f12711;
	fma.rn.f32 	%f12713, %f12710, %f12710, %f12712;
	add.f32 	%f12714, %f12713, 0f322BCC77;
	rsqrt.approx.f32 	%f12715, %f12714;
	mul.f32 	%f12716, %f12715, %f12715;
	mul.f32 	%f12717, %f12715, %f12716;
	fma.rn.f32 	%f12718, %f12706, %f12717, %f12702;
	fma.rn.f32 	%f12719, %f12708, %f12717, %f12703;
	fma.rn.f32 	%f12720, %f12710, %f12717, %f12704;
	ld.shared.f32 	%f12721, [_ZZ20simulate_interactionP6float4S0_fiE6others+9528];
	sub.f32 	%f12722, %f12721, %f13;
	ld.shared.f32 	%f12723, [_ZZ20simulate_interactionP6float4S0_fiE6others+9532];
	sub.f32 	%f12724, %f12723, %f14;
	ld.shared.f32 	%f12725, [_ZZ20simulate_interactionP6float4S0_fiE6others+9536];
	sub.f32 	%f12726, %f12725, %f15;
	mul.f32 	%f12727, %f12724, %f12724;
	fma.rn.f32 	%f12728, %f12722, %f12722, %f12727;
	fma.rn.f32 	%f12729, %f12726, %f12726, %f12728;
	add.f32 	%f12730, %f12729, 0f322BCC77;
	rsqrt.approx.f32 	%f12731, %f12730;
	mul.f32 	%f12732, %f12731, %f12731;
	mul.f32 	%f12733, %f12731, %f12732;
	fma.rn.f32 	%f12734, %f12722, %f12733, %f12718;
	fma.rn.f32 	%f12735, %f12724, %f12733, %f12719;
	fma.rn.f32 	%f12736, %f12726, %f12733, %f12720;
	ld.shared.f32 	%f12737, [_ZZ20simulate_interactionP6float4S0_fiE6others+9540];
	sub.f32 	%f12738, %f12737, %f13;
	ld.shared.f32 	%f12739, [_ZZ20simulate_interactionP6float4S0_fiE6others+9544];
	sub.f32 	%f12740, %f12739, %f14;
	ld.shared.f32 	%f12741, [_ZZ20simulate_interactionP6float4S0_fiE6others+9548];
	sub.f32 	%f12742, %f12741, %f15;
	mul.f32 	%f12743, %f12740, %f12740;
	fma.rn.f32 	%f12744, %f12738, %f12738, %f12743;
	fma.rn.f32 	%f12745, %f12742, %f12742, %f12744;
	add.f32 	%f12746, %f12745, 0f322BCC77;
	rsqrt.approx.f32 	%f12747, %f12746;
	mul.f32 	%f12748, %f12747, %f12747;
	mul.f32 	%f12749, %f12747, %f12748;
	fma.rn.f32 	%f12750, %f12738, %f12749, %f12734;
	fma.rn.f32 	%f12751, %f12740, %f12749, %f12735;
	fma.rn.f32 	%f12752, %f12742, %f12749, %f12736;
	ld.shared.f32 	%f12753, [_ZZ20simulate_interactionP6float4S0_fiE6others+9552];
	sub.f32 	%f12754, %f12753, %f13;
	ld.shared.f32 	%f12755, [_ZZ20simulate_interactionP6float4S0_fiE6others+9556];
	sub.f32 	%f12756, %f12755, %f14;
	ld.shared.f32 	%f12757, [_ZZ20simulate_interactionP6float4S0_fiE6others+9560];
	sub.f32 	%f12758, %f12757, %f15;
	mul.f32 	%f12759, %f12756, %f12756;
	fma.rn.f32 	%f12760, %f12754, %f12754, %f12759;
	fma.rn.f32 	%f12761, %f12758, %f12758, %f12760;
	add.f32 	%f12762, %f12761, 0f322BCC77;
	rsqrt.approx.f32 	%f12763, %f12762;
	mul.f32 	%f12764, %f12763, %f12763;
	mul.f32 	%f12765, %f12763, %f12764;
	fma.rn.f32 	%f12766, %f12754, %f12765, %f12750;
	fma.rn.f32 	%f12767, %f12756, %f12765, %f12751;
	fma.rn.f32 	%f12768, %f12758, %f12765, %f12752;
	ld.shared.f32 	%f12769, [_ZZ20simulate_interactionP6float4S0_fiE6others+9564];
	sub.f32 	%f12770, %f12769, %f13;
	ld.shared.f32 	%f12771, [_ZZ20simulate_interactionP6float4S0_fiE6others+9568];
	sub.f32 	%f12772, %f12771, %f14;
	ld.shared.f32 	%f12773, [_ZZ20simulate_interactionP6float4S0_fiE6others+9572];
	sub.f32 	%f12774, %f12773, %f15;
	mul.f32 	%f12775, %f12772, %f12772;
	fma.rn.f32 	%f12776, %f12770, %f12770, %f12775;
	fma.rn.f32 	%f12777, %f12774, %f12774, %f12776;
	add.f32 	%f12778, %f12777, 0f322BCC77;
	rsqrt.approx.f32 	%f12779, %f12778;
	mul.f32 	%f12780, %f12779, %f12779;
	mul.f32 	%f12781, %f12779, %f12780;
	fma.rn.f32 	%f12782, %f12770, %f12781, %f12766;
	fma.rn.f32 	%f12783, %f12772, %f12781, %f12767;
	fma.rn.f32 	%f12784, %f12774, %f12781, %f12768;
	ld.shared.f32 	%f12785, [_ZZ20simulate_interactionP6float4S0_fiE6others+9576];
	sub.f32 	%f12786, %f12785, %f13;
	ld.shared.f32 	%f12787, [_ZZ20simulate_interactionP6float4S0_fiE6others+9580];
	sub.f32 	%f12788, %f12787, %f14;
	ld.shared.f32 	%f12789, [_ZZ20simulate_interactionP6float4S0_fiE6others+9584];
	sub.f32 	%f12790, %f12789, %f15;
	mul.f32 	%f12791, %f12788, %f12788;
	fma.rn.f32 	%f12792, %f12786, %f12786, %f12791;
	fma.rn.f32 	%f12793, %f12790, %f12790, %f12792;
	add.f32 	%f12794, %f12793, 0f322BCC77;
	rsqrt.approx.f32 	%f12795, %f12794;
	mul.f32 	%f12796, %f12795, %f12795;
	mul.f32 	%f12797, %f12795, %f12796;
	fma.rn.f32 	%f12798, %f12786, %f12797, %f12782;
	fma.rn.f32 	%f12799, %f12788, %f12797, %f12783;
	fma.rn.f32 	%f12800, %f12790, %f12797, %f12784;
	ld.shared.f32 	%f12801, [_ZZ20simulate_interactionP6float4S0_fiE6others+9588];
	sub.f32 	%f12802, %f12801, %f13;
	ld.shared.f32 	%f12803, [_ZZ20simulate_interactionP6float4S0_fiE6others+9592];
	sub.f32 	%f12804, %f12803, %f14;
	ld.shared.f32 	%f12805, [_ZZ20simulate_interactionP6float4S0_fiE6others+9596];
	sub.f32 	%f12806, %f12805, %f15;
	mul.f32 	%f12807, %f12804, %f12804;
	fma.rn.f32 	%f12808, %f12802, %f12802, %f12807;
	fma.rn.f32 	%f12809, %f12806, %f12806, %f12808;
	add.f32 	%f12810, %f12809, 0f322BCC77;
	rsqrt.approx.f32 	%f12811, %f12810;
	mul.f32 	%f12812, %f12811, %f12811;
	mul.f32 	%f12813, %f12811, %f12812;
	fma.rn.f32 	%f12814, %f12802, %f12813, %f12798;
	fma.rn.f32 	%f12815, %f12804, %f12813, %f12799;
	fma.rn.f32 	%f12816, %f12806, %f12813, %f12800;
	ld.shared.f32 	%f12817, [_ZZ20simulate_interactionP6float4S0_fiE6others+9600];
	sub.f32 	%f12818, %f12817, %f13;
	ld.shared.f32 	%f12819, [_ZZ20simulate_interactionP6float4S0_fiE6others+9604];
	sub.f32 	%f12820, %f12819, %f14;
	ld.shared.f32 	%f12821, [_ZZ20simulate_interactionP6float4S0_fiE6others+9608];
	sub.f32 	%f12822, %f12821, %f15;
	mul.f32 	%f12823, %f12820, %f12820;
	fma.rn.f32 	%f12824, %f12818, %f12818, %f12823;
	fma.rn.f32 	%f12825, %f12822, %f12822, %f12824;
	add.f32 	%f12826, %f12825, 0f322BCC77;
	rsqrt.approx.f32 	%f12827, %f12826;
	mul.f32 	%f12828, %f12827, %f12827;
	mul.f32 	%f12829, %f12827, %f12828;
	fma.rn.f32 	%f12830, %f12818, %f12829, %f12814;
	fma.rn.f32 	%f12831, %f12820, %f12829, %f12815;
	fma.rn.f32 	%f12832, %f12822, %f12829, %f12816;
	ld.shared.f32 	%f12833, [_ZZ20simulate_interactionP6float4S0_fiE6others+9612];
	sub.f32 	%f12834, %f12833, %f13;
	ld.shared.f32 	%f12835, [_ZZ20simulate_interactionP6float4S0_fiE6others+9616];
	sub.f32 	%f12836, %f12835, %f14;
	ld.shared.f32 	%f12837, [_ZZ20simulate_interactionP6float4S0_fiE6others+9620];
	sub.f32 	%f12838, %f12837, %f15;
	mul.f32 	%f12839, %f12836, %f12836;
	fma.rn.f32 	%f12840, %f12834, %f12834, %f12839;
	fma.rn.f32 	%f12841, %f12838, %f12838, %f12840;
	add.f32 	%f12842, %f12841, 0f322BCC77;
	rsqrt.approx.f32 	%f12843, %f12842;
	mul.f32 	%f12844, %f12843, %f12843;
	mul.f32 	%f12845, %f12843, %f12844;
	fma.rn.f32 	%f12846, %f12834, %f12845, %f12830;
	fma.rn.f32 	%f12847, %f12836, %f12845, %f12831;
	fma.rn.f32 	%f12848, %f12838, %f12845, %f12832;
	ld.shared.f32 	%f12849, [_ZZ20simulate_interactionP6float4S0_fiE6others+9624];
	sub.f32 	%f12850, %f12849, %f13;
	ld.shared.f32 	%f12851, [_ZZ20simulate_interactionP6float4S0_fiE6others+9628];
	sub.f32 	%f12852, %f12851, %f14;
	ld.shared.f32 	%f12853, [_ZZ20simulate_interactionP6float4S0_fiE6others+9632];
	sub.f32 	%f12854, %f12853, %f15;
	mul.f32 	%f12855, %f12852, %f12852;
	fma.rn.f32 	%f12856, %f12850, %f12850, %f12855;
	fma.rn.f32 	%f12857, %f12854, %f12854, %f12856;
	add.f32 	%f12858, %f12857, 0f322BCC77;
	rsqrt.approx.f32 	%f12859, %f12858;
	mul.f32 	%f12860, %f12859, %f12859;
	mul.f32 	%f12861, %f12859, %f12860;
	fma.rn.f32 	%f12862, %f12850, %f12861, %f12846;
	fma.rn.f32 	%f12863, %f12852, %f12861, %f12847;
	fma.rn.f32 	%f12864, %f12854, %f12861, %f12848;
	ld.shared.f32 	%f12865, [_ZZ20simulate_interactionP6float4S0_fiE6others+9636];
	sub.f32 	%f12866, %f12865, %f13;
	ld.shared.f32 	%f12867, [_ZZ20simulate_interactionP6float4S0_fiE6others+9640];
	sub.f32 	%f12868, %f12867, %f14;
	ld.shared.f32 	%f12869, [_ZZ20simulate_interactionP6float4S0_fiE6others+9644];
	sub.f32 	%f12870, %f12869, %f15;
	mul.f32 	%f12871, %f12868, %f12868;
	fma.rn.f32 	%f12872, %f12866, %f12866, %f12871;
	fma.rn.f32 	%f12873, %f12870, %f12870, %f12872;
	add.f32 	%f12874, %f12873, 0f322BCC77;
	rsqrt.approx.f32 	%f12875, %f12874;
	mul.f32 	%f12876, %f12875, %f12875;
	mul.f32 	%f12877, %f12875, %f12876;
	fma.rn.f32 	%f12878, %f12866, %f12877, %f12862;
	fma.rn.f32 	%f12879, %f12868, %f12877, %f12863;
	fma.rn.f32 	%f12880, %f12870, %f12877, %f12864;
	ld.shared.f32 	%f12881, [_ZZ20simulate_interactionP6float4S0_fiE6others+9648];
	sub.f32 	%f12882, %f12881, %f13;
	ld.shared.f32 	%f12883, [_ZZ20simulate_interactionP6float4S0_fiE6others+9652];
	sub.f32 	%f12884, %f12883, %f14;
	ld.shared.f32 	%f12885, [_ZZ20simulate_interactionP6float4S0_fiE6others+9656];
	sub.f32 	%f12886, %f12885, %f15;
	mul.f32 	%f12887, %f12884, %f12884;
	fma.rn.f32 	%f12888, %f12882, %f12882, %f12887;
	fma.rn.f32 	%f12889, %f12886, %f12886, %f12888;
	add.f32 	%f12890, %f12889, 0f322BCC77;
	rsqrt.approx.f32 	%f12891, %f12890;
	mul.f32 	%f12892, %f12891, %f12891;
	mul.f32 	%f12893, %f12891, %f12892;
	fma.rn.f32 	%f12894, %f12882, %f12893, %f12878;
	fma.rn.f32 	%f12895, %f12884, %f12893, %f12879;
	fma.rn.f32 	%f12896, %f12886, %f12893, %f12880;
	ld.shared.f32 	%f12897, [_ZZ20simulate_interactionP6float4S0_fiE6others+9660];
	sub.f32 	%f12898, %f12897, %f13;
	ld.shared.f32 	%f12899, [_ZZ20simulate_interactionP6float4S0_fiE6others+9664];
	sub.f32 	%f12900, %f12899, %f14;
	ld.shared.f32 	%f12901, [_ZZ20simulate_interactionP6float4S0_fiE6others+9668];
	sub.f32 	%f12902, %f12901, %f15;
	mul.f32 	%f12903, %f12900, %f12900;
	fma.rn.f32 	%f12904, %f12898, %f12898, %f12903;
	fma.rn.f32 	%f12905, %f12902, %f12902, %f12904;
	add.f32 	%f12906, %f12905, 0f322BCC77;
	rsqrt.approx.f32 	%f12907, %f12906;
	mul.f32 	%f12908, %f12907, %f12907;
	mul.f32 	%f12909, %f12907, %f12908;
	fma.rn.f32 	%f12910, %f12898, %f12909, %f12894;
	fma.rn.f32 	%f12911, %f12900, %f12909, %f12895;
	fma.rn.f32 	%f12912, %f12902, %f12909, %f12896;
	ld.shared.f32 	%f12913, [_ZZ20simulate_interactionP6float4S0_fiE6others+9672];
	sub.f32 	%f12914, %f12913, %f13;
	ld.shared.f32 	%f12915, [_ZZ20simulate_interactionP6float4S0_fiE6others+9676];
	sub.f32 	%f12916, %f12915, %f14;
	ld.shared.f32 	%f12917, [_ZZ20simulate_interactionP6float4S0_fiE6others+9680];
	sub.f32 	%f12918, %f12917, %f15;
	mul.f32 	%f12919, %f12916, %f12916;
	fma.rn.f32 	%f12920, %f12914, %f12914, %f12919;
	fma.rn.f32 	%f12921, %f12918, %f12918, %f12920;
	add.f32 	%f12922, %f12921, 0f322BCC77;
	rsqrt.approx.f32 	%f12923, %f12922;
	mul.f32 	%f12924, %f12923, %f12923;
	mul.f32 	%f12925, %f12923, %f12924;
	fma.rn.f32 	%f12926, %f12914, %f12925, %f12910;
	fma.rn.f32 	%f12927, %f12916, %f12925, %f12911;
	fma.rn.f32 	%f12928, %f12918, %f12925, %f12912;
	ld.shared.f32 	%f12929, [_ZZ20simulate_interactionP6float4S0_fiE6others+9684];
	sub.f32 	%f12930, %f12929, %f13;
	ld.shared.f32 	%f12931, [_ZZ20simulate_interactionP6float4S0_fiE6others+9688];
	sub.f32 	%f12932, %f12931, %f14;
	ld.shared.f32 	%f12933, [_ZZ20simulate_interactionP6float4S0_fiE6others+9692];
	sub.f32 	%f12934, %f12933, %f15;
	mul.f32 	%f12935, %f12932, %f12932;
	fma.rn.f32 	%f12936, %f12930, %f12930, %f12935;
	fma.rn.f32 	%f12937, %f12934, %f12934, %f12936;
	add.f32 	%f12938, %f12937, 0f322BCC77;
	rsqrt.approx.f32 	%f12939, %f12938;
	mul.f32 	%f12940, %f12939, %f12939;
	mul.f32 	%f12941, %f12939, %f12940;
	fma.rn.f32 	%f12942, %f12930, %f12941, %f12926;
	fma.rn.f32 	%f12943, %f12932, %f12941, %f12927;
	fma.rn.f32 	%f12944, %f12934, %f12941, %f12928;
	ld.shared.f32 	%f12945, [_ZZ20simulate_interactionP6float4S0_fiE6others+9696];
	sub.f32 	%f12946, %f12945, %f13;
	ld.shared.f32 	%f12947, [_ZZ20simulate_interactionP6float4S0_fiE6others+9700];
	sub.f32 	%f12948, %f12947, %f14;
	ld.shared.f32 	%f12949, [_ZZ20simulate_interactionP6float4S0_fiE6others+9704];
	sub.f32 	%f12950, %f12949, %f15;
	mul.f32 	%f12951, %f12948, %f12948;
	fma.rn.f32 	%f12952, %f12946, %f12946, %f12951;
	fma.rn.f32 	%f12953, %f12950, %f12950, %f12952;
	add.f32 	%f12954, %f12953, 0f322BCC77;
	rsqrt.approx.f32 	%f12955, %f12954;
	mul.f32 	%f12956, %f12955, %f12955;
	mul.f32 	%f12957, %f12955, %f12956;
	fma.rn.f32 	%f12958, %f12946, %f12957, %f12942;
	fma.rn.f32 	%f12959, %f12948, %f12957, %f12943;
	fma.rn.f32 	%f12960, %f12950, %f12957, %f12944;
	ld.shared.f32 	%f12961, [_ZZ20simulate_interactionP6float4S0_fiE6others+9708];
	sub.f32 	%f12962, %f12961, %f13;
	ld.shared.f32 	%f12963, [_ZZ20simulate_interactionP6float4S0_fiE6others+9712];
	sub.f32 	%f12964, %f12963, %f14;
	ld.shared.f32 	%f12965, [_ZZ20simulate_interactionP6float4S0_fiE6others+9716];
	sub.f32 	%f12966, %f12965, %f15;
	mul.f32 	%f12967, %f12964, %f12964;
	fma.rn.f32 	%f12968, %f12962, %f12962, %f12967;
	fma.rn.f32 	%f12969, %f12966, %f12966, %f12968;
	add.f32 	%f12970, %f12969, 0f322BCC77;
	rsqrt.approx.f32 	%f12971, %f12970;
	mul.f32 	%f12972, %f12971, %f12971;
	mul.f32 	%f12973, %f12971, %f12972;
	fma.rn.f32 	%f12974, %f12962, %f12973, %f12958;
	fma.rn.f32 	%f12975, %f12964, %f12973, %f12959;
	fma.rn.f32 	%f12976, %f12966, %f12973, %f12960;
	ld.shared.f32 	%f12977, [_ZZ20simulate_interactionP6float4S0_fiE6others+9720];
	sub.f32 	%f12978, %f12977, %f13;
	ld.shared.f32 	%f12979, [_ZZ20simulate_interactionP6float4S0_fiE6others+9724];
	sub.f32 	%f12980, %f12979, %f14;
	ld.shared.f32 	%f12981, [_ZZ20simulate_interactionP6float4S0_fiE6others+9728];
	sub.f32 	%f12982, %f12981, %f15;
	mul.f32 	%f12983, %f12980, %f12980;
	fma.rn.f32 	%f12984, %f12978, %f12978, %f12983;
	fma.rn.f32 	%f12985, %f12982, %f12982, %f12984;
	add.f32 	%f12986, %f12985, 0f322BCC77;
	rsqrt.approx.f32 	%f12987, %f12986;
	mul.f32 	%f12988, %f12987, %f12987;
	mul.f32 	%f12989, %f12987, %f12988;
	fma.rn.f32 	%f12990, %f12978, %f12989, %f12974;
	fma.rn.f32 	%f12991, %f12980, %f12989, %f12975;
	fma.rn.f32 	%f12992, %f12982, %f12989, %f12976;
	ld.shared.f32 	%f12993, [_ZZ20simulate_interactionP6float4S0_fiE6others+9732];
	sub.f32 	%f12994, %f12993, %f13;
	ld.shared.f32 	%f12995, [_ZZ20simulate_interactionP6float4S0_fiE6others+9736];
	sub.f32 	%f12996, %f12995, %f14;
	ld.shared.f32 	%f12997, [_ZZ20simulate_interactionP6float4S0_fiE6others+9740];
	sub.f32 	%f12998, %f12997, %f15;
	mul.f32 	%f12999, %f12996, %f12996;
	fma.rn.f32 	%f13000, %f12994, %f12994, %f12999;
	fma.rn.f32 	%f13001, %f12998, %f12998, %f13000;
	add.f32 	%f13002, %f13001, 0f322BCC77;
	rsqrt.approx.f32 	%f13003, %f13002;
	mul.f32 	%f13004, %f13003, %f13003;
	mul.f32 	%f13005, %f13003, %f13004;
	fma.rn.f32 	%f13006, %f12994, %f13005, %f12990;
	fma.rn.f32 	%f13007, %f12996, %f13005, %f12991;
	fma.rn.f32 	%f13008, %f12998, %f13005, %f12992;
	ld.shared.f32 	%f13009, [_ZZ20simulate_interactionP6float4S0_fiE6others+9744];
	sub.f32 	%f13010, %f13009, %f13;
	ld.shared.f32 	%f13011, [_ZZ20simulate_interactionP6float4S0_fiE6others+9748];
	sub.f32 	%f13012, %f13011, %f14;
	ld.shared.f32 	%f13013, [_ZZ20simulate_interactionP6float4S0_fiE6others+9752];
	sub.f32 	%f13014, %f13013, %f15;
	mul.f32 	%f13015, %f13012, %f13012;
	fma.rn.f32 	%f13016, %f13010, %f13010, %f13015;
	fma.rn.f32 	%f13017, %f13014, %f13014, %f13016;
	add.f32 	%f13018, %f13017, 0f322BCC77;
	rsqrt.approx.f32 	%f13019, %f13018;
	mul.f32 	%f13020, %f13019, %f13019;
	mul.f32 	%f13021, %f13019, %f13020;
	fma.rn.f32 	%f13022, %f13010, %f13021, %f13006;
	fma.rn.f32 	%f13023, %f13012, %f13021, %f13007;
	fma.rn.f32 	%f13024, %f13014, %f13021, %f13008;
	ld.shared.f32 	%f13025, [_ZZ20simulate_interactionP6float4S0_fiE6others+9756];
	sub.f32 	%f13026, %f13025, %f13;
	ld.shared.f32 	%f13027, [_ZZ20simulate_interactionP6float4S0_fiE6others+9760];
	sub.f32 	%f13028, %f13027, %f14;
	ld.shared.f32 	%f13029, [_ZZ20simulate_interactionP6float4S0_fiE6others+9764];
	sub.f32 	%f13030, %f13029, %f15;
	mul.f32 	%f13031, %f13028, %f13028;
	fma.rn.f32 	%f13032, %f13026, %f13026, %f13031;
	fma.rn.f32 	%f13033, %f13030, %f13030, %f13032;
	add.f32 	%f13034, %f13033, 0f322BCC77;
	rsqrt.approx.f32 	%f13035, %f13034;
	mul.f32 	%f13036, %f13035, %f13035;
	mul.f32 	%f13037, %f13035, %f13036;
	fma.rn.f32 	%f13038, %f13026, %f13037, %f13022;
	fma.rn.f32 	%f13039, %f13028, %f13037, %f13023;
	fma.rn.f32 	%f13040, %f13030, %f13037, %f13024;
	ld.shared.f32 	%f13041, [_ZZ20simulate_interactionP6float4S0_fiE6others+9768];
	sub.f32 	%f13042, %f13041, %f13;
	ld.shared.f32 	%f13043, [_ZZ20simulate_interactionP6float4S0_fiE6others+9772];
	sub.f32 	%f13044, %f13043, %f14;
	ld.shared.f32 	%f13045, [_ZZ20simulate_interactionP6float4S0_fiE6others+9776];
	sub.f32 	%f13046, %f13045, %f15;
	mul.f32 	%f13047, %f13044, %f13044;
	fma.rn.f32 	%f13048, %f13042, %f13042, %f13047;
	fma.rn.f32 	%f13049, %f13046, %f13046, %f13048;
	add.f32 	%f13050, %f13049, 0f322BCC77;
	rsqrt.approx.f32 	%f13051, %f13050;
	mul.f32 	%f13052, %f13051, %f13051;
	mul.f32 	%f13053, %f13051, %f13052;
	fma.rn.f32 	%f13054, %f13042, %f13053, %f13038;
	fma.rn.f32 	%f13055, %f13044, %f13053, %f13039;
	fma.rn.f32 	%f13056, %f13046, %f13053, %f13040;
	ld.shared.f32 	%f13057, [_ZZ20simulate_interactionP6float4S0_fiE6others+9780];
	sub.f32 	%f13058, %f13057, %f13;
	ld.shared.f32 	%f13059, [_ZZ20simulate_interactionP6float4S0_fiE6others+9784];
	sub.f32 	%f13060, %f13059, %f14;
	ld.shared.f32 	%f13061, [_ZZ20simulate_interactionP6float4S0_fiE6others+9788];
	sub.f32 	%f13062, %f13061, %f15;
	mul.f32 	%f13063, %f13060, %f13060;
	fma.rn.f32 	%f13064, %f13058, %f13058, %f13063;
	fma.rn.f32 	%f13065, %f13062, %f13062, %f13064;
	add.f32 	%f13066, %f13065, 0f322BCC77;
	rsqrt.approx.f32 	%f13067, %f13066;
	mul.f32 	%f13068, %f13067, %f13067;
	mul.f32 	%f13069, %f13067, %f13068;
	fma.rn.f32 	%f13070, %f13058, %f13069, %f13054;
	fma.rn.f32 	%f13071, %f13060, %f13069, %f13055;
	fma.rn.f32 	%f13072, %f13062, %f13069, %f13056;
	ld.shared.f32 	%f13073, [_ZZ20simulate_interactionP6float4S0_fiE6others+9792];
	sub.f32 	%f13074, %f13073, %f13;
	ld.shared.f32 	%f13075, [_ZZ20simulate_interactionP6float4S0_fiE6others+9796];
	sub.f32 	%f13076, %f13075, %f14;
	ld.shared.f32 	%f13077, [_ZZ20simulate_interactionP6float4S0_fiE6others+9800];
	sub.f32 	%f13078, %f13077, %f15;
	mul.f32 	%f13079, %f13076, %f13076;
	fma.rn.f32 	%f13080, %f13074, %f13074, %f13079;
	fma.rn.f32 	%f13081, %f13078, %f13078, %f13080;
	add.f32 	%f13082, %f13081, 0f322BCC77;
	rsqrt.approx.f32 	%f13083, %f13082;
	mul.f32 	%f13084, %f13083, %f13083;
	mul.f32 	%f13085, %f13083, %f13084;
	fma.rn.f32 	%f13086, %f13074, %f13085, %f13070;
	fma.rn.f32 	%f13087, %f13076, %f13085, %f13071;
	fma.rn.f32 	%f13088, %f13078, %f13085, %f13072;
	ld.shared.f32 	%f13089, [_ZZ20simulate_interactionP6float4S0_fiE6others+9804];
	sub.f32 	%f13090, %f13089, %f13;
	ld.shared.f32 	%f13091, [_ZZ20simulate_interactionP6float4S0_fiE6others+9808];
	sub.f32 	%f13092, %f13091, %f14;
	ld.shared.f32 	%f13093, [_ZZ20simulate_interactionP6float4S0_fiE6others+9812];
	sub.f32 	%f13094, %f13093, %f15;
	mul.f32 	%f13095, %f13092, %f13092;
	fma.rn.f32 	%f13096, %f13090, %f13090, %f13095;
	fma.rn.f32 	%f13097, %f13094, %f13094, %f13096;
	add.f32 	%f13098, %f13097, 0f322BCC77;
	rsqrt.approx.f32 	%f13099, %f13098;
	mul.f32 	%f13100, %f13099, %f13099;
	mul.f32 	%f13101, %f13099, %f13100;
	fma.rn.f32 	%f13102, %f13090, %f13101, %f13086;
	fma.rn.f32 	%f13103, %f13092, %f13101, %f13087;
	fma.rn.f32 	%f13104, %f13094, %f13101, %f13088;
	ld.shared.f32 	%f13105, [_ZZ20simulate_interactionP6float4S0_fiE6others+9816];
	sub.f32 	%f13106, %f13105, %f13;
	ld.shared.f32 	%f13107, [_ZZ20simulate_interactionP6float4S0_fiE6others+9820];
	sub.f32 	%f13108, %f13107, %f14;
	ld.shared.f32 	%f13109, [_ZZ20simulate_interactionP6float4S0_fiE6others+9824];
	sub.f32 	%f13110, %f13109, %f15;
	mul.f32 	%f13111, %f13108, %f13108;
	fma.rn.f32 	%f13112, %f13106, %f13106, %f13111;
	fma.rn.f32 	%f13113, %f13110, %f13110, %f13112;
	add.f32 	%f13114, %f13113, 0f322BCC77;
	rsqrt.approx.f32 	%f13115, %f13114;
	mul.f32 	%f13116, %f13115, %f13115;
	mul.f32 	%f13117, %f13115, %f13116;
	fma.rn.f32 	%f13118, %f13106, %f13117, %f13102;
	fma.rn.f32 	%f13119, %f13108, %f13117, %f13103;
	fma.rn.f32 	%f13120, %f13110, %f13117, %f13104;
	ld.shared.f32 	%f13121, [_ZZ20simulate_interactionP6float4S0_fiE6others+9828];
	sub.f32 	%f13122, %f13121, %f13;
	ld.shared.f32 	%f13123, [_ZZ20simulate_interactionP6float4S0_fiE6others+9832];
	sub.f32 	%f13124, %f13123, %f14;
	ld.shared.f32 	%f13125, [_ZZ20simulate_interactionP6float4S0_fiE6others+9836];
	sub.f32 	%f13126, %f13125, %f15;
	mul.f32 	%f13127, %f13124, %f13124;
	fma.rn.f32 	%f13128, %f13122, %f13122, %f13127;
	fma.rn.f32 	%f13129, %f13126, %f13126, %f13128;
	add.f32 	%f13130, %f13129, 0f322BCC77;
	rsqrt.approx.f32 	%f13131, %f13130;
	mul.f32 	%f13132, %f13131, %f13131;
	mul.f32 	%f13133, %f13131, %f13132;
	fma.rn.f32 	%f13134, %f13122, %f13133, %f13118;
	fma.rn.f32 	%f13135, %f13124, %f13133, %f13119;
	fma.rn.f32 	%f13136, %f13126, %f13133, %f13120;
	ld.shared.f32 	%f13137, [_ZZ20simulate_interactionP6float4S0_fiE6others+9840];
	sub.f32 	%f13138, %f13137, %f13;
	ld.shared.f32 	%f13139, [_ZZ20simulate_interactionP6float4S0_fiE6others+9844];
	sub.f32 	%f13140, %f13139, %f14;
	ld.shared.f32 	%f13141, [_ZZ20simulate_interactionP6float4S0_fiE6others+9848];
	sub.f32 	%f13142, %f13141, %f15;
	mul.f32 	%f13143, %f13140, %f13140;
	fma.rn.f32 	%f13144, %f13138, %f13138, %f13143;
	fma.rn.f32 	%f13145, %f13142, %f13142, %f13144;
	add.f32 	%f13146, %f13145, 0f322BCC77;
	rsqrt.approx.f32 	%f13147, %f13146;
	mul.f32 	%f13148, %f13147, %f13147;
	mul.f32 	%f13149, %f13147, %f13148;
	fma.rn.f32 	%f13150, %f13138, %f13149, %f13134;
	fma.rn.f32 	%f13151, %f13140, %f13149, %f13135;
	fma.rn.f32 	%f13152, %f13142, %f13149, %f13136;
	ld.shared.f32 	%f13153, [_ZZ20simulate_interactionP6float4S0_fiE6others+9852];
	sub.f32 	%f13154, %f13153, %f13;
	ld.shared.f32 	%f13155, [_ZZ20simulate_interactionP6float4S0_fiE6others+9856];
	sub.f32 	%f13156, %f13155, %f14;
	ld.shared.f32 	%f13157, [_ZZ20simulate_interactionP6float4S0_fiE6others+9860];
	sub.f32 	%f13158, %f13157, %f15;
	mul.f32 	%f13159, %f13156, %f13156;
	fma.rn.f32 	%f13160, %f13154, %f13154, %f13159;
	fma.rn.f32 	%f13161, %f13158, %f13158, %f13160;
	add.f32 	%f13162, %f13161, 0f322BCC77;
	rsqrt.approx.f32 	%f13163, %f13162;
	mul.f32 	%f13164, %f13163, %f13163;
	mul.f32 	%f13165, %f13163, %f13164;
	fma.rn.f32 	%f13166, %f13154, %f13165, %f13150;
	fma.rn.f32 	%f13167, %f13156, %f13165, %f13151;
	fma.rn.f32 	%f13168, %f13158, %f13165, %f13152;
	ld.shared.f32 	%f13169, [_ZZ20simulate_interactionP6float4S0_fiE6others+9864];
	sub.f32 	%f13170, %f13169, %f13;
	ld.shared.f32 	%f13171, [_ZZ20simulate_interactionP6float4S0_fiE6others+9868];
	sub.f32 	%f13172, %f13171, %f14;
	ld.shared.f32 	%f13173, [_ZZ20simulate_interactionP6float4S0_fiE6others+9872];
	sub.f32 	%f13174, %f13173, %f15;
	mul.f32 	%f13175, %f13172, %f13172;
	fma.rn.f32 	%f13176, %f13170, %f13170, %f13175;
	fma.rn.f32 	%f13177, %f13174, %f13174, %f13176;
	add.f32 	%f13178, %f13177, 0f322BCC77;
	rsqrt.approx.f32 	%f13179, %f13178;
	mul.f32 	%f13180, %f13179, %f13179;
	mul.f32 	%f13181, %f13179, %f13180;
	fma.rn.f32 	%f13182, %f13170, %f13181, %f13166;
	fma.rn.f32 	%f13183, %f13172, %f13181, %f13167;
	fma.rn.f32 	%f13184, %f13174, %f13181, %f13168;
	ld.shared.f32 	%f13185, [_ZZ20simulate_interactionP6float4S0_fiE6others+9876];
	sub.f32 	%f13186, %f13185, %f13;
	ld.shared.f32 	%f13187, [_ZZ20simulate_interactionP6float4S0_fiE6others+9880];
	sub.f32 	%f13188, %f13187, %f14;
	ld.shared.f32 	%f13189, [_ZZ20simulate_interactionP6float4S0_fiE6others+9884];
	sub.f32 	%f13190, %f13189, %f15;
	mul.f32 	%f13191, %f13188, %f13188;
	fma.rn.f32 	%f13192, %f13186, %f13186, %f13191;
	fma.rn.f32 	%f13193, %f13190, %f13190, %f13192;
	add.f32 	%f13194, %f13193, 0f322BCC77;
	rsqrt.approx.f32 	%f13195, %f13194;
	mul.f32 	%f13196, %f13195, %f13195;
	mul.f32 	%f13197, %f13195, %f13196;
	fma.rn.f32 	%f13198, %f13186, %f13197, %f13182;
	fma.rn.f32 	%f13199, %f13188, %f13197, %f13183;
	fma.rn.f32 	%f13200, %f13190, %f13197, %f13184;
	ld.shared.f32 	%f13201, [_ZZ20simulate_interactionP6float4S0_fiE6others+9888];
	sub.f32 	%f13202, %f13201, %f13;
	ld.shared.f32 	%f13203, [_ZZ20simulate_interactionP6float4S0_fiE6others+9892];
	sub.f32 	%f13204, %f13203, %f14;
	ld.shared.f32 	%f13205, [_ZZ20simulate_interactionP6float4S0_fiE6others+9896];
	sub.f32 	%f13206, %f13205, %f15;
	mul.f32 	%f13207, %f13204, %f13204;
	fma.rn.f32 	%f13208, %f13202, %f13202, %f13207;
	fma.rn.f32 	%f13209, %f13206, %f13206, %f13208;
	add.f32 	%f13210, %f13209, 0f322BCC77;
	rsqrt.approx.f32 	%f13211, %f13210;
	mul.f32 	%f13212, %f13211, %f13211;
	mul.f32 	%f13213, %f13211, %f13212;
	fma.rn.f32 	%f13214, %f13202, %f13213, %f13198;
	fma.rn.f32 	%f13215, %f13204, %f13213, %f13199;
	fma.rn.f32 	%f13216, %f13206, %f13213, %f13200;
	ld.shared.f32 	%f13217, [_ZZ20simulate_interactionP6float4S0_fiE6others+9900];
	sub.f32 	%f13218, %f13217, %f13;
	ld.shared.f32 	%f13219, [_ZZ20simulate_interactionP6float4S0_fiE6others+9904];
	sub.f32 	%f13220, %f13219, %f14;
	ld.shared.f32 	%f13221, [_ZZ20simulate_interactionP6float4S0_fiE6others+9908];
	sub.f32 	%f13222, %f13221, %f15;
	mul.f32 	%f13223, %f13220, %f13220;
	fma.rn.f32 	%f13224, %f13218, %f13218, %f13223;
	fma.rn.f32 	%f13225, %f13222, %f13222, %f13224;
	add.f32 	%f13226, %f13225, 0f322BCC77;
	rsqrt.approx.f32 	%f13227, %f13226;
	mul.f32 	%f13228, %f13227, %f13227;
	mul.f32 	%f13229, %f13227, %f13228;
	fma.rn.f32 	%f13230, %f13218, %f13229, %f13214;
	fma.rn.f32 	%f13231, %f13220, %f13229, %f13215;
	fma.rn.f32 	%f13232, %f13222, %f13229, %f13216;
	ld.shared.f32 	%f13233, [_ZZ20simulate_interactionP6float4S0_fiE6others+9912];
	sub.f32 	%f13234, %f13233, %f13;
	ld.shared.f32 	%f13235, [_ZZ20simulate_interactionP6float4S0_fiE6others+9916];
	sub.f32 	%f13236, %f13235, %f14;
	ld.shared.f32 	%f13237, [_ZZ20simulate_interactionP6float4S0_fiE6others+9920];
	sub.f32 	%f13238, %f13237, %f15;
	mul.f32 	%f13239, %f13236, %f13236;
	fma.rn.f32 	%f13240, %f13234, %f13234, %f13239;
	fma.rn.f32 	%f13241, %f13238, %f13238, %f13240;
	add.f32 	%f13242, %f13241, 0f322BCC77;
	rsqrt.approx.f32 	%f13243, %f13242;
	mul.f32 	%f13244, %f13243, %f13243;
	mul.f32 	%f13245, %f13243, %f13244;
	fma.rn.f32 	%f13246, %f13234, %f13245, %f13230;
	fma.rn.f32 	%f13247, %f13236, %f13245, %f13231;
	fma.rn.f32 	%f13248, %f13238, %f13245, %f13232;
	ld.shared.f32 	%f13249, [_ZZ20simulate_interactionP6float4S0_fiE6others+9924];
	sub.f32 	%f13250, %f13249, %f13;
	ld.shared.f32 	%f13251, [_ZZ20simulate_interactionP6float4S0_fiE6others+9928];
	sub.f32 	%f13252, %f13251, %f14;
	ld.shared.f32 	%f13253, [_ZZ20simulate_interactionP6float4S0_fiE6others+9932];
	sub.f32 	%f13254, %f13253, %f15;
	mul.f32 	%f13255, %f13252, %f13252;
	fma.rn.f32 	%f13256, %f13250, %f13250, %f13255;
	fma.rn.f32 	%f13257, %f13254, %f13254, %f13256;
	add.f32 	%f13258, %f13257, 0f322BCC77;
	rsqrt.approx.f32 	%f13259, %f13258;
	mul.f32 	%f13260, %f13259, %f13259;
	mul.f32 	%f13261, %f13259, %f13260;
	fma.rn.f32 	%f13262, %f13250, %f13261, %f13246;
	fma.rn.f32 	%f13263, %f13252, %f13261, %f13247;
	fma.rn.f32 	%f13264, %f13254, %f13261, %f13248;
	ld.shared.f32 	%f13265, [_ZZ20simulate_interactionP6float4S0_fiE6others+9936];
	sub.f32 	%f13266, %f13265, %f13;
	ld.shared.f32 	%f13267, [_ZZ20simulate_interactionP6float4S0_fiE6others+9940];
	sub.f32 	%f13268, %f13267, %f14;
	ld.shared.f32 	%f13269, [_ZZ20simulate_interactionP6float4S0_fiE6others+9944];
	sub.f32 	%f13270, %f13269, %f15;
	mul.f32 	%f13271, %f13268, %f13268;
	fma.rn.f32 	%f13272, %f13266, %f13266, %f13271;
	fma.rn.f32 	%f13273, %f13270, %f13270, %f13272;
	add.f32 	%f13274, %f13273, 0f322BCC77;
	rsqrt.approx.f32 	%f13275, %f13274;
	mul.f32 	%f13276, %f13275, %f13275;
	mul.f32 	%f13277, %f13275, %f13276;
	fma.rn.f32 	%f13278, %f13266, %f13277, %f13262;
	fma.rn.f32 	%f13279, %f13268, %f13277, %f13263;
	fma.rn.f32 	%f13280, %f13270, %f13277, %f13264;
	ld.shared.f32 	%f13281, [_ZZ20simulate_interactionP6float4S0_fiE6others+9948];
	sub.f32 	%f13282, %f13281, %f13;
	ld.shared.f32 	%f13283, [_ZZ20simulate_interactionP6float4S0_fiE6others+9952];
	sub.f32 	%f13284, %f13283, %f14;
	ld.shared.f32 	%f13285, [_ZZ20simulate_interactionP6float4S0_fiE6others+9956];
	sub.f32 	%f13286, %f13285, %f15;
	mul.f32 	%f13287, %f13284, %f13284;
	fma.rn.f32 	%f13288, %f13282, %f13282, %f13287;
	fma.rn.f32 	%f13289, %f13286, %f13286, %f13288;
	add.f32 	%f13290, %f13289, 0f322BCC77;
	rsqrt.approx.f32 	%f13291, %f13290;
	mul.f32 	%f13292, %f13291, %f13291;
	mul.f32 	%f13293, %f13291, %f13292;
	fma.rn.f32 	%f13294, %f13282, %f13293, %f13278;
	fma.rn.f32 	%f13295, %f13284, %f13293, %f13279;
	fma.rn.f32 	%f13296, %f13286, %f13293, %f13280;
	ld.shared.f32 	%f13297, [_ZZ20simulate_interactionP6float4S0_fiE6others+9960];
	sub.f32 	%f13298, %f13297, %f13;
	ld.shared.f32 	%f13299, [_ZZ20simulate_interactionP6float4S0_fiE6others+9964];
	sub.f32 	%f13300, %f13299, %f14;
	ld.shared.f32 	%f13301, [_ZZ20simulate_interactionP6float4S0_fiE6others+9968];
	sub.f32 	%f13302, %f13301, %f15;
	mul.f32 	%f13303, %f13300, %f13300;
	fma.rn.f32 	%f13304, %f13298, %f13298, %f13303;
	fma.rn.f32 	%f13305, %f13302, %f13302, %f13304;
	add.f32 	%f13306, %f13305, 0f322BCC77;
	rsqrt.approx.f32 	%f13307, %f13306;
	mul.f32 	%f13308, %f13307, %f13307;
	mul.f32 	%f13309, %f13307, %f13308;
	fma.rn.f32 	%f13310, %f13298, %f13309, %f13294;
	fma.rn.f32 	%f13311, %f13300, %f13309, %f13295;
	fma.rn.f32 	%f13312, %f13302, %f13309, %f13296;
	ld.shared.f32 	%f13313, [_ZZ20simulate_interactionP6float4S0_fiE6others+9972];
	sub.f32 	%f13314, %f13313, %f13;
	ld.shared.f32 	%f13315, [_ZZ20simulate_interactionP6float4S0_fiE6others+9976];
	sub.f32 	%f13316, %f13315, %f14;
	ld.shared.f32 	%f13317, [_ZZ20simulate_interactionP6float4S0_fiE6others+9980];
	sub.f32 	%f13318, %f13317, %f15;
	mul.f32 	%f13319, %f13316, %f13316;
	fma.rn.f32 	%f13320, %f13314, %f13314, %f13319;
	fma.rn.f32 	%f13321, %f13318, %f13318, %f13320;
	add.f32 	%f13322, %f13321, 0f322BCC77;
	rsqrt.approx.f32 	%f13323, %f13322;
	mul.f32 	%f13324, %f13323, %f13323;
	mul.f32 	%f13325, %f13323, %f13324;
	fma.rn.f32 	%f13326, %f13314, %f13325, %f13310;
	fma.rn.f32 	%f13327, %f13316, %f13325, %f13311;
	fma.rn.f32 	%f13328, %f13318, %f13325, %f13312;
	ld.shared.f32 	%f13329, [_ZZ20simulate_interactionP6float4S0_fiE6others+9984];
	sub.f32 	%f13330, %f13329, %f13;
	ld.shared.f32 	%f13331, [_ZZ20simulate_interactionP6float4S0_fiE6others+9988];
	sub.f32 	%f13332, %f13331, %f14;
	ld.shared.f32 	%f13333, [_ZZ20simulate_interactionP6float4S0_fiE6others+9992];
	sub.f32 	%f13334, %f13333, %f15;
	mul.f32 	%f13335, %f13332, %f13332;
	fma.rn.f32 	%f13336, %f13330, %f13330, %f13335;
	fma.rn.f32 	%f13337, %f13334, %f13334, %f13336;
	add.f32 	%f13338, %f13337, 0f322BCC77;
	rsqrt.approx.f32 	%f13339, %f13338;
	mul.f32 	%f13340, %f13339, %f13339;
	mul.f32 	%f13341, %f13339, %f13340;
	fma.rn.f32 	%f13342, %f13330, %f13341, %f13326;
	fma.rn.f32 	%f13343, %f13332, %f13341, %f13327;
	fma.rn.f32 	%f13344, %f13334, %f13341, %f13328;
	ld.shared.f32 	%f13345, [_ZZ20simulate_interactionP6float4S0_fiE6others+9996];
	sub.f32 	%f13346, %f13345, %f13;
	ld.shared.f32 	%f13347, [_ZZ20simulate_interactionP6float4S0_fiE6others+10000];
	sub.f32 	%f13348, %f13347, %f14;
	ld.shared.f32 	%f13349, [_ZZ20simulate_interactionP6float4S0_fiE6others+10004];
	sub.f32 	%f13350, %f13349, %f15;
	mul.f32 	%f13351, %f13348, %f13348;
	fma.rn.f32 	%f13352, %f13346, %f13346, %f13351;
	fma.rn.f32 	%f13353, %f13350, %f13350, %f13352;
	add.f32 	%f13354, %f13353, 0f322BCC77;
	rsqrt.approx.f32 	%f13355, %f13354;
	mul.f32 	%f13356, %f13355, %f13355;
	mul.f32 	%f13357, %f13355, %f13356;
	fma.rn.f32 	%f13358, %f13346, %f13357, %f13342;
	fma.rn.f32 	%f13359, %f13348, %f13357, %f13343;
	fma.rn.f32 	%f13360, %f13350, %f13357, %f13344;
	ld.shared.f32 	%f13361, [_ZZ20simulate_interactionP6float4S0_fiE6others+10008];
	sub.f32 	%f13362, %f13361, %f13;
	ld.shared.f32 	%f13363, [_ZZ20simulate_interactionP6float4S0_fiE6others+10012];
	sub.f32 	%f13364, %f13363, %f14;
	ld.shared.f32 	%f13365, [_ZZ20simulate_interactionP6float4S0_fiE6others+10016];
	sub.f32 	%f13366, %f13365, %f15;
	mul.f32 	%f13367, %f13364, %f13364;
	fma.rn.f32 	%f13368, %f13362, %f13362, %f13367;
	fma.rn.f32 	%f13369, %f13366, %f13366, %f13368;
	add.f32 	%f13370, %f13369, 0f322BCC77;
	rsqrt.approx.f32 	%f13371, %f13370;
	mul.f32 	%f13372, %f13371, %f13371;
	mul.f32 	%f13373, %f13371, %f13372;
	fma.rn.f32 	%f13374, %f13362, %f13373, %f13358;
	fma.rn.f32 	%f13375, %f13364, %f13373, %f13359;
	fma.rn.f32 	%f13376, %f13366, %f13373, %f13360;
	ld.shared.f32 	%f13377, [_ZZ20simulate_interactionP6float4S0_fiE6others+10020];
	sub.f32 	%f13378, %f13377, %f13;
	ld.shared.f32 	%f13379, [_ZZ20simulate_interactionP6float4S0_fiE6others+10024];
	sub.f32 	%f13380, %f13379, %f14;
	ld.shared.f32 	%f13381, [_ZZ20simulate_interactionP6float4S0_fiE6others+10028];
	sub.f32 	%f13382, %f13381, %f15;
	mul.f32 	%f13383, %f13380, %f13380;
	fma.rn.f32 	%f13384, %f13378, %f13378, %f13383;
	fma.rn.f32 	%f13385, %f13382, %f13382, %f13384;
	add.f32 	%f13386, %f13385, 0f322BCC77;
	rsqrt.approx.f32 	%f13387, %f13386;
	mul.f32 	%f13388, %f13387, %f13387;
	mul.f32 	%f13389, %f13387, %f13388;
	fma.rn.f32 	%f13390, %f13378, %f13389, %f13374;
	fma.rn.f32 	%f13391, %f13380, %f13389, %f13375;
	fma.rn.f32 	%f13392, %f13382, %f13389, %f13376;
	ld.shared.f32 	%f13393, [_ZZ20simulate_interactionP6float4S0_fiE6others+10032];
	sub.f32 	%f13394, %f13393, %f13;
	ld.shared.f32 	%f13395, [_ZZ20simulate_interactionP6float4S0_fiE6others+10036];
	sub.f32 	%f13396, %f13395, %f14;
	ld.shared.f32 	%f13397, [_ZZ20simulate_interactionP6float4S0_fiE6others+10040];
	sub.f32 	%f13398, %f13397, %f15;
	mul.f32 	%f13399, %f13396, %f13396;
	fma.rn.f32 	%f13400, %f13394, %f13394, %f13399;
	fma.rn.f32 	%f13401, %f13398, %f13398, %f13400;
	add.f32 	%f13402, %f13401, 0f322BCC77;
	rsqrt.approx.f32 	%f13403, %f13402;
	mul.f32 	%f13404, %f13403, %f13403;
	mul.f32 	%f13405, %f13403, %f13404;
	fma.rn.f32 	%f13406, %f13394, %f13405, %f13390;
	fma.rn.f32 	%f13407, %f13396, %f13405, %f13391;
	fma.rn.f32 	%f13408, %f13398, %f13405, %f13392;
	ld.shared.f32 	%f13409, [_ZZ20simulate_interactionP6float4S0_fiE6others+10044];
	sub.f32 	%f13410, %f13409, %f13;
	ld.shared.f32 	%f13411, [_ZZ20simulate_interactionP6float4S0_fiE6others+10048];
	sub.f32 	%f13412, %f13411, %f14;
	ld.shared.f32 	%f13413, [_ZZ20simulate_interactionP6float4S0_fiE6others+10052];
	sub.f32 	%f13414, %f13413, %f15;
	mul.f32 	%f13415, %f13412, %f13412;
	fma.rn.f32 	%f13416, %f13410, %f13410, %f13415;
	fma.rn.f32 	%f13417, %f13414, %f13414, %f13416;
	add.f32 	%f13418, %f13417, 0f322BCC77;
	rsqrt.approx.f32 	%f13419, %f13418;
	mul.f32 	%f13420, %f13419, %f13419;
	mul.f32 	%f13421, %f13419, %f13420;
	fma.rn.f32 	%f13422, %f13410, %f13421, %f13406;
	fma.rn.f32 	%f13423, %f13412, %f13421, %f13407;
	fma.rn.f32 	%f13424, %f13414, %f13421, %f13408;
	ld.shared.f32 	%f13425, [_ZZ20simulate_interactionP6float4S0_fiE6others+10056];
	sub.f32 	%f13426, %f13425, %f13;
	ld.shared.f32 	%f13427, [_ZZ20simulate_interactionP6float4S0_fiE6others+10060];
	sub.f32 	%f13428, %f13427, %f14;
	ld.shared.f32 	%f13429, [_ZZ20simulate_interactionP6float4S0_fiE6others+10064];
	sub.f32 	%f13430, %f13429, %f15;
	mul.f32 	%f13431, %f13428, %f13428;
	fma.rn.f32 	%f13432, %f13426, %f13426, %f13431;
	fma.rn.f32 	%f13433, %f13430, %f13430, %f13432;
	add.f32 	%f13434, %f13433, 0f322BCC77;
	rsqrt.approx.f32 	%f13435, %f13434;
	mul.f32 	%f13436, %f13435, %f13435;
	mul.f32 	%f13437, %f13435, %f13436;
	fma.rn.f32 	%f13438, %f13426, %f13437, %f13422;
	fma.rn.f32 	%f13439, %f13428, %f13437, %f13423;
	fma.rn.f32 	%f13440, %f13430, %f13437, %f13424;
	ld.shared.f32 	%f13441, [_ZZ20simulate_interactionP6float4S0_fiE6others+10068];
	sub.f32 	%f13442, %f13441, %f13;
	ld.shared.f32 	%f13443, [_ZZ20simulate_interactionP6float4S0_fiE6others+10072];
	sub.f32 	%f13444, %f13443, %f14;
	ld.shared.f32 	%f13445, [_ZZ20simulate_interactionP6float4S0_fiE6others+10076];
	sub.f32 	%f13446, %f13445, %f15;
	mul.f32 	%f13447, %f13444, %f13444;
	fma.rn.f32 	%f13448, %f13442, %f13442, %f13447;
	fma.rn.f32 	%f13449, %f13446, %f13446, %f13448;
	add.f32 	%f13450, %f13449, 0f322BCC77;
	rsqrt.approx.f32 	%f13451, %f13450;
	mul.f32 	%f13452, %f13451, %f13451;
	mul.f32 	%f13453, %f13451, %f13452;
	fma.rn.f32 	%f13454, %f13442, %f13453, %f13438;
	fma.rn.f32 	%f13455, %f13444, %f13453, %f13439;
	fma.rn.f32 	%f13456, %f13446, %f13453, %f13440;
	ld.shared.f32 	%f13457, [_ZZ20simulate_interactionP6float4S0_fiE6others+10080];
	sub.f32 	%f13458, %f13457, %f13;
	ld.shared.f32 	%f13459, [_ZZ20simulate_interactionP6float4S0_fiE6others+10084];
	sub.f32 	%f13460, %f13459, %f14;
	ld.shared.f32 	%f13461, [_ZZ20simulate_interactionP6float4S0_fiE6others+10088];
	sub.f32 	%f13462, %f13461, %f15;
	mul.f32 	%f13463, %f13460, %f13460;
	fma.rn.f32 	%f13464, %f13458, %f13458, %f13463;
	fma.rn.f32 	%f13465, %f13462, %f13462, %f13464;
	add.f32 	%f13466, %f13465, 0f322BCC77;
	rsqrt.approx.f32 	%f13467, %f13466;
	mul.f32 	%f13468, %f13467, %f13467;
	mul.f32 	%f13469, %f13467, %f13468;
	fma.rn.f32 	%f13470, %f13458, %f13469, %f13454;
	fma.rn.f32 	%f13471, %f13460, %f13469, %f13455;
	fma.rn.f32 	%f13472, %f13462, %f13469, %f13456;
	ld.shared.f32 	%f13473, [_ZZ20simulate_interactionP6float4S0_fiE6others+10092];
	sub.f32 	%f13474, %f13473, %f13;
	ld.shared.f32 	%f13475, [_ZZ20simulate_interactionP6float4S0_fiE6others+10096];
	sub.f32 	%f13476, %f13475, %f14;
	ld.shared.f32 	%f13477, [_ZZ20simulate_interactionP6float4S0_fiE6others+10100];
	sub.f32 	%f13478, %f13477, %f15;
	mul.f32 	%f13479, %f13476, %f13476;
	fma.rn.f32 	%f13480, %f13474, %f13474, %f13479;
	fma.rn.f32 	%f13481, %f13478, %f13478, %f13480;
	add.f32 	%f13482, %f13481, 0f322BCC77;
	rsqrt.approx.f32 	%f13483, %f13482;
	mul.f32 	%f13484, %f13483, %f13483;
	mul.f32 	%f13485, %f13483, %f13484;
	fma.rn.f32 	%f13486, %f13474, %f13485, %f13470;
	fma.rn.f32 	%f13487, %f13476, %f13485, %f13471;
	fma.rn.f32 	%f13488, %f13478, %f13485, %f13472;
	ld.shared.f32 	%f13489, [_ZZ20simulate_interactionP6float4S0_fiE6others+10104];
	sub.f32 	%f13490, %f13489, %f13;
	ld.shared.f32 	%f13491, [_ZZ20simulate_interactionP6float4S0_fiE6others+10108];
	sub.f32 	%f13492, %f13491, %f14;
	ld.shared.f32 	%f13493, [_ZZ20simulate_interactionP6float4S0_fiE6others+10112];
	sub.f32 	%f13494, %f13493, %f15;
	mul.f32 	%f13495, %f13492, %f13492;
	fma.rn.f32 	%f13496, %f13490, %f13490, %f13495;
	fma.rn.f32 	%f13497, %f13494, %f13494, %f13496;
	add.f32 	%f13498, %f13497, 0f322BCC77;
	rsqrt.approx.f32 	%f13499, %f13498;
	mul.f32 	%f13500, %f13499, %f13499;
	mul.f32 	%f13501, %f13499, %f13500;
	fma.rn.f32 	%f13502, %f13490, %f13501, %f13486;
	fma.rn.f32 	%f13503, %f13492, %f13501, %f13487;
	fma.rn.f32 	%f13504, %f13494, %f13501, %f13488;
	ld.shared.f32 	%f13505, [_ZZ20simulate_interactionP6float4S0_fiE6others+10116];
	sub.f32 	%f13506, %f13505, %f13;
	ld.shared.f32 	%f13507, [_ZZ20simulate_interactionP6float4S0_fiE6others+10120];
	sub.f32 	%f13508, %f13507, %f14;
	ld.shared.f32 	%f13509, [_ZZ20simulate_interactionP6float4S0_fiE6others+10124];
	sub.f32 	%f13510, %f13509, %f15;
	mul.f32 	%f13511, %f13508, %f13508;
	fma.rn.f32 	%f13512, %f13506, %f13506, %f13511;
	fma.rn.f32 	%f13513, %f13510, %f13510, %f13512;
	add.f32 	%f13514, %f13513, 0f322BCC77;
	rsqrt.approx.f32 	%f13515, %f13514;
	mul.f32 	%f13516, %f13515, %f13515;
	mul.f32 	%f13517, %f13515, %f13516;
	fma.rn.f32 	%f13518, %f13506, %f13517, %f13502;
	fma.rn.f32 	%f13519, %f13508, %f13517, %f13503;
	fma.rn.f32 	%f13520, %f13510, %f13517, %f13504;
	ld.shared.f32 	%f13521, [_ZZ20simulate_interactionP6float4S0_fiE6others+10128];
	sub.f32 	%f13522, %f13521, %f13;
	ld.shared.f32 	%f13523, [_ZZ20simulate_interactionP6float4S0_fiE6others+10132];
	sub.f32 	%f13524, %f13523, %f14;
	ld.shared.f32 	%f13525, [_ZZ20simulate_interactionP6float4S0_fiE6others+10136];
	sub.f32 	%f13526, %f13525, %f15;
	mul.f32 	%f13527, %f13524, %f13524;
	fma.rn.f32 	%f13528, %f13522, %f13522, %f13527;
	fma.rn.f32 	%f13529, %f13526, %f13526, %f13528;
	add.f32 	%f13530, %f13529, 0f322BCC77;
	rsqrt.approx.f32 	%f13531, %f13530;
	mul.f32 	%f13532, %f13531, %f13531;
	mul.f32 	%f13533, %f13531, %f13532;
	fma.rn.f32 	%f13534, %f13522, %f13533, %f13518;
	fma.rn.f32 	%f13535, %f13524, %f13533, %f13519;
	fma.rn.f32 	%f13536, %f13526, %f13533, %f13520;
	ld.shared.f32 	%f13537, [_ZZ20simulate_interactionP6float4S0_fiE6others+10140];
	sub.f32 	%f13538, %f13537, %f13;
	ld.shared.f32 	%f13539, [_ZZ20simulate_interactionP6float4S0_fiE6others+10144];
	sub.f32 	%f13540, %f13539, %f14;
	ld.shared.f32 	%f13541, [_ZZ20simulate_interactionP6float4S0_fiE6others+10148];
	sub.f32 	%f13542, %f13541, %f15;
	mul.f32 	%f13543, %f13540, %f13540;
	fma.rn.f32 	%f13544, %f13538, %f13538, %f13543;
	fma.rn.f32 	%f13545, %f13542, %f13542, %f13544;
	add.f32 	%f13546, %f13545, 0f322BCC77;
	rsqrt.approx.f32 	%f13547, %f13546;
	mul.f32 	%f13548, %f13547, %f13547;
	mul.f32 	%f13549, %f13547, %f13548;
	fma.rn.f32 	%f13550, %f13538, %f13549, %f13534;
	fma.rn.f32 	%f13551, %f13540, %f13549, %f13535;
	fma.rn.f32 	%f13552, %f13542, %f13549, %f13536;
	ld.shared.f32 	%f13553, [_ZZ20simulate_interactionP6float4S0_fiE6others+10152];
	sub.f32 	%f13554, %f13553, %f13;
	ld.shared.f32 	%f13555, [_ZZ20simulate_interactionP6float4S0_fiE6others+10156];
	sub.f32 	%f13556, %f13555, %f14;
	ld.shared.f32 	%f13557, [_ZZ20simulate_interactionP6float4S0_fiE6others+10160];
	sub.f32 	%f13558, %f13557, %f15;
	mul.f32 	%f13559, %f13556, %f13556;
	fma.rn.f32 	%f13560, %f13554, %f13554, %f13559;
	fma.rn.f32 	%f13561, %f13558, %f13558, %f13560;
	add.f32 	%f13562, %f13561, 0f322BCC77;
	rsqrt.approx.f32 	%f13563, %f13562;
	mul.f32 	%f13564, %f13563, %f13563;
	mul.f32 	%f13565, %f13563, %f13564;
	fma.rn.f32 	%f13566, %f13554, %f13565, %f13550;
	fma.rn.f32 	%f13567, %f13556, %f13565, %f13551;
	fma.rn.f32 	%f13568, %f13558, %f13565, %f13552;
	ld.shared.f32 	%f13569, [_ZZ20simulate_interactionP6float4S0_fiE6others+10164];
	sub.f32 	%f13570, %f13569, %f13;
	ld.shared.f32 	%f13571, [_ZZ20simulate_interactionP6float4S0_fiE6others+10168];
	sub.f32 	%f13572, %f13571, %f14;
	ld.shared.f32 	%f13573, [_ZZ20simulate_interactionP6float4S0_fiE6others+10172];
	sub.f32 	%f13574, %f13573, %f15;
	mul.f32 	%f13575, %f13572, %f13572;
	fma.rn.f32 	%f13576, %f13570, %f13570, %f13575;
	fma.rn.f32 	%f13577, %f13574, %f13574, %f13576;
	add.f32 	%f13578, %f13577, 0f322BCC77;
	rsqrt.approx.f32 	%f13579, %f13578;
	mul.f32 	%f13580, %f13579, %f13579;
	mul.f32 	%f13581, %f13579, %f13580;
	fma.rn.f32 	%f13582, %f13570, %f13581, %f13566;
	fma.rn.f32 	%f13583, %f13572, %f13581, %f13567;
	fma.rn.f32 	%f13584, %f13574, %f13581, %f13568;
	ld.shared.f32 	%f13585, [_ZZ20simulate_interactionP6float4S0_fiE6others+10176];
	sub.f32 	%f13586, %f13585, %f13;
	ld.shared.f32 	%f13587, [_ZZ20simulate_interactionP6float4S0_fiE6others+10180];
	sub.f32 	%f13588, %f13587, %f14;
	ld.shared.f32 	%f13589, [_ZZ20simulate_interactionP6float4S0_fiE6others+10184];
	sub.f32 	%f13590, %f13589, %f15;
	mul.f32 	%f13591, %f13588, %f13588;
	fma.rn.f32 	%f13592, %f13586, %f13586, %f13591;
	fma.rn.f32 	%f13593, %f13590, %f13590, %f13592;
	add.f32 	%f13594, %f13593, 0f322BCC77;
	rsqrt.approx.f32 	%f13595, %f13594;
	mul.f32 	%f13596, %f13595, %f13595;
	mul.f32 	%f13597, %f13595, %f13596;
	fma.rn.f32 	%f13598, %f13586, %f13597, %f13582;
	fma.rn.f32 	%f13599, %f13588, %f13597, %f13583;
	fma.rn.f32 	%f13600, %f13590, %f13597, %f13584;
	ld.shared.f32 	%f13601, [_ZZ20simulate_interactionP6float4S0_fiE6others+10188];
	sub.f32 	%f13602, %f13601, %f13;
	ld.shared.f32 	%f13603, [_ZZ20simulate_interactionP6float4S0_fiE6others+10192];
	sub.f32 	%f13604, %f13603, %f14;
	ld.shared.f32 	%f13605, [_ZZ20simulate_interactionP6float4S0_fiE6others+10196];
	sub.f32 	%f13606, %f13605, %f15;
	mul.f32 	%f13607, %f13604, %f13604;
	fma.rn.f32 	%f13608, %f13602, %f13602, %f13607;
	fma.rn.f32 	%f13609, %f13606, %f13606, %f13608;
	add.f32 	%f13610, %f13609, 0f322BCC77;
	rsqrt.approx.f32 	%f13611, %f13610;
	mul.f32 	%f13612, %f13611, %f13611;
	mul.f32 	%f13613, %f13611, %f13612;
	fma.rn.f32 	%f13614, %f13602, %f13613, %f13598;
	fma.rn.f32 	%f13615, %f13604, %f13613, %f13599;
	fma.rn.f32 	%f13616, %f13606, %f13613, %f13600;
	ld.shared.f32 	%f13617, [_ZZ20simulate_interactionP6float4S0_fiE6others+10200];
	sub.f32 	%f13618, %f13617, %f13;
	ld.shared.f32 	%f13619, [_ZZ20simulate_interactionP6float4S0_fiE6others+10204];
	sub.f32 	%f13620, %f13619, %f14;
	ld.shared.f32 	%f13621, [_ZZ20simulate_interactionP6float4S0_fiE6others+10208];
	sub.f32 	%f13622, %f13621, %f15;
	mul.f32 	%f13623, %f13620, %f13620;
	fma.rn.f32 	%f13624, %f13618, %f13618, %f13623;
	fma.rn.f32 	%f13625, %f13622, %f13622, %f13624;
	add.f32 	%f13626, %f13625, 0f322BCC77;
	rsqrt.approx.f32 	%f13627, %f13626;
	mul.f32 	%f13628, %f13627, %f13627;
	mul.f32 	%f13629, %f13627, %f13628;
	fma.rn.f32 	%f13630, %f13618, %f13629, %f13614;
	fma.rn.f32 	%f13631, %f13620, %f13629, %f13615;
	fma.rn.f32 	%f13632, %f13622, %f13629, %f13616;
	ld.shared.f32 	%f13633, [_ZZ20simulate_interactionP6float4S0_fiE6others+10212];
	sub.f32 	%f13634, %f13633, %f13;
	ld.shared.f32 	%f13635, [_ZZ20simulate_interactionP6float4S0_fiE6others+10216];
	sub.f32 	%f13636, %f13635, %f14;
	ld.shared.f32 	%f13637, [_ZZ20simulate_interactionP6float4S0_fiE6others+10220];
	sub.f32 	%f13638, %f13637, %f15;
	mul.f32 	%f13639, %f13636, %f13636;
	fma.rn.f32 	%f13640, %f13634, %f13634, %f13639;
	fma.rn.f32 	%f13641, %f13638, %f13638, %f13640;
	add.f32 	%f13642, %f13641, 0f322BCC77;
	rsqrt.approx.f32 	%f13643, %f13642;
	mul.f32 	%f13644, %f13643, %f13643;
	mul.f32 	%f13645, %f13643, %f13644;
	fma.rn.f32 	%f13646, %f13634, %f13645, %f13630;
	fma.rn.f32 	%f13647, %f13636, %f13645, %f13631;
	fma.rn.f32 	%f13648, %f13638, %f13645, %f13632;
	ld.shared.f32 	%f13649, [_ZZ20simulate_interactionP6float4S0_fiE6others+10224];
	sub.f32 	%f13650, %f13649, %f13;
	ld.shared.f32 	%f13651, [_ZZ20simulate_interactionP6float4S0_fiE6others+10228];
	sub.f32 	%f13652, %f13651, %f14;
	ld.shared.f32 	%f13653, [_ZZ20simulate_interactionP6float4S0_fiE6others+10232];
	sub.f32 	%f13654, %f13653, %f15;
	mul.f32 	%f13655, %f13652, %f13652;
	fma.rn.f32 	%f13656, %f13650, %f13650, %f13655;
	fma.rn.f32 	%f13657, %f13654, %f13654, %f13656;
	add.f32 	%f13658, %f13657, 0f322BCC77;
	rsqrt.approx.f32 	%f13659, %f13658;
	mul.f32 	%f13660, %f13659, %f13659;
	mul.f32 	%f13661, %f13659, %f13660;
	fma.rn.f32 	%f13662, %f13650, %f13661, %f13646;
	fma.rn.f32 	%f13663, %f13652, %f13661, %f13647;
	fma.rn.f32 	%f13664, %f13654, %f13661, %f13648;
	ld.shared.f32 	%f13665, [_ZZ20simulate_interactionP6float4S0_fiE6others+10236];
	sub.f32 	%f13666, %f13665, %f13;
	ld.shared.f32 	%f13667, [_ZZ20simulate_interactionP6float4S0_fiE6others+10240];
	sub.f32 	%f13668, %f13667, %f14;
	ld.shared.f32 	%f13669, [_ZZ20simulate_interactionP6float4S0_fiE6others+10244];
	sub.f32 	%f13670, %f13669, %f15;
	mul.f32 	%f13671, %f13668, %f13668;
	fma.rn.f32 	%f13672, %f13666, %f13666, %f13671;
	fma.rn.f32 	%f13673, %f13670, %f13670, %f13672;
	add.f32 	%f13674, %f13673, 0f322BCC77;
	rsqrt.approx.f32 	%f13675, %f13674;
	mul.f32 	%f13676, %f13675, %f13675;
	mul.f32 	%f13677, %f13675, %f13676;
	fma.rn.f32 	%f13678, %f13666, %f13677, %f13662;
	fma.rn.f32 	%f13679, %f13668, %f13677, %f13663;
	fma.rn.f32 	%f13680, %f13670, %f13677, %f13664;
	ld.shared.f32 	%f13681, [_ZZ20simulate_interactionP6float4S0_fiE6others+10248];
	sub.f32 	%f13682, %f13681, %f13;
	ld.shared.f32 	%f13683, [_ZZ20simulate_interactionP6float4S0_fiE6others+10252];
	sub.f32 	%f13684, %f13683, %f14;
	ld.shared.f32 	%f13685, [_ZZ20simulate_interactionP6float4S0_fiE6others+10256];
	sub.f32 	%f13686, %f13685, %f15;
	mul.f32 	%f13687, %f13684, %f13684;
	fma.rn.f32 	%f13688, %f13682, %f13682, %f13687;
	fma.rn.f32 	%f13689, %f13686, %f13686, %f13688;
	add.f32 	%f13690, %f13689, 0f322BCC77;
	rsqrt.approx.f32 	%f13691, %f13690;
	mul.f32 	%f13692, %f13691, %f13691;
	mul.f32 	%f13693, %f13691, %f13692;
	fma.rn.f32 	%f13694, %f13682, %f13693, %f13678;
	fma.rn.f32 	%f13695, %f13684, %f13693, %f13679;
	fma.rn.f32 	%f13696, %f13686, %f13693, %f13680;
	ld.shared.f32 	%f13697, [_ZZ20simulate_interactionP6float4S0_fiE6others+10260];
	sub.f32 	%f13698, %f13697, %f13;
	ld.shared.f32 	%f13699, [_ZZ20simulate_interactionP6float4S0_fiE6others+10264];
	sub.f32 	%f13700, %f13699, %f14;
	ld.shared.f32 	%f13701, [_ZZ20simulate_interactionP6float4S0_fiE6others+10268];
	sub.f32 	%f13702, %f13701, %f15;
	mul.f32 	%f13703, %f13700, %f13700;
	fma.rn.f32 	%f13704, %f13698, %f13698, %f13703;
	fma.rn.f32 	%f13705, %f13702, %f13702, %f13704;
	add.f32 	%f13706, %f13705, 0f322BCC77;
	rsqrt.approx.f32 	%f13707, %f13706;
	mul.f32 	%f13708, %f13707, %f13707;
	mul.f32 	%f13709, %f13707, %f13708;
	fma.rn.f32 	%f13710, %f13698, %f13709, %f13694;
	fma.rn.f32 	%f13711, %f13700, %f13709, %f13695;
	fma.rn.f32 	%f13712, %f13702, %f13709, %f13696;
	ld.shared.f32 	%f13713, [_ZZ20simulate_interactionP6float4S0_fiE6others+10272];
	sub.f32 	%f13714, %f13713, %f13;
	ld.shared.f32 	%f13715, [_ZZ20simulate_interactionP6float4S0_fiE6others+10276];
	sub.f32 	%f13716, %f13715, %f14;
	ld.shared.f32 	%f13717, [_ZZ20simulate_interactionP6float4S0_fiE6others+10280];
	sub.f32 	%f13718, %f13717, %f15;
	mul.f32 	%f13719, %f13716, %f13716;
	fma.rn.f32 	%f13720, %f13714, %f13714, %f13719;
	fma.rn.f32 	%f13721, %f13718, %f13718, %f13720;
	add.f32 	%f13722, %f13721, 0f322BCC77;
	rsqrt.approx.f32 	%f13723, %f13722;
	mul.f32 	%f13724, %f13723, %f13723;
	mul.f32 	%f13725, %f13723, %f13724;
	fma.rn.f32 	%f13726, %f13714, %f13725, %f13710;
	fma.rn.f32 	%f13727, %f13716, %f13725, %f13711;
	fma.rn.f32 	%f13728, %f13718, %f13725, %f13712;
	ld.shared.f32 	%f13729, [_ZZ20simulate_interactionP6float4S0_fiE6others+10284];
	sub.f32 	%f13730, %f13729, %f13;
	ld.shared.f32 	%f13731, [_ZZ20simulate_interactionP6float4S0_fiE6others+10288];
	sub.f32 	%f13732, %f13731, %f14;
	ld.shared.f32 	%f13733, [_ZZ20simulate_interactionP6float4S0_fiE6others+10292];
	sub.f32 	%f13734, %f13733, %f15;
	mul.f32 	%f13735, %f13732, %f13732;
	fma.rn.f32 	%f13736, %f13730, %f13730, %f13735;
	fma.rn.f32 	%f13737, %f13734, %f13734, %f13736;
	add.f32 	%f13738, %f13737, 0f322BCC77;
	rsqrt.approx.f32 	%f13739, %f13738;
	mul.f32 	%f13740, %f13739, %f13739;
	mul.f32 	%f13741, %f13739, %f13740;
	fma.rn.f32 	%f13742, %f13730, %f13741, %f13726;
	fma.rn.f32 	%f13743, %f13732, %f13741, %f13727;
	fma.rn.f32 	%f13744, %f13734, %f13741, %f13728;
	ld.shared.f32 	%f13745, [_ZZ20simulate_interactionP6float4S0_fiE6others+10296];
	sub.f32 	%f13746, %f13745, %f13;
	ld.shared.f32 	%f13747, [_ZZ20simulate_interactionP6float4S0_fiE6others+10300];
	sub.f32 	%f13748, %f13747, %f14;
	ld.shared.f32 	%f13749, [_ZZ20simulate_interactionP6float4S0_fiE6others+10304];
	sub.f32 	%f13750, %f13749, %f15;
	mul.f32 	%f13751, %f13748, %f13748;
	fma.rn.f32 	%f13752, %f13746, %f13746, %f13751;
	fma.rn.f32 	%f13753, %f13750, %f13750, %f13752;
	add.f32 	%f13754, %f13753, 0f322BCC77;
	rsqrt.approx.f32 	%f13755, %f13754;
	mul.f32 	%f13756, %f13755, %f13755;
	mul.f32 	%f13757, %f13755, %f13756;
	fma.rn.f32 	%f13758, %f13746, %f13757, %f13742;
	fma.rn.f32 	%f13759, %f13748, %f13757, %f13743;
	fma.rn.f32 	%f13760, %f13750, %f13757, %f13744;
	ld.shared.f32 	%f13761, [_ZZ20simulate_interactionP6float4S0_fiE6others+10308];
	sub.f32 	%f13762, %f13761, %f13;
	ld.shared.f32 	%f13763, [_ZZ20simulate_interactionP6float4S0_fiE6others+10312];
	sub.f32 	%f13764, %f13763, %f14;
	ld.shared.f32 	%f13765, [_ZZ20simulate_interactionP6float4S0_fiE6others+10316];
	sub.f32 	%f13766, %f13765, %f15;
	mul.f32 	%f13767, %f13764, %f13764;
	fma.rn.f32 	%f13768, %f13762, %f13762, %f13767;
	fma.rn.f32 	%f13769, %f13766, %f13766, %f13768;
	add.f32 	%f13770, %f13769, 0f322BCC77;
	rsqrt.approx.f32 	%f13771, %f13770;
	mul.f32 	%f13772, %f13771, %f13771;
	mul.f32 	%f13773, %f13771, %f13772;
	fma.rn.f32 	%f13774, %f13762, %f13773, %f13758;
	fma.rn.f32 	%f13775, %f13764, %f13773, %f13759;
	fma.rn.f32 	%f13776, %f13766, %f13773, %f13760;
	ld.shared.f32 	%f13777, [_ZZ20simulate_interactionP6float4S0_fiE6others+10320];
	sub.f32 	%f13778, %f13777, %f13;
	ld.shared.f32 	%f13779, [_ZZ20simulate_interactionP6float4S0_fiE6others+10324];
	sub.f32 	%f13780, %f13779, %f14;
	ld.shared.f32 	%f13781, [_ZZ20simulate_interactionP6float4S0_fiE6others+10328];
	sub.f32 	%f13782, %f13781, %f15;
	mul.f32 	%f13783, %f13780, %f13780;
	fma.rn.f32 	%f13784, %f13778, %f13778, %f13783;
	fma.rn.f32 	%f13785, %f13782, %f13782, %f13784;
	add.f32 	%f13786, %f13785, 0f322BCC77;
	rsqrt.approx.f32 	%f13787, %f13786;
	mul.f32 	%f13788, %f13787, %f13787;
	mul.f32 	%f13789, %f13787, %f13788;
	fma.rn.f32 	%f13790, %f13778, %f13789, %f13774;
	fma.rn.f32 	%f13791, %f13780, %f13789, %f13775;
	fma.rn.f32 	%f13792, %f13782, %f13789, %f13776;
	ld.shared.f32 	%f13793, [_ZZ20simulate_interactionP6float4S0_fiE6others+10332];
	sub.f32 	%f13794, %f13793, %f13;
	ld.shared.f32 	%f13795, [_ZZ20simulate_interactionP6float4S0_fiE6others+10336];
	sub.f32 	%f13796, %f13795, %f14;
	ld.shared.f32 	%f13797, [_ZZ20simulate_interactionP6float4S0_fiE6others+10340];
	sub.f32 	%f13798, %f13797, %f15;
	mul.f32 	%f13799, %f13796, %f13796;
	fma.rn.f32 	%f13800, %f13794, %f13794, %f13799;
	fma.rn.f32 	%f13801, %f13798, %f13798, %f13800;
	add.f32 	%f13802, %f13801, 0f322BCC77;
	rsqrt.approx.f32 	%f13803, %f13802;
	mul.f32 	%f13804, %f13803, %f13803;
	mul.f32 	%f13805, %f13803, %f13804;
	fma.rn.f32 	%f13806, %f13794, %f13805, %f13790;
	fma.rn.f32 	%f13807, %f13796, %f13805, %f13791;
	fma.rn.f32 	%f13808, %f13798, %f13805, %f13792;
	ld.shared.f32 	%f13809, [_ZZ20simulate_interactionP6float4S0_fiE6others+10344];
	sub.f32 	%f13810, %f13809, %f13;
	ld.shared.f32 	%f13811, [_ZZ20simulate_interactionP6float4S0_fiE6others+10348];
	sub.f32 	%f13812, %f13811, %f14;
	ld.shared.f32 	%f13813, [_ZZ20simulate_interactionP6float4S0_fiE6others+10352];
	sub.f32 	%f13814, %f13813, %f15;
	mul.f32 	%f13815, %f13812, %f13812;
	fma.rn.f32 	%f13816, %f13810, %f13810, %f13815;
	fma.rn.f32 	%f13817, %f13814, %f13814, %f13816;
	add.f32 	%f13818, %f13817, 0f322BCC77;
	rsqrt.approx.f32 	%f13819, %f13818;
	mul.f32 	%f13820, %f13819, %f13819;
	mul.f32 	%f13821, %f13819, %f13820;
	fma.rn.f32 	%f13822, %f13810, %f13821, %f13806;
	fma.rn.f32 	%f13823, %f13812, %f13821, %f13807;
	fma.rn.f32 	%f13824, %f13814, %f13821, %f13808;
	ld.shared.f32 	%f13825, [_ZZ20simulate_interactionP6float4S0_fiE6others+10356];
	sub.f32 	%f13826, %f13825, %f13;
	ld.shared.f32 	%f13827, [_ZZ20simulate_interactionP6float4S0_fiE6others+10360];
	sub.f32 	%f13828, %f13827, %f14;
	ld.shared.f32 	%f13829, [_ZZ20simulate_interactionP6float4S0_fiE6others+10364];
	sub.f32 	%f13830, %f13829, %f15;
	mul.f32 	%f13831, %f13828, %f13828;
	fma.rn.f32 	%f13832, %f13826, %f13826, %f13831;
	fma.rn.f32 	%f13833, %f13830, %f13830, %f13832;
	add.f32 	%f13834, %f13833, 0f322BCC77;
	rsqrt.approx.f32 	%f13835, %f13834;
	mul.f32 	%f13836, %f13835, %f13835;
	mul.f32 	%f13837, %f13835, %f13836;
	fma.rn.f32 	%f13838, %f13826, %f13837, %f13822;
	fma.rn.f32 	%f13839, %f13828, %f13837, %f13823;
	fma.rn.f32 	%f13840, %f13830, %f13837, %f13824;
	ld.shared.f32 	%f13841, [_ZZ20simulate_interactionP6float4S0_fiE6others+10368];
	sub.f32 	%f13842, %f13841, %f13;
	ld.shared.f32 	%f13843, [_ZZ20simulate_interactionP6float4S0_fiE6others+10372];
	sub.f32 	%f13844, %f13843, %f14;
	ld.shared.f32 	%f13845, [_ZZ20simulate_interactionP6float4S0_fiE6others+10376];
	sub.f32 	%f13846, %f13845, %f15;
	mul.f32 	%f13847, %f13844, %f13844;
	fma.rn.f32 	%f13848, %f13842, %f13842, %f13847;
	fma.rn.f32 	%f13849, %f13846, %f13846, %f13848;
	add.f32 	%f13850, %f13849, 0f322BCC77;
	rsqrt.approx.f32 	%f13851, %f13850;
	mul.f32 	%f13852, %f13851, %f13851;
	mul.f32 	%f13853, %f13851, %f13852;
	fma.rn.f32 	%f13854, %f13842, %f13853, %f13838;
	fma.rn.f32 	%f13855, %f13844, %f13853, %f13839;
	fma.rn.f32 	%f13856, %f13846, %f13853, %f13840;
	ld.shared.f32 	%f13857, [_ZZ20simulate_interactionP6float4S0_fiE6others+10380];
	sub.f32 	%f13858, %f13857, %f13;
	ld.shared.f32 	%f13859, [_ZZ20simulate_interactionP6float4S0_fiE6others+10384];
	sub.f32 	%f13860, %f13859, %f14;
	ld.shared.f32 	%f13861, [_ZZ20simulate_interactionP6float4S0_fiE6others+10388];
	sub.f32 	%f13862, %f13861, %f15;
	mul.f32 	%f13863, %f13860, %f13860;
	fma.rn.f32 	%f13864, %f13858, %f13858, %f13863;
	fma.rn.f32 	%f13865, %f13862, %f13862, %f13864;
	add.f32 	%f13866, %f13865, 0f322BCC77;
	rsqrt.approx.f32 	%f13867, %f13866;
	mul.f32 	%f13868, %f13867, %f13867;
	mul.f32 	%f13869, %f13867, %f13868;
	fma.rn.f32 	%f13870, %f13858, %f13869, %f13854;
	fma.rn.f32 	%f13871, %f13860, %f13869, %f13855;
	fma.rn.f32 	%f13872, %f13862, %f13869, %f13856;
	ld.shared.f32 	%f13873, [_ZZ20simulate_interactionP6float4S0_fiE6others+10392];
	sub.f32 	%f13874, %f13873, %f13;
	ld.shared.f32 	%f13875, [_ZZ20simulate_interactionP6float4S0_fiE6others+10396];
	sub.f32 	%f13876, %f13875, %f14;
	ld.shared.f32 	%f13877, [_ZZ20simulate_interactionP6float4S0_fiE6others+10400];
	sub.f32 	%f13878, %f13877, %f15;
	mul.f32 	%f13879, %f13876, %f13876;
	fma.rn.f32 	%f13880, %f13874, %f13874, %f13879;
	fma.rn.f32 	%f13881, %f13878, %f13878, %f13880;
	add.f32 	%f13882, %f13881, 0f322BCC77;
	rsqrt.approx.f32 	%f13883, %f13882;
	mul.f32 	%f13884, %f13883, %f13883;
	mul.f32 	%f13885, %f13883, %f13884;
	fma.rn.f32 	%f13886, %f13874, %f13885, %f13870;
	fma.rn.f32 	%f13887, %f13876, %f13885, %f13871;
	fma.rn.f32 	%f13888, %f13878, %f13885, %f13872;
	ld.shared.f32 	%f13889, [_ZZ20simulate_interactionP6float4S0_fiE6others+10404];
	sub.f32 	%f13890, %f13889, %f13;
	ld.shared.f32 	%f13891, [_ZZ20simulate_interactionP6float4S0_fiE6others+10408];
	sub.f32 	%f13892, %f13891, %f14;
	ld.shared.f32 	%f13893, [_ZZ20simulate_interactionP6float4S0_fiE6others+10412];
	sub.f32 	%f13894, %f13893, %f15;
	mul.f32 	%f13895, %f13892, %f13892;
	fma.rn.f32 	%f13896, %f13890, %f13890, %f13895;
	fma.rn.f32 	%f13897, %f13894, %f13894, %f13896;
	add.f32 	%f13898, %f13897, 0f322BCC77;
	rsqrt.approx.f32 	%f13899, %f13898;
	mul.f32 	%f13900, %f13899, %f13899;
	mul.f32 	%f13901, %f13899, %f13900;
	fma.rn.f32 	%f13902, %f13890, %f13901, %f13886;
	fma.rn.f32 	%f13903, %f13892, %f13901, %f13887;
	fma.rn.f32 	%f13904, %f13894, %f13901, %f13888;
	ld.shared.f32 	%f13905, [_ZZ20simulate_interactionP6float4S0_fiE6others+10416];
	sub.f32 	%f13906, %f13905, %f13;
	ld.shared.f32 	%f13907, [_ZZ20simulate_interactionP6float4S0_fiE6others+10420];
	sub.f32 	%f13908, %f13907, %f14;
	ld.shared.f32 	%f13909, [_ZZ20simulate_interactionP6float4S0_fiE6others+10424];
	sub.f32 	%f13910, %f13909, %f15;
	mul.f32 	%f13911, %f13908, %f13908;
	fma.rn.f32 	%f13912, %f13906, %f13906, %f13911;
	fma.rn.f32 	%f13913, %f13910, %f13910, %f13912;
	add.f32 	%f13914, %f13913, 0f322BCC77;
	rsqrt.approx.f32 	%f13915, %f13914;
	mul.f32 	%f13916, %f13915, %f13915;
	mul.f32 	%f13917, %f13915, %f13916;
	fma.rn.f32 	%f13918, %f13906, %f13917, %f13902;
	fma.rn.f32 	%f13919, %f13908, %f13917, %f13903;
	fma.rn.f32 	%f13920, %f13910, %f13917, %f13904;
	ld.shared.f32 	%f13921, [_ZZ20simulate_interactionP6float4S0_fiE6others+10428];
	sub.f32 	%f13922, %f13921, %f13;
	ld.shared.f32 	%f13923, [_ZZ20simulate_interactionP6float4S0_fiE6others+10432];
	sub.f32 	%f13924, %f13923, %f14;
	ld.shared.f32 	%f13925, [_ZZ20simulate_interactionP6float4S0_fiE6others+10436];
	sub.f32 	%f13926, %f13925, %f15;
	mul.f32 	%f13927, %f13924, %f13924;
	fma.rn.f32 	%f13928, %f13922, %f13922, %f13927;
	fma.rn.f32 	%f13929, %f13926, %f13926, %f13928;
	add.f32 	%f13930, %f13929, 0f322BCC77;
	rsqrt.approx.f32 	%f13931, %f13930;
	mul.f32 	%f13932, %f13931, %f13931;
	mul.f32 	%f13933, %f13931, %f13932;
	fma.rn.f32 	%f13934, %f13922, %f13933, %f13918;
	fma.rn.f32 	%f13935, %f13924, %f13933, %f13919;
	fma.rn.f32 	%f13936, %f13926, %f13933, %f13920;
	ld.shared.f32 	%f13937, [_ZZ20simulate_interactionP6float4S0_fiE6others+10440];
	sub.f32 	%f13938, %f13937, %f13;
	ld.shared.f32 	%f13939, [_ZZ20simulate_interactionP6float4S0_fiE6others+10444];
	sub.f32 	%f13940, %f13939, %f14;
	ld.shared.f32 	%f13941, [_ZZ20simulate_interactionP6float4S0_fiE6others+10448];
	sub.f32 	%f13942, %f13941, %f15;
	mul.f32 	%f13943, %f13940, %f13940;
	fma.rn.f32 	%f13944, %f13938, %f13938, %f13943;
	fma.rn.f32 	%f13945, %f13942, %f13942, %f13944;
	add.f32 	%f13946, %f13945, 0f322BCC77;
	rsqrt.approx.f32 	%f13947, %f13946;
	mul.f32 	%f13948, %f13947, %f13947;
	mul.f32 	%f13949, %f13947, %f13948;
	fma.rn.f32 	%f13950, %f13938, %f13949, %f13934;
	fma.rn.f32 	%f13951, %f13940, %f13949, %f13935;
	fma.rn.f32 	%f13952, %f13942, %f13949, %f13936;
	ld.shared.f32 	%f13953, [_ZZ20simulate_interactionP6float4S0_fiE6others+10452];
	sub.f32 	%f13954, %f13953, %f13;
	ld.shared.f32 	%f13955, [_ZZ20simulate_interactionP6float4S0_fiE6others+10456];
	sub.f32 	%f13956, %f13955, %f14;
	ld.shared.f32 	%f13957, [_ZZ20simulate_interactionP6float4S0_fiE6others+10460];
	sub.f32 	%f13958, %f13957, %f15;
	mul.f32 	%f13959, %f13956, %f13956;
	fma.rn.f32 	%f13960, %f13954, %f13954, %f13959;
	fma.rn.f32 	%f13961, %f13958, %f13958, %f13960;
	add.f32 	%f13962, %f13961, 0f322BCC77;
	rsqrt.approx.f32 	%f13963, %f13962;
	mul.f32 	%f13964, %f13963, %f13963;
	mul.f32 	%f13965, %f13963, %f13964;
	fma.rn.f32 	%f13966, %f13954, %f13965, %f13950;
	fma.rn.f32 	%f13967, %f13956, %f13965, %f13951;
	fma.rn.f32 	%f13968, %f13958, %f13965, %f13952;
	ld.shared.f32 	%f13969, [_ZZ20simulate_interactionP6float4S0_fiE6others+10464];
	sub.f32 	%f13970, %f13969, %f13;
	ld.shared.f32 	%f13971, [_ZZ20simulate_interactionP6float4S0_fiE6others+10468];
	sub.f32 	%f13972, %f13971, %f14;
	ld.shared.f32 	%f13973, [_ZZ20simulate_interactionP6float4S0_fiE6others+10472];
	sub.f32 	%f13974, %f13973, %f15;
	mul.f32 	%f13975, %f13972, %f13972;
	fma.rn.f32 	%f13976, %f13970, %f13970, %f13975;
	fma.rn.f32 	%f13977, %f13974, %f13974, %f13976;
	add.f32 	%f13978, %f13977, 0f322BCC77;
	rsqrt.approx.f32 	%f13979, %f13978;
	mul.f32 	%f13980, %f13979, %f13979;
	mul.f32 	%f13981, %f13979, %f13980;
	fma.rn.f32 	%f13982, %f13970, %f13981, %f13966;
	fma.rn.f32 	%f13983, %f13972, %f13981, %f13967;
	fma.rn.f32 	%f13984, %f13974, %f13981, %f13968;
	ld.shared.f32 	%f13985, [_ZZ20simulate_interactionP6float4S0_fiE6others+10476];
	sub.f32 	%f13986, %f13985, %f13;
	ld.shared.f32 	%f13987, [_ZZ20simulate_interactionP6float4S0_fiE6others+10480];
	sub.f32 	%f13988, %f13987, %f14;
	ld.shared.f32 	%f13989, [_ZZ20simulate_interactionP6float4S0_fiE6others+10484];
	sub.f32 	%f13990, %f13989, %f15;
	mul.f32 	%f13991, %f13988, %f13988;
	fma.rn.f32 	%f13992, %f13986, %f13986, %f13991;
	fma.rn.f32 	%f13993, %f13990, %f13990, %f13992;
	add.f32 	%f13994, %f13993, 0f322BCC77;
	rsqrt.approx.f32 	%f13995, %f13994;
	mul.f32 	%f13996, %f13995, %f13995;
	mul.f32 	%f13997, %f13995, %f13996;
	fma.rn.f32 	%f13998, %f13986, %f13997, %f13982;
	fma.rn.f32 	%f13999, %f13988, %f13997, %f13983;
	fma.rn.f32 	%f14000, %f13990, %f13997, %f13984;
	ld.shared.f32 	%f14001, [_ZZ20simulate_interactionP6float4S0_fiE6others+10488];
	sub.f32 	%f14002, %f14001, %f13;
	ld.shared.f32 	%f14003, [_ZZ20simulate_interactionP6float4S0_fiE6others+10492];
	sub.f32 	%f14004, %f14003, %f14;
	ld.shared.f32 	%f14005, [_ZZ20simulate_interactionP6float4S0_fiE6others+10496];
	sub.f32 	%f14006, %f14005, %f15;
	mul.f32 	%f14007, %f14004, %f14004;
	fma.rn.f32 	%f14008, %f14002, %f14002, %f14007;
	fma.rn.f32 	%f14009, %f14006, %f14006, %f14008;
	add.f32 	%f14010, %f14009, 0f322BCC77;
	rsqrt.approx.f32 	%f14011, %f14010;
	mul.f32 	%f14012, %f14011, %f14011;
	mul.f32 	%f14013, %f14011, %f14012;
	fma.rn.f32 	%f14014, %f14002, %f14013, %f13998;
	fma.rn.f32 	%f14015, %f14004, %f14013, %f13999;
	fma.rn.f32 	%f14016, %f14006, %f14013, %f14000;
	ld.shared.f32 	%f14017, [_ZZ20simulate_interactionP6float4S0_fiE6others+10500];
	sub.f32 	%f14018, %f14017, %f13;
	ld.shared.f32 	%f14019, [_ZZ20simulate_interactionP6float4S0_fiE6others+10504];
	sub.f32 	%f14020, %f14019, %f14;
	ld.shared.f32 	%f14021, [_ZZ20simulate_interactionP6float4S0_fiE6others+10508];
	sub.f32 	%f14022, %f14021, %f15;
	mul.f32 	%f14023, %f14020, %f14020;
	fma.rn.f32 	%f14024, %f14018, %f14018, %f14023;
	fma.rn.f32 	%f14025, %f14022, %f14022, %f14024;
	add.f32 	%f14026, %f14025, 0f322BCC77;
	rsqrt.approx.f32 	%f14027, %f14026;
	mul.f32 	%f14028, %f14027, %f14027;
	mul.f32 	%f14029, %f14027, %f14028;
	fma.rn.f32 	%f14030, %f14018, %f14029, %f14014;
	fma.rn.f32 	%f14031, %f14020, %f14029, %f14015;
	fma.rn.f32 	%f14032, %f14022, %f14029, %f14016;
	ld.shared.f32 	%f14033, [_ZZ20simulate_interactionP6float4S0_fiE6others+10512];
	sub.f32 	%f14034, %f14033, %f13;
	ld.shared.f32 	%f14035, [_ZZ20simulate_interactionP6float4S0_fiE6others+10516];
	sub.f32 	%f14036, %f14035, %f14;
	ld.shared.f32 	%f14037, [_ZZ20simulate_interactionP6float4S0_fiE6others+10520];
	sub.f32 	%f14038, %f14037, %f15;
	mul.f32 	%f14039, %f14036, %f14036;
	fma.rn.f32 	%f14040, %f14034, %f14034, %f14039;
	fma.rn.f32 	%f14041, %f14038, %f14038, %f14040;
	add.f32 	%f14042, %f14041, 0f322BCC77;
	rsqrt.approx.f32 	%f14043, %f14042;
	mul.f32 	%f14044, %f14043, %f14043;
	mul.f32 	%f14045, %f14043, %f14044;
	fma.rn.f32 	%f14046, %f14034, %f14045, %f14030;
	fma.rn.f32 	%f14047, %f14036, %f14045, %f14031;
	fma.rn.f32 	%f14048, %f14038, %f14045, %f14032;
	ld.shared.f32 	%f14049, [_ZZ20simulate_interactionP6float4S0_fiE6others+10524];
	sub.f32 	%f14050, %f14049, %f13;
	ld.shared.f32 	%f14051, [_ZZ20simulate_interactionP6float4S0_fiE6others+10528];
	sub.f32 	%f14052, %f14051, %f14;
	ld.shared.f32 	%f14053, [_ZZ20simulate_interactionP6float4S0_fiE6others+10532];
	sub.f32 	%f14054, %f14053, %f15;
	mul.f32 	%f14055, %f14052, %f14052;
	fma.rn.f32 	%f14056, %f14050, %f14050, %f14055;
	fma.rn.f32 	%f14057, %f14054, %f14054, %f14056;
	add.f32 	%f14058, %f14057, 0f322BCC77;
	rsqrt.approx.f32 	%f14059, %f14058;
	mul.f32 	%f14060, %f14059, %f14059;
	mul.f32 	%f14061, %f14059, %f14060;
	fma.rn.f32 	%f14062, %f14050, %f14061, %f14046;
	fma.rn.f32 	%f14063, %f14052, %f14061, %f14047;
	fma.rn.f32 	%f14064, %f14054, %f14061, %f14048;
	ld.shared.f32 	%f14065, [_ZZ20simulate_interactionP6float4S0_fiE6others+10536];
	sub.f32 	%f14066, %f14065, %f13;
	ld.shared.f32 	%f14067, [_ZZ20simulate_interactionP6float4S0_fiE6others+10540];
	sub.f32 	%f14068, %f14067, %f14;
	ld.shared.f32 	%f14069, [_ZZ20simulate_interactionP6float4S0_fiE6others+10544];
	sub.f32 	%f14070, %f14069, %f15;
	mul.f32 	%f14071, %f14068, %f14068;
	fma.rn.f32 	%f14072, %f14066, %f14066, %f14071;
	fma.rn.f32 	%f14073, %f14070, %f14070, %f14072;
	add.f32 	%f14074, %f14073, 0f322BCC77;
	rsqrt.approx.f32 	%f14075, %f14074;
	mul.f32 	%f14076, %f14075, %f14075;
	mul.f32 	%f14077, %f14075, %f14076;
	fma.rn.f32 	%f14078, %f14066, %f14077, %f14062;
	fma.rn.f32 	%f14079, %f14068, %f14077, %f14063;
	fma.rn.f32 	%f14080, %f14070, %f14077, %f14064;
	ld.shared.f32 	%f14081, [_ZZ20simulate_interactionP6float4S0_fiE6others+10548];
	sub.f32 	%f14082, %f14081, %f13;
	ld.shared.f32 	%f14083, [_ZZ20simulate_interactionP6float4S0_fiE6others+10552];
	sub.f32 	%f14084, %f14083, %f14;
	ld.shared.f32 	%f14085, [_ZZ20simulate_interactionP6float4S0_fiE6others+10556];
	sub.f32 	%f14086, %f14085, %f15;
	mul.f32 	%f14087, %f14084, %f14084;
	fma.rn.f32 	%f14088, %f14082, %f14082, %f14087;
	fma.rn.f32 	%f14089, %f14086, %f14086, %f14088;
	add.f32 	%f14090, %f14089, 0f322BCC77;
	rsqrt.approx.f32 	%f14091, %f14090;
	mul.f32 	%f14092, %f14091, %f14091;
	mul.f32 	%f14093, %f14091, %f14092;
	fma.rn.f32 	%f14094, %f14082, %f14093, %f14078;
	fma.rn.f32 	%f14095, %f14084, %f14093, %f14079;
	fma.rn.f32 	%f14096, %f14086, %f14093, %f14080;
	ld.shared.f32 	%f14097, [_ZZ20simulate_interactionP6float4S0_fiE6others+10560];
	sub.f32 	%f14098, %f14097, %f13;
	ld.shared.f32 	%f14099, [_ZZ20simulate_interactionP6float4S0_fiE6others+10564];
	sub.f32 	%f14100, %f14099, %f14;
	ld.shared.f32 	%f14101, [_ZZ20simulate_interactionP6float4S0_fiE6others+10568];
	sub.f32 	%f14102, %f14101, %f15;
	mul.f32 	%f14103, %f14100, %f14100;
	fma.rn.f32 	%f14104, %f14098, %f14098, %f14103;
	fma.rn.f32 	%f14105, %f14102, %f14102, %f14104;
	add.f32 	%f14106, %f14105, 0f322BCC77;
	rsqrt.approx.f32 	%f14107, %f14106;
	mul.f32 	%f14108, %f14107, %f14107;
	mul.f32 	%f14109, %f14107, %f14108;
	fma.rn.f32 	%f14110, %f14098, %f14109, %f14094;
	fma.rn.f32 	%f14111, %f14100, %f14109, %f14095;
	fma.rn.f32 	%f14112, %f14102, %f14109, %f14096;
	ld.shared.f32 	%f14113, [_ZZ20simulate_interactionP6float4S0_fiE6others+10572];
	sub.f32 	%f14114, %f14113, %f13;
	ld.shared.f32 	%f14115, [_ZZ20simulate_interactionP6float4S0_fiE6others+10576];
	sub.f32 	%f14116, %f14115, %f14;
	ld.shared.f32 	%f14117, [_ZZ20simulate_interactionP6float4S0_fiE6others+10580];
	sub.f32 	%f14118, %f14117, %f15;
	mul.f32 	%f14119, %f14116, %f14116;
	fma.rn.f32 	%f14120, %f14114, %f14114, %f14119;
	fma.rn.f32 	%f14121, %f14118, %f14118, %f14120;
	add.f32 	%f14122, %f14121, 0f322BCC77;
	rsqrt.approx.f32 	%f14123, %f14122;
	mul.f32 	%f14124, %f14123, %f14123;
	mul.f32 	%f14125, %f14123, %f14124;
	fma.rn.f32 	%f14126, %f14114, %f14125, %f14110;
	fma.rn.f32 	%f14127, %f14116, %f14125, %f14111;
	fma.rn.f32 	%f14128, %f14118, %f14125, %f14112;
	ld.shared.f32 	%f14129, [_ZZ20simulate_interactionP6float4S0_fiE6others+10584];
	sub.f32 	%f14130, %f14129, %f13;
	ld.shared.f32 	%f14131, [_ZZ20simulate_interactionP6float4S0_fiE6others+10588];
	sub.f32 	%f14132, %f14131, %f14;
	ld.shared.f32 	%f14133, [_ZZ20simulate_interactionP6float4S0_fiE6others+10592];
	sub.f32 	%f14134, %f14133, %f15;
	mul.f32 	%f14135, %f14132, %f14132;
	fma.rn.f32 	%f14136, %f14130, %f14130, %f14135;
	fma.rn.f32 	%f14137, %f14134, %f14134, %f14136;
	add.f32 	%f14138, %f14137, 0f322BCC77;
	rsqrt.approx.f32 	%f14139, %f14138;
	mul.f32 	%f14140, %f14139, %f14139;
	mul.f32 	%f14141, %f14139, %f14140;
	fma.rn.f32 	%f14142, %f14130, %f14141, %f14126;
	fma.rn.f32 	%f14143, %f14132, %f14141, %f14127;
	fma.rn.f32 	%f14144, %f14134, %f14141, %f14128;
	ld.shared.f32 	%f14145, [_ZZ20simulate_interactionP6float4S0_fiE6others+10596];
	sub.f32 	%f14146, %f14145, %f13;
	ld.shared.f32 	%f14147, [_ZZ20simulate_interactionP6float4S0_fiE6others+10600];
	sub.f32 	%f14148, %f14147, %f14;
	ld.shared.f32 	%f14149, [_ZZ20simulate_interactionP6float4S0_fiE6others+10604];
	sub.f32 	%f14150, %f14149, %f15;
	mul.f32 	%f14151, %f14148, %f14148;
	fma.rn.f32 	%f14152, %f14146, %f14146, %f14151;
	fma.rn.f32 	%f14153, %f14150, %f14150, %f14152;
	add.f32 	%f14154, %f14153, 0f322BCC77;
	rsqrt.approx.f32 	%f14155, %f14154;
	mul.f32 	%f14156, %f14155, %f14155;
	mul.f32 	%f14157, %f14155, %f14156;
	fma.rn.f32 	%f14158, %f14146, %f14157, %f14142;
	fma.rn.f32 	%f14159, %f14148, %f14157, %f14143;
	fma.rn.f32 	%f14160, %f14150, %f14157, %f14144;
	ld.shared.f32 	%f14161, [_ZZ20simulate_interactionP6float4S0_fiE6others+10608];
	sub.f32 	%f14162, %f14161, %f13;
	ld.shared.f32 	%f14163, [_ZZ20simulate_interactionP6float4S0_fiE6others+10612];
	sub.f32 	%f14164, %f14163, %f14;
	ld.shared.f32 	%f14165, [_ZZ20simulate_interactionP6float4S0_fiE6others+10616];
	sub.f32 	%f14166, %f14165, %f15;
	mul.f32 	%f14167, %f14164, %f14164;
	fma.rn.f32 	%f14168, %f14162, %f14162, %f14167;
	fma.rn.f32 	%f14169, %f14166, %f14166, %f14168;
	add.f32 	%f14170, %f14169, 0f322BCC77;
	rsqrt.approx.f32 	%f14171, %f14170;
	mul.f32 	%f14172, %f14171, %f14171;
	mul.f32 	%f14173, %f14171, %f14172;
	fma.rn.f32 	%f14174, %f14162, %f14173, %f14158;
	fma.rn.f32 	%f14175, %f14164, %f14173, %f14159;
	fma.rn.f32 	%f14176, %f14166, %f14173, %f14160;
	ld.shared.f32 	%f14177, [_ZZ20simulate_interactionP6float4S0_fiE6others+10620];
	sub.f32 	%f14178, %f14177, %f13;
	ld.shared.f32 	%f14179, [_ZZ20simulate_interactionP6float4S0_fiE6others+10624];
	sub.f32 	%f14180, %f14179, %f14;
	ld.shared.f32 	%f14181, [_ZZ20simulate_interactionP6float4S0_fiE6others+10628];
	sub.f32 	%f14182, %f14181, %f15;
	mul.f32 	%f14183, %f14180, %f14180;
	fma.rn.f32 	%f14184, %f14178, %f14178, %f14183;
	fma.rn.f32 	%f14185, %f14182, %f14182, %f14184;
	add.f32 	%f14186, %f14185, 0f322BCC77;
	rsqrt.approx.f32 	%f14187, %f14186;
	mul.f32 	%f14188, %f14187, %f14187;
	mul.f32 	%f14189, %f14187, %f14188;
	fma.rn.f32 	%f14190, %f14178, %f14189, %f14174;
	fma.rn.f32 	%f14191, %f14180, %f14189, %f14175;
	fma.rn.f32 	%f14192, %f14182, %f14189, %f14176;
	ld.shared.f32 	%f14193, [_ZZ20simulate_interactionP6float4S0_fiE6others+10632];
	sub.f32 	%f14194, %f14193, %f13;
	ld.shared.f32 	%f14195, [_ZZ20simulate_interactionP6float4S0_fiE6others+10636];
	sub.f32 	%f14196, %f14195, %f14;
	ld.shared.f32 	%f14197, [_ZZ20simulate_interactionP6float4S0_fiE6others+10640];
	sub.f32 	%f14198, %f14197, %f15;
	mul.f32 	%f14199, %f14196, %f14196;
	fma.rn.f32 	%f14200, %f14194, %f14194, %f14199;
	fma.rn.f32 	%f14201, %f14198, %f14198, %f14200;
	add.f32 	%f14202, %f14201, 0f322BCC77;
	rsqrt.approx.f32 	%f14203, %f14202;
	mul.f32 	%f14204, %f14203, %f14203;
	mul.f32 	%f14205, %f14203, %f14204;
	fma.rn.f32 	%f14206, %f14194, %f14205, %f14190;
	fma.rn.f32 	%f14207, %f14196, %f14205, %f14191;
	fma.rn.f32 	%f14208, %f14198, %f14205, %f14192;
	ld.shared.f32 	%f14209, [_ZZ20simulate_interactionP6float4S0_fiE6others+10644];
	sub.f32 	%f14210, %f14209, %f13;
	ld.shared.f32 	%f14211, [_ZZ20simulate_interactionP6float4S0_fiE6others+10648];
	sub.f32 	%f14212, %f14211, %f14;
	ld.shared.f32 	%f14213, [_ZZ20simulate_interactionP6float4S0_fiE6others+10652];
	sub.f32 	%f14214, %f14213, %f15;
	mul.f32 	%f14215, %f14212, %f14212;
	fma.rn.f32 	%f14216, %f14210, %f14210, %f14215;
	fma.rn.f32 	%f14217, %f14214, %f14214, %f14216;
	add.f32 	%f14218, %f14217, 0f322BCC77;
	rsqrt.approx.f32 	%f14219, %f14218;
	mul.f32 	%f14220, %f14219, %f14219;
	mul.f32 	%f14221, %f14219, %f14220;
	fma.rn.f32 	%f14222, %f14210, %f14221, %f14206;
	fma.rn.f32 	%f14223, %f14212, %f14221, %f14207;
	fma.rn.f32 	%f14224, %f14214, %f14221, %f14208;
	ld.shared.f32 	%f14225, [_ZZ20simulate_interactionP6float4S0_fiE6others+10656];
	sub.f32 	%f14226, %f14225, %f13;
	ld.shared.f32 	%f14227, [_ZZ20simulate_interactionP6float4S0_fiE6others+10660];
	sub.f32 	%f14228, %f14227, %f14;
	ld.shared.f32 	%f14229, [_ZZ20simulate_interactionP6float4S0_fiE6others+10664];
	sub.f32 	%f14230, %f14229, %f15;
	mul.f32 	%f14231, %f14228, %f14228;
	fma.rn.f32 	%f14232, %f14226, %f14226, %f14231;
	fma.rn.f32 	%f14233, %f14230, %f14230, %f14232;
	add.f32 	%f14234, %f14233, 0f322BCC77;
	rsqrt.approx.f32 	%f14235, %f14234;
	mul.f32 	%f14236, %f14235, %f14235;
	mul.f32 	%f14237, %f14235, %f14236;
	fma.rn.f32 	%f14238, %f14226, %f14237, %f14222;
	fma.rn.f32 	%f14239, %f14228, %f14237, %f14223;
	fma.rn.f32 	%f14240, %f14230, %f14237, %f14224;
	ld.shared.f32 	%f14241, [_ZZ20simulate_interactionP6float4S0_fiE6others+10668];
	sub.f32 	%f14242, %f14241, %f13;
	ld.shared.f32 	%f14243, [_ZZ20simulate_interactionP6float4S0_fiE6others+10672];
	sub.f32 	%f14244, %f14243, %f14;
	ld.shared.f32 	%f14245, [_ZZ20simulate_interactionP6float4S0_fiE6others+10676];
	sub.f32 	%f14246, %f14245, %f15;
	mul.f32 	%f14247, %f14244, %f14244;
	fma.rn.f32 	%f14248, %f14242, %f14242, %f14247;
	fma.rn.f32 	%f14249, %f14246, %f14246, %f14248;
	add.f32 	%f14250, %f14249, 0f322BCC77;
	rsqrt.approx.f32 	%f14251, %f14250;
	mul.f32 	%f14252, %f14251, %f14251;
	mul.f32 	%f14253, %f14251, %f14252;
	fma.rn.f32 	%f14254, %f14242, %f14253, %f14238;
	fma.rn.f32 	%f14255, %f14244, %f14253, %f14239;
	fma.rn.f32 	%f14256, %f14246, %f14253, %f14240;
	ld.shared.f32 	%f14257, [_ZZ20simulate_interactionP6float4S0_fiE6others+10680];
	sub.f32 	%f14258, %f14257, %f13;
	ld.shared.f32 	%f14259, [_ZZ20simulate_interactionP6float4S0_fiE6others+10684];
	sub.f32 	%f14260, %f14259, %f14;
	ld.shared.f32 	%f14261, [_ZZ20simulate_interactionP6float4S0_fiE6others+10688];
	sub.f32 	%f14262, %f14261, %f15;
	mul.f32 	%f14263, %f14260, %f14260;
	fma.rn.f32 	%f14264, %f14258, %f14258, %f14263;
	fma.rn.f32 	%f14265, %f14262, %f14262, %f14264;
	add.f32 	%f14266, %f14265, 0f322BCC77;
	rsqrt.approx.f32 	%f14267, %f14266;
	mul.f32 	%f14268, %f14267, %f14267;
	mul.f32 	%f14269, %f14267, %f14268;
	fma.rn.f32 	%f14270, %f14258, %f14269, %f14254;
	fma.rn.f32 	%f14271, %f14260, %f14269, %f14255;
	fma.rn.f32 	%f14272, %f14262, %f14269, %f14256;
	ld.shared.f32 	%f14273, [_ZZ20simulate_interactionP6float4S0_fiE6others+10692];
	sub.f32 	%f14274, %f14273, %f13;
	ld.shared.f32 	%f14275, [_ZZ20simulate_interactionP6float4S0_fiE6others+10696];
	sub.f32 	%f14276, %f14275, %f14;
	ld.shared.f32 	%f14277, [_ZZ20simulate_interactionP6float4S0_fiE6others+10700];
	sub.f32 	%f14278, %f14277, %f15;
	mul.f32 	%f14279, %f14276, %f14276;
	fma.rn.f32 	%f14280, %f14274, %f14274, %f14279;
	fma.rn.f32 	%f14281, %f14278, %f14278, %f14280;
	add.f32 	%f14282, %f14281, 0f322BCC77;
	rsqrt.approx.f32 	%f14283, %f14282;
	mul.f32 	%f14284, %f14283, %f14283;
	mul.f32 	%f14285, %f14283, %f14284;
	fma.rn.f32 	%f14286, %f14274, %f14285, %f14270;
	fma.rn.f32 	%f14287, %f14276, %f14285, %f14271;
	fma.rn.f32 	%f14288, %f14278, %f14285, %f14272;
	ld.shared.f32 	%f14289, [_ZZ20simulate_interactionP6float4S0_fiE6others+10704];
	sub.f32 	%f14290, %f14289, %f13;
	ld.shared.f32 	%f14291, [_ZZ20simulate_interactionP6float4S0_fiE6others+10708];
	sub.f32 	%f14292, %f14291, %f14;
	ld.shared.f32 	%f14293, [_ZZ20simulate_interactionP6float4S0_fiE6others+10712];
	sub.f32 	%f14294, %f14293, %f15;
	mul.f32 	%f14295, %f14292, %f14292;
	fma.rn.f32 	%f14296, %f14290, %f14290, %f14295;
	fma.rn.f32 	%f14297, %f14294, %f14294, %f14296;
	add.f32 	%f14298, %f14297, 0f322BCC77;
	rsqrt.approx.f32 	%f14299, %f14298;
	mul.f32 	%f14300, %f14299, %f14299;
	mul.f32 	%f14301, %f14299, %f14300;
	fma.rn.f32 	%f14302, %f14290, %f14301, %f14286;
	fma.rn.f32 	%f14303, %f14292, %f14301, %f14287;
	fma.rn.f32 	%f14304, %f14294, %f14301, %f14288;
	ld.shared.f32 	%f14305, [_ZZ20simulate_interactionP6float4S0_fiE6others+10716];
	sub.f32 	%f14306, %f14305, %f13;
	ld.shared.f32 	%f14307, [_ZZ20simulate_interactionP6float4S0_fiE6others+10720];
	sub.f32 	%f14308, %f14307, %f14;
	ld.shared.f32 	%f14309, [_ZZ20simulate_interactionP6float4S0_fiE6others+10724];
	sub.f32 	%f14310, %f14309, %f15;
	mul.f32 	%f14311, %f14308, %f14308;
	fma.rn.f32 	%f14312, %f14306, %f14306, %f14311;
	fma.rn.f32 	%f14313, %f14310, %f14310, %f14312;
	add.f32 	%f14314, %f14313, 0f322BCC77;
	rsqrt.approx.f32 	%f14315, %f14314;
	mul.f32 	%f14316, %f14315, %f14315;
	mul.f32 	%f14317, %f14315, %f14316;
	fma.rn.f32 	%f14318, %f14306, %f14317, %f14302;
	fma.rn.f32 	%f14319, %f14308, %f14317, %f14303;
	fma.rn.f32 	%f14320, %f14310, %f14317, %f14304;
	ld.shared.f32 	%f14321, [_ZZ20simulate_interactionP6float4S0_fiE6others+10728];
	sub.f32 	%f14322, %f14321, %f13;
	ld.shared.f32 	%f14323, [_ZZ20simulate_interactionP6float4S0_fiE6others+10732];
	sub.f32 	%f14324, %f14323, %f14;
	ld.shared.f32 	%f14325, [_ZZ20simulate_interactionP6float4S0_fiE6others+10736];
	sub.f32 	%f14326, %f14325, %f15;
	mul.f32 	%f14327, %f14324, %f14324;
	fma.rn.f32 	%f14328, %f14322, %f14322, %f14327;
	fma.rn.f32 	%f14329, %f14326, %f14326, %f14328;
	add.f32 	%f14330, %f14329, 0f322BCC77;
	rsqrt.approx.f32 	%f14331, %f14330;
	mul.f32 	%f14332, %f14331, %f14331;
	mul.f32 	%f14333, %f14331, %f14332;
	fma.rn.f32 	%f14334, %f14322, %f14333, %f14318;
	fma.rn.f32 	%f14335, %f14324, %f14333, %f14319;
	fma.rn.f32 	%f14336, %f14326, %f14333, %f14320;
	ld.shared.f32 	%f14337, [_ZZ20simulate_interactionP6float4S0_fiE6others+10740];
	sub.f32 	%f14338, %f14337, %f13;
	ld.shared.f32 	%f14339, [_ZZ20simulate_interactionP6float4S0_fiE6others+10744];
	sub.f32 	%f14340, %f14339, %f14;
	ld.shared.f32 	%f14341, [_ZZ20simulate_interactionP6float4S0_fiE6others+10748];
	sub.f32 	%f14342, %f14341, %f15;
	mul.f32 	%f14343, %f14340, %f14340;
	fma.rn.f32 	%f14344, %f14338, %f14338, %f14343;
	fma.rn.f32 	%f14345, %f14342, %f14342, %f14344;
	add.f32 	%f14346, %f14345, 0f322BCC77;
	rsqrt.approx.f32 	%f14347, %f14346;
	mul.f32 	%f14348, %f14347, %f14347;
	mul.f32 	%f14349, %f14347, %f14348;
	fma.rn.f32 	%f14350, %f14338, %f14349, %f14334;
	fma.rn.f32 	%f14351, %f14340, %f14349, %f14335;
	fma.rn.f32 	%f14352, %f14342, %f14349, %f14336;
	ld.shared.f32 	%f14353, [_ZZ20simulate_interactionP6float4S0_fiE6others+10752];
	sub.f32 	%f14354, %f14353, %f13;
	ld.shared.f32 	%f14355, [_ZZ20simulate_interactionP6float4S0_fiE6others+10756];
	sub.f32 	%f14356, %f14355, %f14;
	ld.shared.f32 	%f14357, [_ZZ20simulate_interactionP6float4S0_fiE6others+10760];
	sub.f32 	%f14358, %f14357, %f15;
	mul.f32 	%f14359, %f14356, %f14356;
	fma.rn.f32 	%f14360, %f14354, %f14354, %f14359;
	fma.rn.f32 	%f14361, %f14358, %f14358, %f14360;
	add.f32 	%f14362, %f14361, 0f322BCC77;
	rsqrt.approx.f32 	%f14363, %f14362;
	mul.f32 	%f14364, %f14363, %f14363;
	mul.f32 	%f14365, %f14363, %f14364;
	fma.rn.f32 	%f14366, %f14354, %f14365, %f14350;
	fma.rn.f32 	%f14367, %f14356, %f14365, %f14351;
	fma.rn.f32 	%f14368, %f14358, %f14365, %f14352;
	ld.shared.f32 	%f14369, [_ZZ20simulate_interactionP6float4S0_fiE6others+10764];
	sub.f32 	%f14370, %f14369, %f13;
	ld.shared.f32 	%f14371, [_ZZ20simulate_interactionP6float4S0_fiE6others+10768];
	sub.f32 	%f14372, %f14371, %f14;
	ld.shared.f32 	%f14373, [_ZZ20simulate_interactionP6float4S0_fiE6others+10772];
	sub.f32 	%f14374, %f14373, %f15;
	mul.f32 	%f14375, %f14372, %f14372;
	fma.rn.f32 	%f14376, %f14370, %f14370, %f14375;
	fma.rn.f32 	%f14377, %f14374, %f14374, %f14376;
	add.f32 	%f14378, %f14377, 0f322BCC77;
	rsqrt.approx.f32 	%f14379, %f14378;
	mul.f32 	%f14380, %f14379, %f14379;
	mul.f32 	%f14381, %f14379, %f14380;
	fma.rn.f32 	%f14382, %f14370, %f14381, %f14366;
	fma.rn.f32 	%f14383, %f14372, %f14381, %f14367;
	fma.rn.f32 	%f14384, %f14374, %f14381, %f14368;
	ld.shared.f32 	%f14385, [_ZZ20simulate_interactionP6float4S0_fiE6others+10776];
	sub.f32 	%f14386, %f14385, %f13;
	ld.shared.f32 	%f14387, [_ZZ20simulate_interactionP6float4S0_fiE6others+10780];
	sub.f32 	%f14388, %f14387, %f14;
	ld.shared.f32 	%f14389, [_ZZ20simulate_interactionP6float4S0_fiE6others+10784];
	sub.f32 	%f14390, %f14389, %f15;
	mul.f32 	%f14391, %f14388, %f14388;
	fma.rn.f32 	%f14392, %f14386, %f14386, %f14391;
	fma.rn.f32 	%f14393, %f14390, %f14390, %f14392;
	add.f32 	%f14394, %f14393, 0f322BCC77;
	rsqrt.approx.f32 	%f14395, %f14394;
	mul.f32 	%f14396, %f14395, %f14395;
	mul.f32 	%f14397, %f14395, %f14396;
	fma.rn.f32 	%f14398, %f14386, %f14397, %f14382;
	fma.rn.f32 	%f14399, %f14388, %f14397, %f14383;
	fma.rn.f32 	%f14400, %f14390, %f14397, %f14384;
	ld.shared.f32 	%f14401, [_ZZ20simulate_interactionP6float4S0_fiE6others+10788];
	sub.f32 	%f14402, %f14401, %f13;
	ld.shared.f32 	%f14403, [_ZZ20simulate_interactionP6float4S0_fiE6others+10792];
	sub.f32 	%f14404, %f14403, %f14;
	ld.shared.f32 	%f14405, [_ZZ20simulate_interactionP6float4S0_fiE6others+10796];
	sub.f32 	%f14406, %f14405, %f15;
	mul.f32 	%f14407, %f14404, %f14404;
	fma.rn.f32 	%f14408, %f14402, %f14402, %f14407;
	fma.rn.f32 	%f14409, %f14406, %f14406, %f14408;
	add.f32 	%f14410, %f14409, 0f322BCC77;
	rsqrt.approx.f32 	%f14411, %f14410;
	mul.f32 	%f14412, %f14411, %f14411;
	mul.f32 	%f14413, %f14411, %f14412;
	fma.rn.f32 	%f14414, %f14402, %f14413, %f14398;
	fma.rn.f32 	%f14415, %f14404, %f14413, %f14399;
	fma.rn.f32 	%f14416, %f14406, %f14413, %f14400;
	ld.shared.f32 	%f14417, [_ZZ20simulate_interactionP6float4S0_fiE6others+10800];
	sub.f32 	%f14418, %f14417, %f13;
	ld.shared.f32 	%f14419, [_ZZ20simulate_interactionP6float4S0_fiE6others+10804];
	sub.f32 	%f14420, %f14419, %f14;
	ld.shared.f32 	%f14421, [_ZZ20simulate_interactionP6float4S0_fiE6others+10808];
	sub.f32 	%f14422, %f14421, %f15;
	mul.f32 	%f14423, %f14420, %f14420;
	fma.rn.f32 	%f14424, %f14418, %f14418, %f14423;
	fma.rn.f32 	%f14425, %f14422, %f14422, %f14424;
	add.f32 	%f14426, %f14425, 0f322BCC77;
	rsqrt.approx.f32 	%f14427, %f14426;
	mul.f32 	%f14428, %f14427, %f14427;
	mul.f32 	%f14429, %f14427, %f14428;
	fma.rn.f32 	%f14430, %f14418, %f14429, %f14414;
	fma.rn.f32 	%f14431, %f14420, %f14429, %f14415;
	fma.rn.f32 	%f14432, %f14422, %f14429, %f14416;
	ld.shared.f32 	%f14433, [_ZZ20simulate_interactionP6float4S0_fiE6others+10812];
	sub.f32 	%f14434, %f14433, %f13;
	ld.shared.f32 	%f14435, [_ZZ20simulate_interactionP6float4S0_fiE6others+10816];
	sub.f32 	%f14436, %f14435, %f14;
	ld.shared.f32 	%f14437, [_ZZ20simulate_interactionP6float4S0_fiE6others+10820];
	sub.f32 	%f14438, %f14437, %f15;
	mul.f32 	%f14439, %f14436, %f14436;
	fma.rn.f32 	%f14440, %f14434, %f14434, %f14439;
	fma.rn.f32 	%f14441, %f14438, %f14438, %f14440;
	add.f32 	%f14442, %f14441, 0f322BCC77;
	rsqrt.approx.f32 	%f14443, %f14442;
	mul.f32 	%f14444, %f14443, %f14443;
	mul.f32 	%f14445, %f14443, %f14444;
	fma.rn.f32 	%f14446, %f14434, %f14445, %f14430;
	fma.rn.f32 	%f14447, %f14436, %f14445, %f14431;
	fma.rn.f32 	%f14448, %f14438, %f14445, %f14432;
	ld.shared.f32 	%f14449, [_ZZ20simulate_interactionP6float4S0_fiE6others+10824];
	sub.f32 	%f14450, %f14449, %f13;
	ld.shared.f32 	%f14451, [_ZZ20simulate_interactionP6float4S0_fiE6others+10828];
	sub.f32 	%f14452, %f14451, %f14;
	ld.shared.f32 	%f14453, [_ZZ20simulate_interactionP6float4S0_fiE6others+10832];
	sub.f32 	%f14454, %f14453, %f15;
	mul.f32 	%f14455, %f14452, %f14452;
	fma.rn.f32 	%f14456, %f14450, %f14450, %f14455;
	fma.rn.f32 	%f14457, %f14454, %f14454, %f14456;
	add.f32 	%f14458, %f14457, 0f322BCC77;
	rsqrt.approx.f32 	%f14459, %f14458;
	mul.f32 	%f14460, %f14459, %f14459;
	mul.f32 	%f14461, %f14459, %f14460;
	fma.rn.f32 	%f14462, %f14450, %f14461, %f14446;
	fma.rn.f32 	%f14463, %f14452, %f14461, %f14447;
	fma.rn.f32 	%f14464, %f14454, %f14461, %f14448;
	ld.shared.f32 	%f14465, [_ZZ20simulate_interactionP6float4S0_fiE6others+10836];
	sub.f32 	%f14466, %f14465, %f13;
	ld.shared.f32 	%f14467, [_ZZ20simulate_interactionP6float4S0_fiE6others+10840];
	sub.f32 	%f14468, %f14467, %f14;
	ld.shared.f32 	%f14469, [_ZZ20simulate_interactionP6float4S0_fiE6others+10844];
	sub.f32 	%f14470, %f14469, %f15;
	mul.f32 	%f14471, %f14468, %f14468;
	fma.rn.f32 	%f14472, %f14466, %f14466, %f14471;
	fma.rn.f32 	%f14473, %f14470, %f14470, %f14472;
	add.f32 	%f14474, %f14473, 0f322BCC77;
	rsqrt.approx.f32 	%f14475, %f14474;
	mul.f32 	%f14476, %f14475, %f14475;
	mul.f32 	%f14477, %f14475, %f14476;
	fma.rn.f32 	%f14478, %f14466, %f14477, %f14462;
	fma.rn.f32 	%f14479, %f14468, %f14477, %f14463;
	fma.rn.f32 	%f14480, %f14470, %f14477, %f14464;
	ld.shared.f32 	%f14481, [_ZZ20simulate_interactionP6float4S0_fiE6others+10848];
	sub.f32 	%f14482, %f14481, %f13;
	ld.shared.f32 	%f14483, [_ZZ20simulate_interactionP6float4S0_fiE6others+10852];
	sub.f32 	%f14484, %f14483, %f14;
	ld.shared.f32 	%f14485, [_ZZ20simulate_interactionP6float4S0_fiE6others+10856];
	sub.f32 	%f14486, %f14485, %f15;
	mul.f32 	%f14487, %f14484, %f14484;
	fma.rn.f32 	%f14488, %f14482, %f14482, %f14487;
	fma.rn.f32 	%f14489, %f14486, %f14486, %f14488;
	add.f32 	%f14490, %f14489, 0f322BCC77;
	rsqrt.approx.f32 	%f14491, %f14490;
	mul.f32 	%f14492, %f14491, %f14491;
	mul.f32 	%f14493, %f14491, %f14492;
	fma.rn.f32 	%f14494, %f14482, %f14493, %f14478;
	fma.rn.f32 	%f14495, %f14484, %f14493, %f14479;
	fma.rn.f32 	%f14496, %f14486, %f14493, %f14480;
	ld.shared.f32 	%f14497, [_ZZ20simulate_interactionP6float4S0_fiE6others+10860];
	sub.f32 	%f14498, %f14497, %f13;
	ld.shared.f32 	%f14499, [_ZZ20simulate_interactionP6float4S0_fiE6others+10864];
	sub.f32 	%f14500, %f14499, %f14;
	ld.shared.f32 	%f14501, [_ZZ20simulate_interactionP6float4S0_fiE6others+10868];
	sub.f32 	%f14502, %f14501, %f15;
	mul.f32 	%f14503, %f14500, %f14500;
	fma.rn.f32 	%f14504, %f14498, %f14498, %f14503;
	fma.rn.f32 	%f14505, %f14502, %f14502, %f14504;
	add.f32 	%f14506, %f14505, 0f322BCC77;
	rsqrt.approx.f32 	%f14507, %f14506;
	mul.f32 	%f14508, %f14507, %f14507;
	mul.f32 	%f14509, %f14507, %f14508;
	fma.rn.f32 	%f14510, %f14498, %f14509, %f14494;
	fma.rn.f32 	%f14511, %f14500, %f14509, %f14495;
	fma.rn.f32 	%f14512, %f14502, %f14509, %f14496;
	ld.shared.f32 	%f14513, [_ZZ20simulate_interactionP6float4S0_fiE6others+10872];
	sub.f32 	%f14514, %f14513, %f13;
	ld.shared.f32 	%f14515, [_ZZ20simulate_interactionP6float4S0_fiE6others+10876];
	sub.f32 	%f14516, %f14515, %f14;
	ld.shared.f32 	%f14517, [_ZZ20simulate_interactionP6float4S0_fiE6others+10880];
	sub.f32 	%f14518, %f14517, %f15;
	mul.f32 	%f14519, %f14516, %f14516;
	fma.rn.f32 	%f14520, %f14514, %f14514, %f14519;
	fma.rn.f32 	%f14521, %f14518, %f14518, %f14520;
	add.f32 	%f14522, %f14521, 0f322BCC77;
	rsqrt.approx.f32 	%f14523, %f14522;
	mul.f32 	%f14524, %f14523, %f14523;
	mul.f32 	%f14525, %f14523, %f14524;
	fma.rn.f32 	%f14526, %f14514, %f14525, %f14510;
	fma.rn.f32 	%f14527, %f14516, %f14525, %f14511;
	fma.rn.f32 	%f14528, %f14518, %f14525, %f14512;
	ld.shared.f32 	%f14529, [_ZZ20simulate_interactionP6float4S0_fiE6others+10884];
	sub.f32 	%f14530, %f14529, %f13;
	ld.shared.f32 	%f14531, [_ZZ20simulate_interactionP6float4S0_fiE6others+10888];
	sub.f32 	%f14532, %f14531, %f14;
	ld.shared.f32 	%f14533, [_ZZ20simulate_interactionP6float4S0_fiE6others+10892];
	sub.f32 	%f14534, %f14533, %f15;
	mul.f32 	%f14535, %f14532, %f14532;
	fma.rn.f32 	%f14536, %f14530, %f14530, %f14535;
	fma.rn.f32 	%f14537, %f14534, %f14534, %f14536;
	add.f32 	%f14538, %f14537, 0f322BCC77;
	rsqrt.approx.f32 	%f14539, %f14538;
	mul.f32 	%f14540, %f14539, %f14539;
	mul.f32 	%f14541, %f14539, %f14540;
	fma.rn.f32 	%f14542, %f14530, %f14541, %f14526;
	fma.rn.f32 	%f14543, %f14532, %f14541, %f14527;
	fma.rn.f32 	%f14544, %f14534, %f14541, %f14528;
	ld.shared.f32 	%f14545, [_ZZ20simulate_interactionP6float4S0_fiE6others+10896];
	sub.f32 	%f14546, %f14545, %f13;
	ld.shared.f32 	%f14547, [_ZZ20simulate_interactionP6float4S0_fiE6others+10900];
	sub.f32 	%f14548, %f14547, %f14;
	ld.shared.f32 	%f14549, [_ZZ20simulate_interactionP6float4S0_fiE6others+10904];
	sub.f32 	%f14550, %f14549, %f15;
	mul.f32 	%f14551, %f14548, %f14548;
	fma.rn.f32 	%f14552, %f14546, %f14546, %f14551;
	fma.rn.f32 	%f14553, %f14550, %f14550, %f14552;
	add.f32 	%f14554, %f14553, 0f322BCC77;
	rsqrt.approx.f32 	%f14555, %f14554;
	mul.f32 	%f14556, %f14555, %f14555;
	mul.f32 	%f14557, %f14555, %f14556;
	fma.rn.f32 	%f14558, %f14546, %f14557, %f14542;
	fma.rn.f32 	%f14559, %f14548, %f14557, %f14543;
	fma.rn.f32 	%f14560, %f14550, %f14557, %f14544;
	ld.shared.f32 	%f14561, [_ZZ20simulate_interactionP6float4S0_fiE6others+10908];
	sub.f32 	%f14562, %f14561, %f13;
	ld.shared.f32 	%f14563, [_ZZ20simulate_interactionP6float4S0_fiE6others+10912];
	sub.f32 	%f14564, %f14563, %f14;
	ld.shared.f32 	%f14565, [_ZZ20simulate_interactionP6float4S0_fiE6others+10916];
	sub.f32 	%f14566, %f14565, %f15;
	mul.f32 	%f14567, %f14564, %f14564;
	fma.rn.f32 	%f14568, %f14562, %f14562, %f14567;
	fma.rn.f32 	%f14569, %f14566, %f14566, %f14568;
	add.f32 	%f14570, %f14569, 0f322BCC77;
	rsqrt.approx.f32 	%f14571, %f14570;
	mul.f32 	%f14572, %f14571, %f14571;
	mul.f32 	%f14573, %f14571, %f14572;
	fma.rn.f32 	%f14574, %f14562, %f14573, %f14558;
	fma.rn.f32 	%f14575, %f14564, %f14573, %f14559;
	fma.rn.f32 	%f14576, %f14566, %f14573, %f14560;
	ld.shared.f32 	%f14577, [_ZZ20simulate_interactionP6float4S0_fiE6others+10920];
	sub.f32 	%f14578, %f14577, %f13;
	ld.shared.f32 	%f14579, [_ZZ20simulate_interactionP6float4S0_fiE6others+10924];
	sub.f32 	%f14580, %f14579, %f14;
	ld.shared.f32 	%f14581, [_ZZ20simulate_interactionP6float4S0_fiE6others+10928];
	sub.f32 	%f14582, %f14581, %f15;
	mul.f32 	%f14583, %f14580, %f14580;
	fma.rn.f32 	%f14584, %f14578, %f14578, %f14583;
	fma.rn.f32 	%f14585, %f14582, %f14582, %f14584;
	add.f32 	%f14586, %f14585, 0f322BCC77;
	rsqrt.approx.f32 	%f14587, %f14586;
	mul.f32 	%f14588, %f14587, %f14587;
	mul.f32 	%f14589, %f14587, %f14588;
	fma.rn.f32 	%f14590, %f14578, %f14589, %f14574;
	fma.rn.f32 	%f14591, %f14580, %f14589, %f14575;
	fma.rn.f32 	%f14592, %f14582, %f14589, %f14576;
	ld.shared.f32 	%f14593, [_ZZ20simulate_interactionP6float4S0_fiE6others+10932];
	sub.f32 	%f14594, %f14593, %f13;
	ld.shared.f32 	%f14595, [_ZZ20simulate_interactionP6float4S0_fiE6others+10936];
	sub.f32 	%f14596, %f14595, %f14;
	ld.shared.f32 	%f14597, [_ZZ20simulate_interactionP6float4S0_fiE6others+10940];
	sub.f32 	%f14598, %f14597, %f15;
	mul.f32 	%f14599, %f14596, %f14596;
	fma.rn.f32 	%f14600, %f14594, %f14594, %f14599;
	fma.rn.f32 	%f14601, %f14598, %f14598, %f14600;
	add.f32 	%f14602, %f14601, 0f322BCC77;
	rsqrt.approx.f32 	%f14603, %f14602;
	mul.f32 	%f14604, %f14603, %f14603;
	mul.f32 	%f14605, %f14603, %f14604;
	fma.rn.f32 	%f14606, %f14594, %f14605, %f14590;
	fma.rn.f32 	%f14607, %f14596, %f14605, %f14591;
	fma.rn.f32 	%f14608, %f14598, %f14605, %f14592;
	ld.shared.f32 	%f14609, [_ZZ20simulate_interactionP6float4S0_fiE6others+10944];
	sub.f32 	%f14610, %f14609, %f13;
	ld.shared.f32 	%f14611, [_ZZ20simulate_interactionP6float4S0_fiE6others+10948];
	sub.f32 	%f14612, %f14611, %f14;
	ld.shared.f32 	%f14613, [_ZZ20simulate_interactionP6float4S0_fiE6others+10952];
	sub.f32 	%f14614, %f14613, %f15;
	mul.f32 	%f14615, %f14612, %f14612;
	fma.rn.f32 	%f14616, %f14610, %f14610, %f14615;
	fma.rn.f32 	%f14617, %f14614, %f14614, %f14616;
	add.f32 	%f14618, %f14617, 0f322BCC77;
	rsqrt.approx.f32 	%f14619, %f14618;
	mul.f32 	%f14620, %f14619, %f14619;
	mul.f32 	%f14621, %f14619, %f14620;
	fma.rn.f32 	%f14622, %f14610, %f14621, %f14606;
	fma.rn.f32 	%f14623, %f14612, %f14621, %f14607;
	fma.rn.f32 	%f14624, %f14614, %f14621, %f14608;
	ld.shared.f32 	%f14625, [_ZZ20simulate_interactionP6float4S0_fiE6others+10956];
	sub.f32 	%f14626, %f14625, %f13;
	ld.shared.f32 	%f14627, [_ZZ20simulate_interactionP6float4S0_fiE6others+10960];
	sub.f32 	%f14628, %f14627, %f14;
	ld.shared.f32 	%f14629, [_ZZ20simulate_interactionP6float4S0_fiE6others+10964];
	sub.f32 	%f14630, %f14629, %f15;
	mul.f32 	%f14631, %f14628, %f14628;
	fma.rn.f32 	%f14632, %f14626, %f14626, %f14631;
	fma.rn.f32 	%f14633, %f14630, %f14630, %f14632;
	add.f32 	%f14634, %f14633, 0f322BCC77;
	rsqrt.approx.f32 	%f14635, %f14634;
	mul.f32 	%f14636, %f14635, %f14635;
	mul.f32 	%f14637, %f14635, %f14636;
	fma.rn.f32 	%f14638, %f14626, %f14637, %f14622;
	fma.rn.f32 	%f14639, %f14628, %f14637, %f14623;
	fma.rn.f32 	%f14640, %f14630, %f14637, %f14624;
	ld.shared.f32 	%f14641, [_ZZ20simulate_interactionP6float4S0_fiE6others+10968];
	sub.f32 	%f14642, %f14641, %f13;
	ld.shared.f32 	%f14643, [_ZZ20simulate_interactionP6float4S0_fiE6others+10972];
	sub.f32 	%f14644, %f14643, %f14;
	ld.shared.f32 	%f14645, [_ZZ20simulate_interactionP6float4S0_fiE6others+10976];
	sub.f32 	%f14646, %f14645, %f15;
	mul.f32 	%f14647, %f14644, %f14644;
	fma.rn.f32 	%f14648, %f14642, %f14642, %f14647;
	fma.rn.f32 	%f14649, %f14646, %f14646, %f14648;
	add.f32 	%f14650, %f14649, 0f322BCC77;
	rsqrt.approx.f32 	%f14651, %f14650;
	mul.f32 	%f14652, %f14651, %f14651;
	mul.f32 	%f14653, %f14651, %f14652;
	fma.rn.f32 	%f14654, %f14642, %f14653, %f14638;
	fma.rn.f32 	%f14655, %f14644, %f14653, %f14639;
	fma.rn.f32 	%f14656, %f14646, %f14653, %f14640;
	ld.shared.f32 	%f14657, [_ZZ20simulate_interactionP6float4S0_fiE6others+10980];
	sub.f32 	%f14658, %f14657, %f13;
	ld.shared.f32 	%f14659, [_ZZ20simulate_interactionP6float4S0_fiE6others+10984];
	sub.f32 	%f14660, %f14659, %f14;
	ld.shared.f32 	%f14661, [_ZZ20simulate_interactionP6float4S0_fiE6others+10988];
	sub.f32 	%f14662, %f14661, %f15;
	mul.f32 	%f14663, %f14660, %f14660;
	fma.rn.f32 	%f14664, %f14658, %f14658, %f14663;
	fma.rn.f32 	%f14665, %f14662, %f14662, %f14664;
	add.f32 	%f14666, %f14665, 0f322BCC77;
	rsqrt.approx.f32 	%f14667, %f14666;
	mul.f32 	%f14668, %f14667, %f14667;
	mul.f32 	%f14669, %f14667, %f14668;
	fma.rn.f32 	%f14670, %f14658, %f14669, %f14654;
	fma.rn.f32 	%f14671, %f14660, %f14669, %f14655;
	fma.rn.f32 	%f14672, %f14662, %f14669, %f14656;
	ld.shared.f32 	%f14673, [_ZZ20simulate_interactionP6float4S0_fiE6others+10992];
	sub.f32 	%f14674, %f14673, %f13;
	ld.shared.f32 	%f14675, [_ZZ20simulate_interactionP6float4S0_fiE6others+10996];
	sub.f32 	%f14676, %f14675, %f14;
	ld.shared.f32 	%f14677, [_ZZ20simulate_interactionP6float4S0_fiE6others+11000];
	sub.f32 	%f14678, %f14677, %f15;
	mul.f32 	%f14679, %f14676, %f14676;
	fma.rn.f32 	%f14680, %f14674, %f14674, %f14679;
	fma.rn.f32 	%f14681, %f14678, %f14678, %f14680;
	add.f32 	%f14682, %f14681, 0f322BCC77;
	rsqrt.approx.f32 	%f14683, %f14682;
	mul.f32 	%f14684, %f14683, %f14683;
	mul.f32 	%f14685, %f14683, %f14684;
	fma.rn.f32 	%f14686, %f14674, %f14685, %f14670;
	fma.rn.f32 	%f14687, %f14676, %f14685, %f14671;
	fma.rn.f32 	%f14688, %f14678, %f14685, %f14672;
	ld.shared.f32 	%f14689, [_ZZ20simulate_interactionP6float4S0_fiE6others+11004];
	sub.f32 	%f14690, %f14689, %f13;
	ld.shared.f32 	%f14691, [_ZZ20simulate_interactionP6float4S0_fiE6others+11008];
	sub.f32 	%f14692, %f14691, %f14;
	ld.shared.f32 	%f14693, [_ZZ20simulate_interactionP6float4S0_fiE6others+11012];
	sub.f32 	%f14694, %f14693, %f15;
	mul.f32 	%f14695, %f14692, %f14692;
	fma.rn.f32 	%f14696, %f14690, %f14690, %f14695;
	fma.rn.f32 	%f14697, %f14694, %f14694, %f14696;
	add.f32 	%f14698, %f14697, 0f322BCC77;
	rsqrt.approx.f32 	%f14699, %f14698;
	mul.f32 	%f14700, %f14699, %f14699;
	mul.f32 	%f14701, %f14699, %f14700;
	fma.rn.f32 	%f14702, %f14690, %f14701, %f14686;
	fma.rn.f32 	%f14703, %f14692, %f14701, %f14687;
	fma.rn.f32 	%f14704, %f14694, %f14701, %f14688;
	ld.shared.f32 	%f14705, [_ZZ20simulate_interactionP6float4S0_fiE6others+11016];
	sub.f32 	%f14706, %f14705, %f13;
	ld.shared.f32 	%f14707, [_ZZ20simulate_interactionP6float4S0_fiE6others+11020];
	sub.f32 	%f14708, %f14707, %f14;
	ld.shared.f32 	%f14709, [_ZZ20simulate_interactionP6float4S0_fiE6others+11024];
	sub.f32 	%f14710, %f14709, %f15;
	mul.f32 	%f14711, %f14708, %f14708;
	fma.rn.f32 	%f14712, %f14706, %f14706, %f14711;
	fma.rn.f32 	%f14713, %f14710, %f14710, %f14712;
	add.f32 	%f14714, %f14713, 0f322BCC77;
	rsqrt.approx.f32 	%f14715, %f14714;
	mul.f32 	%f14716, %f14715, %f14715;
	mul.f32 	%f14717, %f14715, %f14716;
	fma.rn.f32 	%f14718, %f14706, %f14717, %f14702;
	fma.rn.f32 	%f14719, %f14708, %f14717, %f14703;
	fma.rn.f32 	%f14720, %f14710, %f14717, %f14704;
	ld.shared.f32 	%f14721, [_ZZ20simulate_interactionP6float4S0_fiE6others+11028];
	sub.f32 	%f14722, %f14721, %f13;
	ld.shared.f32 	%f14723, [_ZZ20simulate_interactionP6float4S0_fiE6others+11032];
	sub.f32 	%f14724, %f14723, %f14;
	ld.shared.f32 	%f14725, [_ZZ20simulate_interactionP6float4S0_fiE6others+11036];
	sub.f32 	%f14726, %f14725, %f15;
	mul.f32 	%f14727, %f14724, %f14724;
	fma.rn.f32 	%f14728, %f14722, %f14722, %f14727;
	fma.rn.f32 	%f14729, %f14726, %f14726, %f14728;
	add.f32 	%f14730, %f14729, 0f322BCC77;
	rsqrt.approx.f32 	%f14731, %f14730;
	mul.f32 	%f14732, %f14731, %f14731;
	mul.f32 	%f14733, %f14731, %f14732;
	fma.rn.f32 	%f14734, %f14722, %f14733, %f14718;
	fma.rn.f32 	%f14735, %f14724, %f14733, %f14719;
	fma.rn.f32 	%f14736, %f14726, %f14733, %f14720;
	ld.shared.f32 	%f14737, [_ZZ20simulate_interactionP6float4S0_fiE6others+11040];
	sub.f32 	%f14738, %f14737, %f13;
	ld.shared.f32 	%f14739, [_ZZ20simulate_interactionP6float4S0_fiE6others+11044];
	sub.f32 	%f14740, %f14739, %f14;
	ld.shared.f32 	%f14741, [_ZZ20simulate_interactionP6float4S0_fiE6others+11048];
	sub.f32 	%f14742, %f14741, %f15;
	mul.f32 	%f14743, %f14740, %f14740;
	fma.rn.f32 	%f14744, %f14738, %f14738, %f14743;
	fma.rn.f32 	%f14745, %f14742, %f14742, %f14744;
	add.f32 	%f14746, %f14745, 0f322BCC77;
	rsqrt.approx.f32 	%f14747, %f14746;
	mul.f32 	%f14748, %f14747, %f14747;
	mul.f32 	%f14749, %f14747, %f14748;
	fma.rn.f32 	%f14750, %f14738, %f14749, %f14734;
	fma.rn.f32 	%f14751, %f14740, %f14749, %f14735;
	fma.rn.f32 	%f14752, %f14742, %f14749, %f14736;
	ld.shared.f32 	%f14753, [_ZZ20simulate_interactionP6float4S0_fiE6others+11052];
	sub.f32 	%f14754, %f14753, %f13;
	ld.shared.f32 	%f14755, [_ZZ20simulate_interactionP6float4S0_fiE6others+11056];
	sub.f32 	%f14756, %f14755, %f14;
	ld.shared.f32 	%f14757, [_ZZ20simulate_interactionP6float4S0_fiE6others+11060];
	sub.f32 	%f14758, %f14757, %f15;
	mul.f32 	%f14759, %f14756, %f14756;
	fma.rn.f32 	%f14760, %f14754, %f14754, %f14759;
	fma.rn.f32 	%f14761, %f14758, %f14758, %f14760;
	add.f32 	%f14762, %f14761, 0f322BCC77;
	rsqrt.approx.f32 	%f14763, %f14762;
	mul.f32 	%f14764, %f14763, %f14763;
	mul.f32 	%f14765, %f14763, %f14764;
	fma.rn.f32 	%f14766, %f14754, %f14765, %f14750;
	fma.rn.f32 	%f14767, %f14756, %f14765, %f14751;
	fma.rn.f32 	%f14768, %f14758, %f14765, %f14752;
	ld.shared.f32 	%f14769, [_ZZ20simulate_interactionP6float4S0_fiE6others+11064];
	sub.f32 	%f14770, %f14769, %f13;
	ld.shared.f32 	%f14771, [_ZZ20simulate_interactionP6float4S0_fiE6others+11068];
	sub.f32 	%f14772, %f14771, %f14;
	ld.shared.f32 	%f14773, [_ZZ20simulate_interactionP6float4S0_fiE6others+11072];
	sub.f32 	%f14774, %f14773, %f15;
	mul.f32 	%f14775, %f14772, %f14772;
	fma.rn.f32 	%f14776, %f14770, %f14770, %f14775;
	fma.rn.f32 	%f14777, %f14774, %f14774, %f14776;
	add.f32 	%f14778, %f14777, 0f322BCC77;
	rsqrt.approx.f32 	%f14779, %f14778;
	mul.f32 	%f14780, %f14779, %f14779;
	mul.f32 	%f14781, %f14779, %f14780;
	fma.rn.f32 	%f14782, %f14770, %f14781, %f14766;
	fma.rn.f32 	%f14783, %f14772, %f14781, %f14767;
	fma.rn.f32 	%f14784, %f14774, %f14781, %f14768;
	ld.shared.f32 	%f14785, [_ZZ20simulate_interactionP6float4S0_fiE6others+11076];
	sub.f32 	%f14786, %f14785, %f13;
	ld.shared.f32 	%f14787, [_ZZ20simulate_interactionP6float4S0_fiE6others+11080];
	sub.f32 	%f14788, %f14787, %f14;
	ld.shared.f32 	%f14789, [_ZZ20simulate_interactionP6float4S0_fiE6others+11084];
	sub.f32 	%f14790, %f14789, %f15;
	mul.f32 	%f14791, %f14788, %f14788;
	fma.rn.f32 	%f14792, %f14786, %f14786, %f14791;
	fma.rn.f32 	%f14793, %f14790, %f14790, %f14792;
	add.f32 	%f14794, %f14793, 0f322BCC77;
	rsqrt.approx.f32 	%f14795, %f14794;
	mul.f32 	%f14796, %f14795, %f14795;
	mul.f32 	%f14797, %f14795, %f14796;
	fma.rn.f32 	%f14798, %f14786, %f14797, %f14782;
	fma.rn.f32 	%f14799, %f14788, %f14797, %f14783;
	fma.rn.f32 	%f14800, %f14790, %f14797, %f14784;
	ld.shared.f32 	%f14801, [_ZZ20simulate_interactionP6float4S0_fiE6others+11088];
	sub.f32 	%f14802, %f14801, %f13;
	ld.shared.f32 	%f14803, [_ZZ20simulate_interactionP6float4S0_fiE6others+11092];
	sub.f32 	%f14804, %f14803, %f14;
	ld.shared.f32 	%f14805, [_ZZ20simulate_interactionP6float4S0_fiE6others+11096];
	sub.f32 	%f14806, %f14805, %f15;
	mul.f32 	%f14807, %f14804, %f14804;
	fma.rn.f32 	%f14808, %f14802, %f14802, %f14807;
	fma.rn.f32 	%f14809, %f14806, %f14806, %f14808;
	add.f32 	%f14810, %f14809, 0f322BCC77;
	rsqrt.approx.f32 	%f14811, %f14810;
	mul.f32 	%f14812, %f14811, %f14811;
	mul.f32 	%f14813, %f14811, %f14812;
	fma.rn.f32 	%f14814, %f14802, %f14813, %f14798;
	fma.rn.f32 	%f14815, %f14804, %f14813, %f14799;
	fma.rn.f32 	%f14816, %f14806, %f14813, %f14800;
	ld.shared.f32 	%f14817, [_ZZ20simulate_interactionP6float4S0_fiE6others+11100];
	sub.f32 	%f14818, %f14817, %f13;
	ld.shared.f32 	%f14819, [_ZZ20simulate_interactionP6float4S0_fiE6others+11104];
	sub.f32 	%f14820, %f14819, %f14;
	ld.shared.f32 	%f14821, [_ZZ20simulate_interactionP6float4S0_fiE6others+11108];
	sub.f32 	%f14822, %f14821, %f15;
	mul.f32 	%f14823, %f14820, %f14820;
	fma.rn.f32 	%f14824, %f14818, %f14818, %f14823;
	fma.rn.f32 	%f14825, %f14822, %f14822, %f14824;
	add.f32 	%f14826, %f14825, 0f322BCC77;
	rsqrt.approx.f32 	%f14827, %f14826;
	mul.f32 	%f14828, %f14827, %f14827;
	mul.f32 	%f14829, %f14827, %f14828;
	fma.rn.f32 	%f14830, %f14818, %f14829, %f14814;
	fma.rn.f32 	%f14831, %f14820, %f14829, %f14815;
	fma.rn.f32 	%f14832, %f14822, %f14829, %f14816;
	ld.shared.f32 	%f14833, [_ZZ20simulate_interactionP6float4S0_fiE6others+11112];
	sub.f32 	%f14834, %f14833, %f13;
	ld.shared.f32 	%f14835, [_ZZ20simulate_interactionP6float4S0_fiE6others+11116];
	sub.f32 	%f14836, %f14835, %f14;
	ld.shared.f32 	%f14837, [_ZZ20simulate_interactionP6float4S0_fiE6others+11120];
	sub.f32 	%f14838, %f14837, %f15;
	mul.f32 	%f14839, %f14836, %f14836;
	fma.rn.f32 	%f14840, %f14834, %f14834, %f14839;
	fma.rn.f32 	%f14841, %f14838, %f14838, %f14840;
	add.f32 	%f14842, %f14841, 0f322BCC77;
	rsqrt.approx.f32 	%f14843, %f14842;
	mul.f32 	%f14844, %f14843, %f14843;
	mul.f32 	%f14845, %f14843, %f14844;
	fma.rn.f32 	%f14846, %f14834, %f14845, %f14830;
	fma.rn.f32 	%f14847, %f14836, %f14845, %f14831;
	fma.rn.f32 	%f14848, %f14838, %f14845, %f14832;
	ld.shared.f32 	%f14849, [_ZZ20simulate_interactionP6float4S0_fiE6others+11124];
	sub.f32 	%f14850, %f14849, %f13;
	ld.shared.f32 	%f14851, [_ZZ20simulate_interactionP6float4S0_fiE6others+11128];
	sub.f32 	%f14852, %f14851, %f14;
	ld.shared.f32 	%f14853, [_ZZ20simulate_interactionP6float4S0_fiE6others+11132];
	sub.f32 	%f14854, %f14853, %f15;
	mul.f32 	%f14855, %f14852, %f14852;
	fma.rn.f32 	%f14856, %f14850, %f14850, %f14855;
	fma.rn.f32 	%f14857, %f14854, %f14854, %f14856;
	add.f32 	%f14858, %f14857, 0f322BCC77;
	rsqrt.approx.f32 	%f14859, %f14858;
	mul.f32 	%f14860, %f14859, %f14859;
	mul.f32 	%f14861, %f14859, %f14860;
	fma.rn.f32 	%f14862, %f14850, %f14861, %f14846;
	fma.rn.f32 	%f14863, %f14852, %f14861, %f14847;
	fma.rn.f32 	%f14864, %f14854, %f14861, %f14848;
	ld.shared.f32 	%f14865, [_ZZ20simulate_interactionP6float4S0_fiE6others+11136];
	sub.f32 	%f14866, %f14865, %f13;
	ld.shared.f32 	%f14867, [_ZZ20simulate_interactionP6float4S0_fiE6others+11140];
	sub.f32 	%f14868, %f14867, %f14;
	ld.shared.f32 	%f14869, [_ZZ20simulate_interactionP6float4S0_fiE6others+11144];
	sub.f32 	%f14870, %f14869, %f15;
	mul.f32 	%f14871, %f14868, %f14868;
	fma.rn.f32 	%f14872, %f14866, %f14866, %f14871;
	fma.rn.f32 	%f14873, %f14870, %f14870, %f14872;
	add.f32 	%f14874, %f14873, 0f322BCC77;
	rsqrt.approx.f32 	%f14875, %f14874;
	mul.f32 	%f14876, %f14875, %f14875;
	mul.f32 	%f14877, %f14875, %f14876;
	fma.rn.f32 	%f14878, %f14866, %f14877, %f14862;
	fma.rn.f32 	%f14879, %f14868, %f14877, %f14863;
	fma.rn.f32 	%f14880, %f14870, %f14877, %f14864;
	ld.shared.f32 	%f14881, [_ZZ20simulate_interactionP6float4S0_fiE6others+11148];
	sub.f32 	%f14882, %f14881, %f13;
	ld.shared.f32 	%f14883, [_ZZ20simulate_interactionP6float4S0_fiE6others+11152];
	sub.f32 	%f14884, %f14883, %f14;
	ld.shared.f32 	%f14885, [_ZZ20simulate_interactionP6float4S0_fiE6others+11156];
	sub.f32 	%f14886, %f14885, %f15;
	mul.f32 	%f14887, %f14884, %f14884;
	fma.rn.f32 	%f14888, %f14882, %f14882, %f14887;
	fma.rn.f32 	%f14889, %f14886, %f14886, %f14888;
	add.f32 	%f14890, %f14889, 0f322BCC77;
	rsqrt.approx.f32 	%f14891, %f14890;
	mul.f32 	%f14892, %f14891, %f14891;
	mul.f32 	%f14893, %f14891, %f14892;
	fma.rn.f32 	%f14894, %f14882, %f14893, %f14878;
	fma.rn.f32 	%f14895, %f14884, %f14893, %f14879;
	fma.rn.f32 	%f14896, %f14886, %f14893, %f14880;
	ld.shared.f32 	%f14897, [_ZZ20simulate_interactionP6float4S0_fiE6others+11160];
	sub.f32 	%f14898, %f14897, %f13;
	ld.shared.f32 	%f14899, [_ZZ20simulate_interactionP6float4S0_fiE6others+11164];
	sub.f32 	%f14900, %f14899, %f14;
	ld.shared.f32 	%f14901, [_ZZ20simulate_interactionP6float4S0_fiE6others+11168];
	sub.f32 	%f14902, %f14901, %f15;
	mul.f32 	%f14903, %f14900, %f14900;
	fma.rn.f32 	%f14904, %f14898, %f14898, %f14903;
	fma.rn.f32 	%f14905, %f14902, %f14902, %f14904;
	add.f32 	%f14906, %f14905, 0f322BCC77;
	rsqrt.approx.f32 	%f14907, %f14906;
	mul.f32 	%f14908, %f14907, %f14907;
	mul.f32 	%f14909, %f14907, %f14908;
	fma.rn.f32 	%f14910, %f14898, %f14909, %f14894;
	fma.rn.f32 	%f14911, %f14900, %f14909, %f14895;
	fma.rn.f32 	%f14912, %f14902, %f14909, %f14896;
	ld.shared.f32 	%f14913, [_ZZ20simulate_interactionP6float4S0_fiE6others+11172];
	sub.f32 	%f14914, %f14913, %f13;
	ld.shared.f32 	%f14915, [_ZZ20simulate_interactionP6float4S0_fiE6others+11176];
	sub.f32 	%f14916, %f14915, %f14;
	ld.shared.f32 	%f14917, [_ZZ20simulate_interactionP6float4S0_fiE6others+11180];
	sub.f32 	%f14918, %f14917, %f15;
	mul.f32 	%f14919, %f14916, %f14916;
	fma.rn.f32 	%f14920, %f14914, %f14914, %f14919;
	fma.rn.f32 	%f14921, %f14918, %f14918, %f14920;
	add.f32 	%f14922, %f14921, 0f322BCC77;
	rsqrt.approx.f32 	%f14923, %f14922;
	mul.f32 	%f14924, %f14923, %f14923;
	mul.f32 	%f14925, %f14923, %f14924;
	fma.rn.f32 	%f14926, %f14914, %f14925, %f14910;
	fma.rn.f32 	%f14927, %f14916, %f14925, %f14911;
	fma.rn.f32 	%f14928, %f14918, %f14925, %f14912;
	ld.shared.f32 	%f14929, [_ZZ20simulate_interactionP6float4S0_fiE6others+11184];
	sub.f32 	%f14930, %f14929, %f13;
	ld.shared.f32 	%f14931, [_ZZ20simulate_interactionP6float4S0_fiE6others+11188];
	sub.f32 	%f14932, %f14931, %f14;
	ld.shared.f32 	%f14933, [_ZZ20simulate_interactionP6float4S0_fiE6others+11192];
	sub.f32 	%f14934, %f14933, %f15;
	mul.f32 	%f14935, %f14932, %f14932;
	fma.rn.f32 	%f14936, %f14930, %f14930, %f14935;
	fma.rn.f32 	%f14937, %f14934, %f14934, %f14936;
	add.f32 	%f14938, %f14937, 0f322BCC77;
	rsqrt.approx.f32 	%f14939, %f14938;
	mul.f32 	%f14940, %f14939, %f14939;
	mul.f32 	%f14941, %f14939, %f14940;
	fma.rn.f32 	%f14942, %f14930, %f14941, %f14926;
	fma.rn.f32 	%f14943, %f14932, %f14941, %f14927;
	fma.rn.f32 	%f14944, %f14934, %f14941, %f14928;
	ld.shared.f32 	%f14945, [_ZZ20simulate_interactionP6float4S0_fiE6others+11196];
	sub.f32 	%f14946, %f14945, %f13;
	ld.shared.f32 	%f14947, [_ZZ20simulate_interactionP6float4S0_fiE6others+11200];
	sub.f32 	%f14948, %f14947, %f14;
	ld.shared.f32 	%f14949, [_ZZ20simulate_interactionP6float4S0_fiE6others+11204];
	sub.f32 	%f14950, %f14949, %f15;
	mul.f32 	%f14951, %f14948, %f14948;
	fma.rn.f32 	%f14952, %f14946, %f14946, %f14951;
	fma.rn.f32 	%f14953, %f14950, %f14950, %f14952;
	add.f32 	%f14954, %f14953, 0f322BCC77;
	rsqrt.approx.f32 	%f14955, %f14954;
	mul.f32 	%f14956, %f14955, %f14955;
	mul.f32 	%f14957, %f14955, %f14956;
	fma.rn.f32 	%f14958, %f14946, %f14957, %f14942;
	fma.rn.f32 	%f14959, %f14948, %f14957, %f14943;
	fma.rn.f32 	%f14960, %f14950, %f14957, %f14944;
	ld.shared.f32 	%f14961, [_ZZ20simulate_interactionP6float4S0_fiE6others+11208];
	sub.f32 	%f14962, %f14961, %f13;
	ld.shared.f32 	%f14963, [_ZZ20simulate_interactionP6float4S0_fiE6others+11212];
	sub.f32 	%f14964, %f14963, %f14;
	ld.shared.f32 	%f14965, [_ZZ20simulate_interactionP6float4S0_fiE6others+11216];
	sub.f32 	%f14966, %f14965, %f15;
	mul.f32 	%f14967, %f14964, %f14964;
	fma.rn.f32 	%f14968, %f14962, %f14962, %f14967;
	fma.rn.f32 	%f14969, %f14966, %f14966, %f14968;
	add.f32 	%f14970, %f14969, 0f322BCC77;
	rsqrt.approx.f32 	%f14971, %f14970;
	mul.f32 	%f14972, %f14971, %f14971;
	mul.f32 	%f14973, %f14971, %f14972;
	fma.rn.f32 	%f14974, %f14962, %f14973, %f14958;
	fma.rn.f32 	%f14975, %f14964, %f14973, %f14959;
	fma.rn.f32 	%f14976, %f14966, %f14973, %f14960;
	ld.shared.f32 	%f14977, [_ZZ20simulate_interactionP6float4S0_fiE6others+11220];
	sub.f32 	%f14978, %f14977, %f13;
	ld.shared.f32 	%f14979, [_ZZ20simulate_interactionP6float4S0_fiE6others+11224];
	sub.f32 	%f14980, %f14979, %f14;
	ld.shared.f32 	%f14981, [_ZZ20simulate_interactionP6float4S0_fiE6others+11228];
	sub.f32 	%f14982, %f14981, %f15;
	mul.f32 	%f14983, %f14980, %f14980;
	fma.rn.f32 	%f14984, %f14978, %f14978, %f14983;
	fma.rn.f32 	%f14985, %f14982, %f14982, %f14984;
	add.f32 	%f14986, %f14985, 0f322BCC77;
	rsqrt.approx.f32 	%f14987, %f14986;
	mul.f32 	%f14988, %f14987, %f14987;
	mul.f32 	%f14989, %f14987, %f14988;
	fma.rn.f32 	%f14990, %f14978, %f14989, %f14974;
	fma.rn.f32 	%f14991, %f14980, %f14989, %f14975;
	fma.rn.f32 	%f14992, %f14982, %f14989, %f14976;
	ld.shared.f32 	%f14993, [_ZZ20simulate_interactionP6float4S0_fiE6others+11232];
	sub.f32 	%f14994, %f14993, %f13;
	ld.shared.f32 	%f14995, [_ZZ20simulate_interactionP6float4S0_fiE6others+11236];
	sub.f32 	%f14996, %f14995, %f14;
	ld.shared.f32 	%f14997, [_ZZ20simulate_interactionP6float4S0_fiE6others+11240];
	sub.f32 	%f14998, %f14997, %f15;
	mul.f32 	%f14999, %f14996, %f14996;
	fma.rn.f32 	%f15000, %f14994, %f14994, %f14999;
	fma.rn.f32 	%f15001, %f14998, %f14998, %f15000;
	add.f32 	%f15002, %f15001, 0f322BCC77;
	rsqrt.approx.f32 	%f15003, %f15002;
	mul.f32 	%f15004, %f15003, %f15003;
	mul.f32 	%f15005, %f15003, %f15004;
	fma.rn.f32 	%f15006, %f14994, %f15005, %f14990;
	fma.rn.f32 	%f15007, %f14996, %f15005, %f14991;
	fma.rn.f32 	%f15008, %f14998, %f15005, %f14992;
	ld.shared.f32 	%f15009, [_ZZ20simulate_interactionP6float4S0_fiE6others+11244];
	sub.f32 	%f15010, %f15009, %f13;
	ld.shared.f32 	%f15011, [_ZZ20simulate_interactionP6float4S0_fiE6others+11248];
	sub.f32 	%f15012, %f15011, %f14;
	ld.shared.f32 	%f15013, [_ZZ20simulate_interactionP6float4S0_fiE6others+11252];
	sub.f32 	%f15014, %f15013, %f15;
	mul.f32 	%f15015, %f15012, %f15012;
	fma.rn.f32 	%f15016, %f15010, %f15010, %f15015;
	fma.rn.f32 	%f15017, %f15014, %f15014, %f15016;
	add.f32 	%f15018, %f15017, 0f322BCC77;
	rsqrt.approx.f32 	%f15019, %f15018;
	mul.f32 	%f15020, %f15019, %f15019;
	mul.f32 	%f15021, %f15019, %f15020;
	fma.rn.f32 	%f15022, %f15010, %f15021, %f15006;
	fma.rn.f32 	%f15023, %f15012, %f15021, %f15007;
	fma.rn.f32 	%f15024, %f15014, %f15021, %f15008;
	ld.shared.f32 	%f15025, [_ZZ20simulate_interactionP6float4S0_fiE6others+11256];
	sub.f32 	%f15026, %f15025, %f13;
	ld.shared.f32 	%f15027, [_ZZ20simulate_interactionP6float4S0_fiE6others+11260];
	sub.f32 	%f15028, %f15027, %f14;
	ld.shared.f32 	%f15029, [_ZZ20simulate_interactionP6float4S0_fiE6others+11264];
	sub.f32 	%f15030, %f15029, %f15;
	mul.f32 	%f15031, %f15028, %f15028;
	fma.rn.f32 	%f15032, %f15026, %f15026, %f15031;
	fma.rn.f32 	%f15033, %f15030, %f15030, %f15032;
	add.f32 	%f15034, %f15033, 0f322BCC77;
	rsqrt.approx.f32 	%f15035, %f15034;
	mul.f32 	%f15036, %f15035, %f15035;
	mul.f32 	%f15037, %f15035, %f15036;
	fma.rn.f32 	%f15038, %f15026, %f15037, %f15022;
	fma.rn.f32 	%f15039, %f15028, %f15037, %f15023;
	fma.rn.f32 	%f15040, %f15030, %f15037, %f15024;
	ld.shared.f32 	%f15041, [_ZZ20simulate_interactionP6float4S0_fiE6others+11268];
	sub.f32 	%f15042, %f15041, %f13;
	ld.shared.f32 	%f15043, [_ZZ20simulate_interactionP6float4S0_fiE6others+11272];
	sub.f32 	%f15044, %f15043, %f14;
	ld.shared.f32 	%f15045, [_ZZ20simulate_interactionP6float4S0_fiE6others+11276];
	sub.f32 	%f15046, %f15045, %f15;
	mul.f32 	%f15047, %f15044, %f15044;
	fma.rn.f32 	%f15048, %f15042, %f15042, %f15047;
	fma.rn.f32 	%f15049, %f15046, %f15046, %f15048;
	add.f32 	%f15050, %f15049, 0f322BCC77;
	rsqrt.approx.f32 	%f15051, %f15050;
	mul.f32 	%f15052, %f15051, %f15051;
	mul.f32 	%f15053, %f15051, %f15052;
	fma.rn.f32 	%f15054, %f15042, %f15053, %f15038;
	fma.rn.f32 	%f15055, %f15044, %f15053, %f15039;
	fma.rn.f32 	%f15056, %f15046, %f15053, %f15040;
	ld.shared.f32 	%f15057, [_ZZ20simulate_interactionP6float4S0_fiE6others+11280];
	sub.f32 	%f15058, %f15057, %f13;
	ld.shared.f32 	%f15059, [_ZZ20simulate_interactionP6float4S0_fiE6others+11284];
	sub.f32 	%f15060, %f15059, %f14;
	ld.shared.f32 	%f15061, [_ZZ20simulate_interactionP6float4S0_fiE6others+11288];
	sub.f32 	%f15062, %f15061, %f15;
	mul.f32 	%f15063, %f15060, %f15060;
	fma.rn.f32 	%f15064, %f15058, %f15058, %f15063;
	fma.rn.f32 	%f15065, %f15062, %f15062, %f15064;
	add.f32 	%f15066, %f15065, 0f322BCC77;
	rsqrt.approx.f32 	%f15067, %f15066;
	mul.f32 	%f15068, %f15067, %f15067;
	mul.f32 	%f15069, %f15067, %f15068;
	fma.rn.f32 	%f15070, %f15058, %f15069, %f15054;
	fma.rn.f32 	%f15071, %f15060, %f15069, %f15055;
	fma.rn.f32 	%f15072, %f15062, %f15069, %f15056;
	ld.shared.f32 	%f15073, [_ZZ20simulate_interactionP6float4S0_fiE6others+11292];
	sub.f32 	%f15074, %f15073, %f13;
	ld.shared.f32 	%f15075, [_ZZ20simulate_interactionP6float4S0_fiE6others+11296];
	sub.f32 	%f15076, %f15075, %f14;
	ld.shared.f32 	%f15077, [_ZZ20simulate_interactionP6float4S0_fiE6others+11300];
	sub.f32 	%f15078, %f15077, %f15;
	mul.f32 	%f15079, %f15076, %f15076;
	fma.rn.f32 	%f15080, %f15074, %f15074, %f15079;
	fma.rn.f32 	%f15081, %f15078, %f15078, %f15080;
	add.f32 	%f15082, %f15081, 0f322BCC77;
	rsqrt.approx.f32 	%f15083, %f15082;
	mul.f32 	%f15084, %f15083, %f15083;
	mul.f32 	%f15085, %f15083, %f15084;
	fma.rn.f32 	%f15086, %f15074, %f15085, %f15070;
	fma.rn.f32 	%f15087, %f15076, %f15085, %f15071;
	fma.rn.f32 	%f15088, %f15078, %f15085, %f15072;
	ld.shared.f32 	%f15089, [_ZZ20simulate_interactionP6float4S0_fiE6others+11304];
	sub.f32 	%f15090, %f15089, %f13;
	ld.shared.f32 	%f15091, [_ZZ20simulate_interactionP6float4S0_fiE6others+11308];
	sub.f32 	%f15092, %f15091, %f14;
	ld.shared.f32 	%f15093, [_ZZ20simulate_interactionP6float4S0_fiE6others+11312];
	sub.f32 	%f15094, %f15093, %f15;
	mul.f32 	%f15095, %f15092, %f15092;
	fma.rn.f32 	%f15096, %f15090, %f15090, %f15095;
	fma.rn.f32 	%f15097, %f15094, %f15094, %f15096;
	add.f32 	%f15098, %f15097, 0f322BCC77;
	rsqrt.approx.f32 	%f15099, %f15098;
	mul.f32 	%f15100, %f15099, %f15099;
	mul.f32 	%f15101, %f15099, %f15100;
	fma.rn.f32 	%f15102, %f15090, %f15101, %f15086;
	fma.rn.f32 	%f15103, %f15092, %f15101, %f15087;
	fma.rn.f32 	%f15104, %f15094, %f15101, %f15088;
	ld.shared.f32 	%f15105, [_ZZ20simulate_interactionP6float4S0_fiE6others+11316];
	sub.f32 	%f15106, %f15105, %f13;
	ld.shared.f32 	%f15107, [_ZZ20simulate_interactionP6float4S0_fiE6others+11320];
	sub.f32 	%f15108, %f15107, %f14;
	ld.shared.f32 	%f15109, [_ZZ20simulate_interactionP6float4S0_fiE6others+11324];
	sub.f32 	%f15110, %f15109, %f15;
	mul.f32 	%f15111, %f15108, %f15108;
	fma.rn.f32 	%f15112, %f15106, %f15106, %f15111;
	fma.rn.f32 	%f15113, %f15110, %f15110, %f15112;
	add.f32 	%f15114, %f15113, 0f322BCC77;
	rsqrt.approx.f32 	%f15115, %f15114;
	mul.f32 	%f15116, %f15115, %f15115;
	mul.f32 	%f15117, %f15115, %f15116;
	fma.rn.f32 	%f15118, %f15106, %f15117, %f15102;
	fma.rn.f32 	%f15119, %f15108, %f15117, %f15103;
	fma.rn.f32 	%f15120, %f15110, %f15117, %f15104;
	ld.shared.f32 	%f15121, [_ZZ20simulate_interactionP6float4S0_fiE6others+11328];
	sub.f32 	%f15122, %f15121, %f13;
	ld.shared.f32 	%f15123, [_ZZ20simulate_interactionP6float4S0_fiE6others+11332];
	sub.f32 	%f15124, %f15123, %f14;
	ld.shared.f32 	%f15125, [_ZZ20simulate_interactionP6float4S0_fiE6others+11336];
	sub.f32 	%f15126, %f15125, %f15;
	mul.f32 	%f15127, %f15124, %f15124;
	fma.rn.f32 	%f15128, %f15122, %f15122, %f15127;
	fma.rn.f32 	%f15129, %f15126, %f15126, %f15128;
	add.f32 	%f15130, %f15129, 0f322BCC77;
	rsqrt.approx.f32 	%f15131, %f15130;
	mul.f32 	%f15132, %f15131, %f15131;
	mul.f32 	%f15133, %f15131, %f15132;
	fma.rn.f32 	%f15134, %f15122, %f15133, %f15118;
	fma.rn.f32 	%f15135, %f15124, %f15133, %f15119;
	fma.rn.f32 	%f15136, %f15126, %f15133, %f15120;
	ld.shared.f32 	%f15137, [_ZZ20simulate_interactionP6float4S0_fiE6others+11340];
	sub.f32 	%f15138, %f15137, %f13;
	ld.shared.f32 	%f15139, [_ZZ20simulate_interactionP6float4S0_fiE6others+11344];
	sub.f32 	%f15140, %f15139, %f14;
	ld.shared.f32 	%f15141, [_ZZ20simulate_interactionP6float4S0_fiE6others+11348];
	sub.f32 	%f15142, %f15141, %f15;
	mul.f32 	%f15143, %f15140, %f15140;
	fma.rn.f32 	%f15144, %f15138, %f15138, %f15143;
	fma.rn.f32 	%f15145, %f15142, %f15142, %f15144;
	add.f32 	%f15146, %f15145, 0f322BCC77;
	rsqrt.approx.f32 	%f15147, %f15146;
	mul.f32 	%f15148, %f15147, %f15147;
	mul.f32 	%f15149, %f15147, %f15148;
	fma.rn.f32 	%f15150, %f15138, %f15149, %f15134;
	fma.rn.f32 	%f15151, %f15140, %f15149, %f15135;
	fma.rn.f32 	%f15152, %f15142, %f15149, %f15136;
	ld.shared.f32 	%f15153, [_ZZ20simulate_interactionP6float4S0_fiE6others+11352];
	sub.f32 	%f15154, %f15153, %f13;
	ld.shared.f32 	%f15155, [_ZZ20simulate_interactionP6float4S0_fiE6others+11356];
	sub.f32 	%f15156, %f15155, %f14;
	ld.shared.f32 	%f15157, [_ZZ20simulate_interactionP6float4S0_fiE6others+11360];
	sub.f32 	%f15158, %f15157, %f15;
	mul.f32 	%f15159, %f15156, %f15156;
	fma.rn.f32 	%f15160, %f15154, %f15154, %f15159;
	fma.rn.f32 	%f15161, %f15158, %f15158, %f15160;
	add.f32 	%f15162, %f15161, 0f322BCC77;
	rsqrt.approx.f32 	%f15163, %f15162;
	mul.f32 	%f15164, %f15163, %f15163;
	mul.f32 	%f15165, %f15163, %f15164;
	fma.rn.f32 	%f15166, %f15154, %f15165, %f15150;
	fma.rn.f32 	%f15167, %f15156, %f15165, %f15151;
	fma.rn.f32 	%f15168, %f15158, %f15165, %f15152;
	ld.shared.f32 	%f15169, [_ZZ20simulate_interactionP6float4S0_fiE6others+11364];
	sub.f32 	%f15170, %f15169, %f13;
	ld.shared.f32 	%f15171, [_ZZ20simulate_interactionP6float4S0_fiE6others+11368];
	sub.f32 	%f15172, %f15171, %f14;
	ld.shared.f32 	%f15173, [_ZZ20simulate_interactionP6float4S0_fiE6others+11372];
	sub.f32 	%f15174, %f15173, %f15;
	mul.f32 	%f15175, %f15172, %f15172;
	fma.rn.f32 	%f15176, %f15170, %f15170, %f15175;
	fma.rn.f32 	%f15177, %f15174, %f15174, %f15176;
	add.f32 	%f15178, %f15177, 0f322BCC77;
	rsqrt.approx.f32 	%f15179, %f15178;
	mul.f32 	%f15180, %f15179, %f15179;
	mul.f32 	%f15181, %f15179, %f15180;
	fma.rn.f32 	%f15182, %f15170, %f15181, %f15166;
	fma.rn.f32 	%f15183, %f15172, %f15181, %f15167;
	fma.rn.f32 	%f15184, %f15174, %f15181, %f15168;
	ld.shared.f32 	%f15185, [_ZZ20simulate_interactionP6float4S0_fiE6others+11376];
	sub.f32 	%f15186, %f15185, %f13;
	ld.shared.f32 	%f15187, [_ZZ20simulate_interactionP6float4S0_fiE6others+11380];
	sub.f32 	%f15188, %f15187, %f14;
	ld.shared.f32 	%f15189, [_ZZ20simulate_interactionP6float4S0_fiE6others+11384];
	sub.f32 	%f15190, %f15189, %f15;
	mul.f32 	%f15191, %f15188, %f15188;
	fma.rn.f32 	%f15192, %f15186, %f15186, %f15191;
	fma.rn.f32 	%f15193, %f15190, %f15190, %f15192;
	add.f32 	%f15194, %f15193, 0f322BCC77;
	rsqrt.approx.f32 	%f15195, %f15194;
	mul.f32 	%f15196, %f15195, %f15195;
	mul.f32 	%f15197, %f15195, %f15196;
	fma.rn.f32 	%f15198, %f15186, %f15197, %f15182;
	fma.rn.f32 	%f15199, %f15188, %f15197, %f15183;
	fma.rn.f32 	%f15200, %f15190, %f15197, %f15184;
	ld.shared.f32 	%f15201, [_ZZ20simulate_interactionP6float4S0_fiE6others+11388];
	sub.f32 	%f15202, %f15201, %f13;
	ld.shared.f32 	%f15203, [_ZZ20simulate_interactionP6float4S0_fiE6others+11392];
	sub.f32 	%f15204, %f15203, %f14;
	ld.shared.f32 	%f15205, [_ZZ20simulate_interactionP6float4S0_fiE6others+11396];
	sub.f32 	%f15206, %f15205, %f15;
	mul.f32 	%f15207, %f15204, %f15204;
	fma.rn.f32 	%f15208, %f15202, %f15202, %f15207;
	fma.rn.f32 	%f15209, %f15206, %f15206, %f15208;
	add.f32 	%f15210, %f15209, 0f322BCC77;
	rsqrt.approx.f32 	%f15211, %f15210;
	mul.f32 	%f15212, %f15211, %f15211;
	mul.f32 	%f15213, %f15211, %f15212;
	fma.rn.f32 	%f15214, %f15202, %f15213, %f15198;
	fma.rn.f32 	%f15215, %f15204, %f15213, %f15199;
	fma.rn.f32 	%f15216, %f15206, %f15213, %f15200;
	ld.shared.f32 	%f15217, [_ZZ20simulate_interactionP6float4S0_fiE6others+11400];
	sub.f32 	%f15218, %f15217, %f13;
	ld.shared.f32 	%f15219, [_ZZ20simulate_interactionP6float4S0_fiE6others+11404];
	sub.f32 	%f15220, %f15219, %f14;
	ld.shared.f32 	%f15221, [_ZZ20simulate_interactionP6float4S0_fiE6others+11408];
	sub.f32 	%f15222, %f15221, %f15;
	mul.f32 	%f15223, %f15220, %f15220;
	fma.rn.f32 	%f15224, %f15218, %f15218, %f15223;
	fma.rn.f32 	%f15225, %f15222, %f15222, %f15224;
	add.f32 	%f15226, %f15225, 0f322BCC77;
	rsqrt.approx.f32 	%f15227, %f15226;
	mul.f32 	%f15228, %f15227, %f15227;
	mul.f32 	%f15229, %f15227, %f15228;
	fma.rn.f32 	%f15230, %f15218, %f15229, %f15214;
	fma.rn.f32 	%f15231, %f15220, %f15229, %f15215;
	fma.rn.f32 	%f15232, %f15222, %f15229, %f15216;
	ld.shared.f32 	%f15233, [_ZZ20simulate_interactionP6float4S0_fiE6others+11412];
	sub.f32 	%f15234, %f15233, %f13;
	ld.shared.f32 	%f15235, [_ZZ20simulate_interactionP6float4S0_fiE6others+11416];
	sub.f32 	%f15236, %f15235, %f14;
	ld.shared.f32 	%f15237, [_ZZ20simulate_interactionP6float4S0_fiE6others+11420];
	sub.f32 	%f15238, %f15237, %f15;
	mul.f32 	%f15239, %f15236, %f15236;
	fma.rn.f32 	%f15240, %f15234, %f15234, %f15239;
	fma.rn.f32 	%f15241, %f15238, %f15238, %f15240;
	add.f32 	%f15242, %f15241, 0f322BCC77;
	rsqrt.approx.f32 	%f15243, %f15242;
	mul.f32 	%f15244, %f15243, %f15243;
	mul.f32 	%f15245, %f15243, %f15244;
	fma.rn.f32 	%f15246, %f15234, %f15245, %f15230;
	fma.rn.f32 	%f15247, %f15236, %f15245, %f15231;
	fma.rn.f32 	%f15248, %f15238, %f15245, %f15232;
	ld.shared.f32 	%f15249, [_ZZ20simulate_interactionP6float4S0_fiE6others+11424];
	sub.f32 	%f15250, %f15249, %f13;
	ld.shared.f32 	%f15251, [_ZZ20simulate_interactionP6float4S0_fiE6others+11428];
	sub.f32 	%f15252, %f15251, %f14;
	ld.shared.f32 	%f15253, [_ZZ20simulate_interactionP6float4S0_fiE6others+11432];
	sub.f32 	%f15254, %f15253, %f15;
	mul.f32 	%f15255, %f15252, %f15252;
	fma.rn.f32 	%f15256, %f15250, %f15250, %f15255;
	fma.rn.f32 	%f15257, %f15254, %f15254, %f15256;
	add.f32 	%f15258, %f15257, 0f322BCC77;
	rsqrt.approx.f32 	%f15259, %f15258;
	mul.f32 	%f15260, %f15259, %f15259;
	mul.f32 	%f15261, %f15259, %f15260;
	fma.rn.f32 	%f15262, %f15250, %f15261, %f15246;
	fma.rn.f32 	%f15263, %f15252, %f15261, %f15247;
	fma.rn.f32 	%f15264, %f15254, %f15261, %f15248;
	ld.shared.f32 	%f15265, [_ZZ20simulate_interactionP6float4S0_fiE6others+11436];
	sub.f32 	%f15266, %f15265, %f13;
	ld.shared.f32 	%f15267, [_ZZ20simulate_interactionP6float4S0_fiE6others+11440];
	sub.f32 	%f15268, %f15267, %f14;
	ld.shared.f32 	%f15269, [_ZZ20simulate_interactionP6float4S0_fiE6others+11444];
	sub.f32 	%f15270, %f15269, %f15;
	mul.f32 	%f15271, %f15268, %f15268;
	fma.rn.f32 	%f15272, %f15266, %f15266, %f15271;
	fma.rn.f32 	%f15273, %f15270, %f15270, %f15272;
	add.f32 	%f15274, %f15273, 0f322BCC77;
	rsqrt.approx.f32 	%f15275, %f15274;
	mul.f32 	%f15276, %f15275, %f15275;
	mul.f32 	%f15277, %f15275, %f15276;
	fma.rn.f32 	%f15278, %f15266, %f15277, %f15262;
	fma.rn.f32 	%f15279, %f15268, %f15277, %f15263;
	fma.rn.f32 	%f15280, %f15270, %f15277, %f15264;
	ld.shared.f32 	%f15281, [_ZZ20simulate_interactionP6float4S0_fiE6others+11448];
	sub.f32 	%f15282, %f15281, %f13;
	ld.shared.f32 	%f15283, [_ZZ20simulate_interactionP6float4S0_fiE6others+11452];
	sub.f32 	%f15284, %f15283, %f14;
	ld.shared.f32 	%f15285, [_ZZ20simulate_interactionP6float4S0_fiE6others+11456];
	sub.f32 	%f15286, %f15285, %f15;
	mul.f32 	%f15287, %f15284, %f15284;
	fma.rn.f32 	%f15288, %f15282, %f15282, %f15287;
	fma.rn.f32 	%f15289, %f15286, %f15286, %f15288;
	add.f32 	%f15290, %f15289, 0f322BCC77;
	rsqrt.approx.f32 	%f15291, %f15290;
	mul.f32 	%f15292, %f15291, %f15291;
	mul.f32 	%f15293, %f15291, %f15292;
	fma.rn.f32 	%f15294, %f15282, %f15293, %f15278;
	fma.rn.f32 	%f15295, %f15284, %f15293, %f15279;
	fma.rn.f32 	%f15296, %f15286, %f15293, %f15280;
	ld.shared.f32 	%f15297, [_ZZ20simulate_interactionP6float4S0_fiE6others+11460];
	sub.f32 	%f15298, %f15297, %f13;
	ld.shared.f32 	%f15299, [_ZZ20simulate_interactionP6float4S0_fiE6others+11464];
	sub.f32 	%f15300, %f15299, %f14;
	ld.shared.f32 	%f15301, [_ZZ20simulate_interactionP6float4S0_fiE6others+11468];
	sub.f32 	%f15302, %f15301, %f15;
	mul.f32 	%f15303, %f15300, %f15300;
	fma.rn.f32 	%f15304, %f15298, %f15298, %f15303;
	fma.rn.f32 	%f15305, %f15302, %f15302, %f15304;
	add.f32 	%f15306, %f15305, 0f322BCC77;
	rsqrt.approx.f32 	%f15307, %f15306;
	mul.f32 	%f15308, %f15307, %f15307;
	mul.f32 	%f15309, %f15307, %f15308;
	fma.rn.f32 	%f15310, %f15298, %f15309, %f15294;
	fma.rn.f32 	%f15311, %f15300, %f15309, %f15295;
	fma.rn.f32 	%f15312, %f15302, %f15309, %f15296;
	ld.shared.f32 	%f15313, [_ZZ20simulate_interactionP6float4S0_fiE6others+11472];
	sub.f32 	%f15314, %f15313, %f13;
	ld.shared.f32 	%f15315, [_ZZ20simulate_interactionP6float4S0_fiE6others+11476];
	sub.f32 	%f15316, %f15315, %f14;
	ld.shared.f32 	%f15317, [_ZZ20simulate_interactionP6float4S0_fiE6others+11480];
	sub.f32 	%f15318, %f15317, %f15;
	mul.f32 	%f15319, %f15316, %f15316;
	fma.rn.f32 	%f15320, %f15314, %f15314, %f15319;
	fma.rn.f32 	%f15321, %f15318, %f15318, %f15320;
	add.f32 	%f15322, %f15321, 0f322BCC77;
	rsqrt.approx.f32 	%f15323, %f15322;
	mul.f32 	%f15324, %f15323, %f15323;
	mul.f32 	%f15325, %f15323, %f15324;
	fma.rn.f32 	%f15326, %f15314, %f15325, %f15310;
	fma.rn.f32 	%f15327, %f15316, %f15325, %f15311;
	fma.rn.f32 	%f15328, %f15318, %f15325, %f15312;
	ld.shared.f32 	%f15329, [_ZZ20simulate_interactionP6float4S0_fiE6others+11484];
	sub.f32 	%f15330, %f15329, %f13;
	ld.shared.f32 	%f15331, [_ZZ20simulate_interactionP6float4S0_fiE6others+11488];
	sub.f32 	%f15332, %f15331, %f14;
	ld.shared.f32 	%f15333, [_ZZ20simulate_interactionP6float4S0_fiE6others+11492];
	sub.f32 	%f15334, %f15333, %f15;
	mul.f32 	%f15335, %f15332, %f15332;
	fma.rn.f32 	%f15336, %f15330, %f15330, %f15335;
	fma.rn.f32 	%f15337, %f15334, %f15334, %f15336;
	add.f32 	%f15338, %f15337, 0f322BCC77;
	rsqrt.approx.f32 	%f15339, %f15338;
	mul.f32 	%f15340, %f15339, %f15339;
	mul.f32 	%f15341, %f15339, %f15340;
	fma.rn.f32 	%f15342, %f15330, %f15341, %f15326;
	fma.rn.f32 	%f15343, %f15332, %f15341, %f15327;
	fma.rn.f32 	%f15344, %f15334, %f15341, %f15328;
	ld.shared.f32 	%f15345, [_ZZ20simulate_interactionP6float4S0_fiE6others+11496];
	sub.f32 	%f15346, %f15345, %f13;
	ld.shared.f32 	%f15347, [_ZZ20simulate_interactionP6float4S0_fiE6others+11500];
	sub.f32 	%f15348, %f15347, %f14;
	ld.shared.f32 	%f15349, [_ZZ20simulate_interactionP6float4S0_fiE6others+11504];
	sub.f32 	%f15350, %f15349, %f15;
	mul.f32 	%f15351, %f15348, %f15348;
	fma.rn.f32 	%f15352, %f15346, %f15346, %f15351;
	fma.rn.f32 	%f15353, %f15350, %f15350, %f15352;
	add.f32 	%f15354, %f15353, 0f322BCC77;
	rsqrt.approx.f32 	%f15355, %f15354;
	mul.f32 	%f15356, %f15355, %f15355;
	mul.f32 	%f15357, %f15355, %f15356;
	fma.rn.f32 	%f15358, %f15346, %f15357, %f15342;
	fma.rn.f32 	%f15359, %f15348, %f15357, %f15343;
	fma.rn.f32 	%f15360, %f15350, %f15357, %f15344;
	ld.shared.f32 	%f15361, [_ZZ20simulate_interactionP6float4S0_fiE6others+11508];
	sub.f32 	%f15362, %f15361, %f13;
	ld.shared.f32 	%f15363, [_ZZ20simulate_interactionP6float4S0_fiE6others+11512];
	sub.f32 	%f15364, %f15363, %f14;
	ld.shared.f32 	%f15365, [_ZZ20simulate_interactionP6float4S0_fiE6others+11516];
	sub.f32 	%f15366, %f15365, %f15;
	mul.f32 	%f15367, %f15364, %f15364;
	fma.rn.f32 	%f15368, %f15362, %f15362, %f15367;
	fma.rn.f32 	%f15369, %f15366, %f15366, %f15368;
	add.f32 	%f15370, %f15369, 0f322BCC77;
	rsqrt.approx.f32 	%f15371, %f15370;
	mul.f32 	%f15372, %f15371, %f15371;
	mul.f32 	%f15373, %f15371, %f15372;
	fma.rn.f32 	%f15374, %f15362, %f15373, %f15358;
	fma.rn.f32 	%f15375, %f15364, %f15373, %f15359;
	fma.rn.f32 	%f15376, %f15366, %f15373, %f15360;
	ld.shared.f32 	%f15377, [_ZZ20simulate_interactionP6float4S0_fiE6others+11520];
	sub.f32 	%f15378, %f15377, %f13;
	ld.shared.f32 	%f15379, [_ZZ20simulate_interactionP6float4S0_fiE6others+11524];
	sub.f32 	%f15380, %f15379, %f14;
	ld.shared.f32 	%f15381, [_ZZ20simulate_interactionP6float4S0_fiE6others+11528];
	sub.f32 	%f15382, %f15381, %f15;
	mul.f32 	%f15383, %f15380, %f15380;
	fma.rn.f32 	%f15384, %f15378, %f15378, %f15383;
	fma.rn.f32 	%f15385, %f15382, %f15382, %f15384;
	add.f32 	%f15386, %f15385, 0f322BCC77;
	rsqrt.approx.f32 	%f15387, %f15386;
	mul.f32 	%f15388, %f15387, %f15387;
	mul.f32 	%f15389, %f15387, %f15388;
	fma.rn.f32 	%f15390, %f15378, %f15389, %f15374;
	fma.rn.f32 	%f15391, %f15380, %f15389, %f15375;
	fma.rn.f32 	%f15392, %f15382, %f15389, %f15376;
	ld.shared.f32 	%f15393, [_ZZ20simulate_interactionP6float4S0_fiE6others+11532];
	sub.f32 	%f15394, %f15393, %f13;
	ld.shared.f32 	%f15395, [_ZZ20simulate_interactionP6float4S0_fiE6others+11536];
	sub.f32 	%f15396, %f15395, %f14;
	ld.shared.f32 	%f15397, [_ZZ20simulate_interactionP6float4S0_fiE6others+11540];
	sub.f32 	%f15398, %f15397, %f15;
	mul.f32 	%f15399, %f15396, %f15396;
	fma.rn.f32 	%f15400, %f15394, %f15394, %f15399;
	fma.rn.f32 	%f15401, %f15398, %f15398, %f15400;
	add.f32 	%f15402, %f15401, 0f322BCC77;
	rsqrt.approx.f32 	%f15403, %f15402;
	mul.f32 	%f15404, %f15403, %f15403;
	mul.f32 	%f15405, %f15403, %f15404;
	fma.rn.f32 	%f15406, %f15394, %f15405, %f15390;
	fma.rn.f32 	%f15407, %f15396, %f15405, %f15391;
	fma.rn.f32 	%f15408, %f15398, %f15405, %f15392;
	ld.shared.f32 	%f15409, [_ZZ20simulate_interactionP6float4S0_fiE6others+11544];
	sub.f32 	%f15410, %f15409, %f13;
	ld.shared.f32 	%f15411, [_ZZ20simulate_interactionP6float4S0_fiE6others+11548];
	sub.f32 	%f15412, %f15411, %f14;
	ld.shared.f32 	%f15413, [_ZZ20simulate_interactionP6float4S0_fiE6others+11552];
	sub.f32 	%f15414, %f15413, %f15;
	mul.f32 	%f15415, %f15412, %f15412;
	fma.rn.f32 	%f15416, %f15410, %f15410, %f15415;
	fma.rn.f32 	%f15417, %f15414, %f15414, %f15416;
	add.f32 	%f15418, %f15417, 0f322BCC77;
	rsqrt.approx.f32 	%f15419, %f15418;
	mul.f32 	%f15420, %f15419, %f15419;
	mul.f32 	%f15421, %f15419, %f15420;
	fma.rn.f32 	%f15422, %f15410, %f15421, %f15406;
	fma.rn.f32 	%f15423, %f15412, %f15421, %f15407;
	fma.rn.f32 	%f15424, %f15414, %f15421, %f15408;
	ld.shared.f32 	%f15425, [_ZZ20simulate_interactionP6float4S0_fiE6others+11556];
	sub.f32 	%f15426, %f15425, %f13;
	ld.shared.f32 	%f15427, [_ZZ20simulate_interactionP6float4S0_fiE6others+11560];
	sub.f32 	%f15428, %f15427, %f14;
	ld.shared.f32 	%f15429, [_ZZ20simulate_interactionP6float4S0_fiE6others+11564];
	sub.f32 	%f15430, %f15429, %f15;
	mul.f32 	%f15431, %f15428, %f15428;
	fma.rn.f32 	%f15432, %f15426, %f15426, %f15431;
	fma.rn.f32 	%f15433, %f15430, %f15430, %f15432;
	add.f32 	%f15434, %f15433, 0f322BCC77;
	rsqrt.approx.f32 	%f15435, %f15434;
	mul.f32 	%f15436, %f15435, %f15435;
	mul.f32 	%f15437, %f15435, %f15436;
	fma.rn.f32 	%f15438, %f15426, %f15437, %f15422;
	fma.rn.f32 	%f15439, %f15428, %f15437, %f15423;
	fma.rn.f32 	%f15440, %f15430, %f15437, %f15424;
	ld.shared.f32 	%f15441, [_ZZ20simulate_interactionP6float4S0_fiE6others+11568];
	sub.f32 	%f15442, %f15441, %f13;
	ld.shared.f32 	%f15443, [_ZZ20simulate_interactionP6float4S0_fiE6others+11572];
	sub.f32 	%f15444, %f15443, %f14;
	ld.shared.f32 	%f15445, [_ZZ20simulate_interactionP6float4S0_fiE6others+11576];
	sub.f32 	%f15446, %f15445, %f15;
	mul.f32 	%f15447, %f15444, %f15444;
	fma.rn.f32 	%f15448, %f15442, %f15442, %f15447;
	fma.rn.f32 	%f15449, %f15446, %f15446, %f15448;
	add.f32 	%f15450, %f15449, 0f322BCC77;
	rsqrt.approx.f32 	%f15451, %f15450;
	mul.f32 	%f15452, %f15451, %f15451;
	mul.f32 	%f15453, %f15451, %f15452;
	fma.rn.f32 	%f15454, %f15442, %f15453, %f15438;
	fma.rn.f32 	%f15455, %f15444, %f15453, %f15439;
	fma.rn.f32 	%f15456, %f15446, %f15453, %f15440;
	ld.shared.f32 	%f15457, [_ZZ20simulate_interactionP6float4S0_fiE6others+11580];
	sub.f32 	%f15458, %f15457, %f13;
	ld.shared.f32 	%f15459, [_ZZ20simulate_interactionP6float4S0_fiE6others+11584];
	sub.f32 	%f15460, %f15459, %f14;
	ld.shared.f32 	%f15461, [_ZZ20simulate_interactionP6float4S0_fiE6others+11588];
	sub.f32 	%f15462, %f15461, %f15;
	mul.f32 	%f15463, %f15460, %f15460;
	fma.rn.f32 	%f15464, %f15458, %f15458, %f15463;
	fma.rn.f32 	%f15465, %f15462, %f15462, %f15464;
	add.f32 	%f15466, %f15465, 0f322BCC77;
	rsqrt.approx.f32 	%f15467, %f15466;
	mul.f32 	%f15468, %f15467, %f15467;
	mul.f32 	%f15469, %f15467, %f15468;
	fma.rn.f32 	%f15470, %f15458, %f15469, %f15454;
	fma.rn.f32 	%f15471, %f15460, %f15469, %f15455;
	fma.rn.f32 	%f15472, %f15462, %f15469, %f15456;
	ld.shared.f32 	%f15473, [_ZZ20simulate_interactionP6float4S0_fiE6others+11592];
	sub.f32 	%f15474, %f15473, %f13;
	ld.shared.f32 	%f15475, [_ZZ20simulate_interactionP6float4S0_fiE6others+11596];
	sub.f32 	%f15476, %f15475, %f14;
	ld.shared.f32 	%f15477, [_ZZ20simulate_interactionP6float4S0_fiE6others+11600];
	sub.f32 	%f15478, %f15477, %f15;
	mul.f32 	%f15479, %f15476, %f15476;
	fma.rn.f32 	%f15480, %f15474, %f15474, %f15479;
	fma.rn.f32 	%f15481, %f15478, %f15478, %f15480;
	add.f32 	%f15482, %f15481, 0f322BCC77;
	rsqrt.approx.f32 	%f15483, %f15482;
	mul.f32 	%f15484, %f15483, %f15483;
	mul.f32 	%f15485, %f15483, %f15484;
	fma.rn.f32 	%f15486, %f15474, %f15485, %f15470;
	fma.rn.f32 	%f15487, %f15476, %f15485, %f15471;
	fma.rn.f32 	%f15488, %f15478, %f15485, %f15472;
	ld.shared.f32 	%f15489, [_ZZ20simulate_interactionP6float4S0_fiE6others+11604];
	sub.f32 	%f15490, %f15489, %f13;
	ld.shared.f32 	%f15491, [_ZZ20simulate_interactionP6float4S0_fiE6others+11608];
	sub.f32 	%f15492, %f15491, %f14;
	ld.shared.f32 	%f15493, [_ZZ20simulate_interactionP6float4S0_fiE6others+11612];
	sub.f32 	%f15494, %f15493, %f15;
	mul.f32 	%f15495, %f15492, %f15492;
	fma.rn.f32 	%f15496, %f15490, %f15490, %f15495;
	fma.rn.f32 	%f15497, %f15494, %f15494, %f15496;
	add.f32 	%f15498, %f15497, 0f322BCC77;
	rsqrt.approx.f32 	%f15499, %f15498;
	mul.f32 	%f15500, %f15499, %f15499;
	mul.f32 	%f15501, %f15499, %f15500;
	fma.rn.f32 	%f15502, %f15490, %f15501, %f15486;
	fma.rn.f32 	%f15503, %f15492, %f15501, %f15487;
	fma.rn.f32 	%f15504, %f15494, %f15501, %f15488;
	ld.shared.f32 	%f15505, [_ZZ20simulate_interactionP6float4S0_fiE6others+11616];
	sub.f32 	%f15506, %f15505, %f13;
	ld.shared.f32 	%f15507, [_ZZ20simulate_interactionP6float4S0_fiE6others+11620];
	sub.f32 	%f15508, %f15507, %f14;
	ld.shared.f32 	%f15509, [_ZZ20simulate_interactionP6float4S0_fiE6others+11624];
	sub.f32 	%f15510, %f15509, %f15;
	mul.f32 	%f15511, %f15508, %f15508;
	fma.rn.f32 	%f15512, %f15506, %f15506, %f15511;
	fma.rn.f32 	%f15513, %f15510, %f15510, %f15512;
	add.f32 	%f15514, %f15513, 0f322BCC77;
	rsqrt.approx.f32 	%f15515, %f15514;
	mul.f32 	%f15516, %f15515, %f15515;
	mul.f32 	%f15517, %f15515, %f15516;
	fma.rn.f32 	%f15518, %f15506, %f15517, %f15502;
	fma.rn.f32 	%f15519, %f15508, %f15517, %f15503;
	fma.rn.f32 	%f15520, %f15510, %f15517, %f15504;
	ld.shared.f32 	%f15521, [_ZZ20simulate_interactionP6float4S0_fiE6others+11628];
	sub.f32 	%f15522, %f15521, %f13;
	ld.shared.f32 	%f15523, [_ZZ20simulate_interactionP6float4S0_fiE6others+11632];
	sub.f32 	%f15524, %f15523, %f14;
	ld.shared.f32 	%f15525, [_ZZ20simulate_interactionP6float4S0_fiE6others+11636];
	sub.f32 	%f15526, %f15525, %f15;
	mul.f32 	%f15527, %f15524, %f15524;
	fma.rn.f32 	%f15528, %f15522, %f15522, %f15527;
	fma.rn.f32 	%f15529, %f15526, %f15526, %f15528;
	add.f32 	%f15530, %f15529, 0f322BCC77;
	rsqrt.approx.f32 	%f15531, %f15530;
	mul.f32 	%f15532, %f15531, %f15531;
	mul.f32 	%f15533, %f15531, %f15532;
	fma.rn.f32 	%f15534, %f15522, %f15533, %f15518;
	fma.rn.f32 	%f15535, %f15524, %f15533, %f15519;
	fma.rn.f32 	%f15536, %f15526, %f15533, %f15520;
	ld.shared.f32 	%f15537, [_ZZ20simulate_interactionP6float4S0_fiE6others+11640];
	sub.f32 	%f15538, %f15537, %f13;
	ld.shared.f32 	%f15539, [_ZZ20simulate_interactionP6float4S0_fiE6others+11644];
	sub.f32 	%f15540, %f15539, %f14;
	ld.shared.f32 	%f15541, [_ZZ20simulate_interactionP6float4S0_fiE6others+11648];
	sub.f32 	%f15542, %f15541, %f15;
	mul.f32 	%f15543, %f15540, %f15540;
	fma.rn.f32 	%f15544, %f15538, %f15538, %f15543;
	fma.rn.f32 	%f15545, %f15542, %f15542, %f15544;
	add.f32 	%f15546, %f15545, 0f322BCC77;
	rsqrt.approx.f32 	%f15547, %f15546;
	mul.f32 	%f15548, %f15547, %f15547;
	mul.f32 	%f15549, %f15547, %f15548;
	fma.rn.f32 	%f15550, %f15538, %f15549, %f15534;
	fma.rn.f32 	%f15551, %f15540, %f15549, %f15535;
	fma.rn.f32 	%f15552, %f15542, %f15549, %f15536;
	ld.shared.f32 	%f15553, [_ZZ20simulate_interactionP6float4S0_fiE6others+11652];
	sub.f32 	%f15554, %f15553, %f13;
	ld.shared.f32 	%f15555, [_ZZ20simulate_interactionP6float4S0_fiE6others+11656];
	sub.f32 	%f15556, %f15555, %f14;
	ld.shared.f32 	%f15557, [_ZZ20simulate_interactionP6float4S0_fiE6others+11660];
	sub.f32 	%f15558, %f15557, %f15;
	mul.f32 	%f15559, %f15556, %f15556;
	fma.rn.f32 	%f15560, %f15554, %f15554, %f15559;
	fma.rn.f32 	%f15561, %f15558, %f15558, %f15560;
	add.f32 	%f15562, %f15561, 0f322BCC77;
	rsqrt.approx.f32 	%f15563, %f15562;
	mul.f32 	%f15564, %f15563, %f15563;
	mul.f32 	%f15565, %f15563, %f15564;
	fma.rn.f32 	%f15566, %f15554, %f15565, %f15550;
	fma.rn.f32 	%f15567, %f15556, %f15565, %f15551;
	fma.rn.f32 	%f15568, %f15558, %f15565, %f15552;
	ld.shared.f32 	%f15569, [_ZZ20simulate_interactionP6float4S0_fiE6others+11664];
	sub.f32 	%f15570, %f15569, %f13;
	ld.shared.f32 	%f15571, [_ZZ20simulate_interactionP6float4S0_fiE6others+11668];
	sub.f32 	%f15572, %f15571, %f14;
	ld.shared.f32 	%f15573, [_ZZ20simulate_interactionP6float4S0_fiE6others+11672];
	sub.f32 	%f15574, %f15573, %f15;
	mul.f32 	%f15575, %f15572, %f15572;
	fma.rn.f32 	%f15576, %f15570, %f15570, %f15575;
	fma.rn.f32 	%f15577, %f15574, %f15574, %f15576;
	add.f32 	%f15578, %f15577, 0f322BCC77;
	rsqrt.approx.f32 	%f15579, %f15578;
	mul.f32 	%f15580, %f15579, %f15579;
	mul.f32 	%f15581, %f15579, %f15580;
	fma.rn.f32 	%f15582, %f15570, %f15581, %f15566;
	fma.rn.f32 	%f15583, %f15572, %f15581, %f15567;
	fma.rn.f32 	%f15584, %f15574, %f15581, %f15568;
	ld.shared.f32 	%f15585, [_ZZ20simulate_interactionP6float4S0_fiE6others+11676];
	sub.f32 	%f15586, %f15585, %f13;
	ld.shared.f32 	%f15587, [_ZZ20simulate_interactionP6float4S0_fiE6others+11680];
	sub.f32 	%f15588, %f15587, %f14;
	ld.shared.f32 	%f15589, [_ZZ20simulate_interactionP6float4S0_fiE6others+11684];
	sub.f32 	%f15590, %f15589, %f15;
	mul.f32 	%f15591, %f15588, %f15588;
	fma.rn.f32 	%f15592, %f15586, %f15586, %f15591;
	fma.rn.f32 	%f15593, %f15590, %f15590, %f15592;
	add.f32 	%f15594, %f15593, 0f322BCC77;
	rsqrt.approx.f32 	%f15595, %f15594;
	mul.f32 	%f15596, %f15595, %f15595;
	mul.f32 	%f15597, %f15595, %f15596;
	fma.rn.f32 	%f15598, %f15586, %f15597, %f15582;
	fma.rn.f32 	%f15599, %f15588, %f15597, %f15583;
	fma.rn.f32 	%f15600, %f15590, %f15597, %f15584;
	ld.shared.f32 	%f15601, [_ZZ20simulate_interactionP6float4S0_fiE6others+11688];
	sub.f32 	%f15602, %f15601, %f13;
	ld.shared.f32 	%f15603, [_ZZ20simulate_interactionP6float4S0_fiE6others+11692];
	sub.f32 	%f15604, %f15603, %f14;
	ld.shared.f32 	%f15605, [_ZZ20simulate_interactionP6float4S0_fiE6others+11696];
	sub.f32 	%f15606, %f15605, %f15;
	mul.f32 	%f15607, %f15604, %f15604;
	fma.rn.f32 	%f15608, %f15602, %f15602, %f15607;
	fma.rn.f32 	%f15609, %f15606, %f15606, %f15608;
	add.f32 	%f15610, %f15609, 0f322BCC77;
	rsqrt.approx.f32 	%f15611, %f15610;
	mul.f32 	%f15612, %f15611, %f15611;
	mul.f32 	%f15613, %f15611, %f15612;
	fma.rn.f32 	%f15614, %f15602, %f15613, %f15598;
	fma.rn.f32 	%f15615, %f15604, %f15613, %f15599;
	fma.rn.f32 	%f15616, %f15606, %f15613, %f15600;
	ld.shared.f32 	%f15617, [_ZZ20simulate_interactionP6float4S0_fiE6others+11700];
	sub.f32 	%f15618, %f15617, %f13;
	ld.shared.f32 	%f15619, [_ZZ20simulate_interactionP6float4S0_fiE6others+11704];
	sub.f32 	%f15620, %f15619, %f14;
	ld.shared.f32 	%f15621, [_ZZ20simulate_interactionP6float4S0_fiE6others+11708];
	sub.f32 	%f15622, %f15621, %f15;
	mul.f32 	%f15623, %f15620, %f15620;
	fma.rn.f32 	%f15624, %f15618, %f15618, %f15623;
	fma.rn.f32 	%f15625, %f15622, %f15622, %f15624;
	add.f32 	%f15626, %f15625, 0f322BCC77;
	rsqrt.approx.f32 	%f15627, %f15626;
	mul.f32 	%f15628, %f15627, %f15627;
	mul.f32 	%f15629, %f15627, %f15628;
	fma.rn.f32 	%f15630, %f15618, %f15629, %f15614;
	fma.rn.f32 	%f15631, %f15620, %f15629, %f15615;
	fma.rn.f32 	%f15632, %f15622, %f15629, %f15616;
	ld.shared.f32 	%f15633, [_ZZ20simulate_interactionP6float4S0_fiE6others+11712];
	sub.f32 	%f15634, %f15633, %f13;
	ld.shared.f32 	%f15635, [_ZZ20simulate_interactionP6float4S0_fiE6others+11716];
	sub.f32 	%f15636, %f15635, %f14;
	ld.shared.f32 	%f15637, [_ZZ20simulate_interactionP6float4S0_fiE6others+11720];
	sub.f32 	%f15638, %f15637, %f15;
	mul.f32 	%f15639, %f15636, %f15636;
	fma.rn.f32 	%f15640, %f15634, %f15634, %f15639;
	fma.rn.f32 	%f15641, %f15638, %f15638, %f15640;
	add.f32 	%f15642, %f15641, 0f322BCC77;
	rsqrt.approx.f32 	%f15643, %f15642;
	mul.f32 	%f15644, %f15643, %f15643;
	mul.f32 	%f15645, %f15643, %f15644;
	fma.rn.f32 	%f15646, %f15634, %f15645, %f15630;
	fma.rn.f32 	%f15647, %f15636, %f15645, %f15631;
	fma.rn.f32 	%f15648, %f15638, %f15645, %f15632;
	ld.shared.f32 	%f15649, [_ZZ20simulate_interactionP6float4S0_fiE6others+11724];
	sub.f32 	%f15650, %f15649, %f13;
	ld.shared.f32 	%f15651, [_ZZ20simulate_interactionP6float4S0_fiE6others+11728];
	sub.f32 	%f15652, %f15651, %f14;
	ld.shared.f32 	%f15653, [_ZZ20simulate_interactionP6float4S0_fiE6others+11732];
	sub.f32 	%f15654, %f15653, %f15;
	mul.f32 	%f15655, %f15652, %f15652;
	fma.rn.f32 	%f15656, %f15650, %f15650, %f15655;
	fma.rn.f32 	%f15657, %f15654, %f15654, %f15656;
	add.f32 	%f15658, %f15657, 0f322BCC77;
	rsqrt.approx.f32 	%f15659, %f15658;
	mul.f32 	%f15660, %f15659, %f15659;
	mul.f32 	%f15661, %f15659, %f15660;
	fma.rn.f32 	%f15662, %f15650, %f15661, %f15646;
	fma.rn.f32 	%f15663, %f15652, %f15661, %f15647;
	fma.rn.f32 	%f15664, %f15654, %f15661, %f15648;
	ld.shared.f32 	%f15665, [_ZZ20simulate_interactionP6float4S0_fiE6others+11736];
	sub.f32 	%f15666, %f15665, %f13;
	ld.shared.f32 	%f15667, [_ZZ20simulate_interactionP6float4S0_fiE6others+11740];
	sub.f32 	%f15668, %f15667, %f14;
	ld.shared.f32 	%f15669, [_ZZ20simulate_interactionP6float4S0_fiE6others+11744];
	sub.f32 	%f15670, %f15669, %f15;
	mul.f32 	%f15671, %f15668, %f15668;
	fma.rn.f32 	%f15672, %f15666, %f15666, %f15671;
	fma.rn.f32 	%f15673, %f15670, %f15670, %f15672;
	add.f32 	%f15674, %f15673, 0f322BCC77;
	rsqrt.approx.f32 	%f15675, %f15674;
	mul.f32 	%f15676, %f15675, %f15675;
	mul.f32 	%f15677, %f15675, %f15676;
	fma.rn.f32 	%f15678, %f15666, %f15677, %f15662;
	fma.rn.f32 	%f15679, %f15668, %f15677, %f15663;
	fma.rn.f32 	%f15680, %f15670, %f15677, %f15664;
	ld.shared.f32 	%f15681, [_ZZ20simulate_interactionP6float4S0_fiE6others+11748];
	sub.f32 	%f15682, %f15681, %f13;
	ld.shared.f32 	%f15683, [_ZZ20simulate_interactionP6float4S0_fiE6others+11752];
	sub.f32 	%f15684, %f15683, %f14;
	ld.shared.f32 	%f15685, [_ZZ20simulate_interactionP6float4S0_fiE6others+11756];
	sub.f32 	%f15686, %f15685, %f15;
	mul.f32 	%f15687, %f15684, %f15684;
	fma.rn.f32 	%f15688, %f15682, %f15682, %f15687;
	fma.rn.f32 	%f15689, %f15686, %f15686, %f15688;
	add.f32 	%f15690, %f15689, 0f322BCC77;
	rsqrt.approx.f32 	%f15691, %f15690;
	mul.f32 	%f15692, %f15691, %f15691;
	mul.f32 	%f15693, %f15691, %f15692;
	fma.rn.f32 	%f15694, %f15682, %f15693, %f15678;
	fma.rn.f32 	%f15695, %f15684, %f15693, %f15679;
	fma.rn.f32 	%f15696, %f15686, %f15693, %f15680;
	ld.shared.f32 	%f15697, [_ZZ20simulate_interactionP6float4S0_fiE6others+11760];
	sub.f32 	%f15698, %f15697, %f13;
	ld.shared.f32 	%f15699, [_ZZ20simulate_interactionP6float4S0_fiE6others+11764];
	sub.f32 	%f15700, %f15699, %f14;
	ld.shared.f32 	%f15701, [_ZZ20simulate_interactionP6float4S0_fiE6others+11768];
	sub.f32 	%f15702, %f15701, %f15;
	mul.f32 	%f15703, %f15700, %f15700;
	fma.rn.f32 	%f15704, %f15698, %f15698, %f15703;
	fma.rn.f32 	%f15705, %f15702, %f15702, %f15704;
	add.f32 	%f15706, %f15705, 0f322BCC77;
	rsqrt.approx.f32 	%f15707, %f15706;
	mul.f32 	%f15708, %f15707, %f15707;
	mul.f32 	%f15709, %f15707, %f15708;
	fma.rn.f32 	%f15710, %f15698, %f15709, %f15694;
	fma.rn.f32 	%f15711, %f15700, %f15709, %f15695;
	fma.rn.f32 	%f15712, %f15702, %f15709, %f15696;
	ld.shared.f32 	%f15713, [_ZZ20simulate_interactionP6float4S0_fiE6others+11772];
	sub.f32 	%f15714, %f15713, %f13;
	ld.shared.f32 	%f15715, [_ZZ20simulate_interactionP6float4S0_fiE6others+11776];
	sub.f32 	%f15716, %f15715, %f14;
	ld.shared.f32 	%f15717, [_ZZ20simulate_interactionP6float4S0_fiE6others+11780];
	sub.f32 	%f15718, %f15717, %f15;
	mul.f32 	%f15719, %f15716, %f15716;
	fma.rn.f32 	%f15720, %f15714, %f15714, %f15719;
	fma.rn.f32 	%f15721, %f15718, %f15718, %f15720;
	add.f32 	%f15722, %f15721, 0f322BCC77;
	rsqrt.approx.f32 	%f15723, %f15722;
	mul.f32 	%f15724, %f15723, %f15723;
	mul.f32 	%f15725, %f15723, %f15724;
	fma.rn.f32 	%f15726, %f15714, %f15725, %f15710;
	fma.rn.f32 	%f15727, %f15716, %f15725, %f15711;
	fma.rn.f32 	%f15728, %f15718, %f15725, %f15712;
	ld.shared.f32 	%f15729, [_ZZ20simulate_interactionP6float4S0_fiE6others+11784];
	sub.f32 	%f15730, %f15729, %f13;
	ld.shared.f32 	%f15731, [_ZZ20simulate_interactionP6float4S0_fiE6others+11788];
	sub.f32 	%f15732, %f15731, %f14;
	ld.shared.f32 	%f15733, [_ZZ20simulate_interactionP6float4S0_fiE6others+11792];
	sub.f32 	%f15734, %f15733, %f15;
	mul.f32 	%f15735, %f15732, %f15732;
	fma.rn.f32 	%f15736, %f15730, %f15730, %f15735;
	fma.rn.f32 	%f15737, %f15734, %f15734, %f15736;
	add.f32 	%f15738, %f15737, 0f322BCC77;
	rsqrt.approx.f32 	%f15739, %f15738;
	mul.f32 	%f15740, %f15739, %f15739;
	mul.f32 	%f15741, %f15739, %f15740;
	fma.rn.f32 	%f15742, %f15730, %f15741, %f15726;
	fma.rn.f32 	%f15743, %f15732, %f15741, %f15727;
	fma.rn.f32 	%f15744, %f15734, %f15741, %f15728;
	ld.shared.f32 	%f15745, [_ZZ20simulate_interactionP6float4S0_fiE6others+11796];
	sub.f32 	%f15746, %f15745, %f13;
	ld.shared.f32 	%f15747, [_ZZ20simulate_interactionP6float4S0_fiE6others+11800];
	sub.f32 	%f15748, %f15747, %f14;
	ld.shared.f32 	%f15749, [_ZZ20simulate_interactionP6float4S0_fiE6others+11804];
	sub.f32 	%f15750, %f15749, %f15;
	mul.f32 	%f15751, %f15748, %f15748;
	fma.rn.f32 	%f15752, %f15746, %f15746, %f15751;
	fma.rn.f32 	%f15753, %f15750, %f15750, %f15752;
	add.f32 	%f15754, %f15753, 0f322BCC77;
	rsqrt.approx.f32 	%f15755, %f15754;
	mul.f32 	%f15756, %f15755, %f15755;
	mul.f32 	%f15757, %f15755, %f15756;
	fma.rn.f32 	%f15758, %f15746, %f15757, %f15742;
	fma.rn.f32 	%f15759, %f15748, %f15757, %f15743;
	fma.rn.f32 	%f15760, %f15750, %f15757, %f15744;
	ld.shared.f32 	%f15761, [_ZZ20simulate_interactionP6float4S0_fiE6others+11808];
	sub.f32 	%f15762, %f15761, %f13;
	ld.shared.f32 	%f15763, [_ZZ20simulate_interactionP6float4S0_fiE6others+11812];
	sub.f32 	%f15764, %f15763, %f14;
	ld.shared.f32 	%f15765, [_ZZ20simulate_interactionP6float4S0_fiE6others+11816];
	sub.f32 	%f15766, %f15765, %f15;
	mul.f32 	%f15767, %f15764, %f15764;
	fma.rn.f32 	%f15768, %f15762, %f15762, %f15767;
	fma.rn.f32 	%f15769, %f15766, %f15766, %f15768;
	add.f32 	%f15770, %f15769, 0f322BCC77;
	rsqrt.approx.f32 	%f15771, %f15770;
	mul.f32 	%f15772, %f15771, %f15771;
	mul.f32 	%f15773, %f15771, %f15772;
	fma.rn.f32 	%f15774, %f15762, %f15773, %f15758;
	fma.rn.f32 	%f15775, %f15764, %f15773, %f15759;
	fma.rn.f32 	%f15776, %f15766, %f15773, %f15760;
	ld.shared.f32 	%f15777, [_ZZ20simulate_interactionP6float4S0_fiE6others+11820];
	sub.f32 	%f15778, %f15777, %f13;
	ld.shared.f32 	%f15779, [_ZZ20simulate_interactionP6float4S0_fiE6others+11824];
	sub.f32 	%f15780, %f15779, %f14;
	ld.shared.f32 	%f15781, [_ZZ20simulate_interactionP6float4S0_fiE6others+11828];
	sub.f32 	%f15782, %f15781, %f15;
	mul.f32 	%f15783, %f15780, %f15780;
	fma.rn.f32 	%f15784, %f15778, %f15778, %f15783;
	fma.rn.f32 	%f15785, %f15782, %f15782, %f15784;
	add.f32 	%f15786, %f15785, 0f322BCC77;
	rsqrt.approx.f32 	%f15787, %f15786;
	mul.f32 	%f15788, %f15787, %f15787;
	mul.f32 	%f15789, %f15787, %f15788;
	fma.rn.f32 	%f15790, %f15778, %f15789, %f15774;
	fma.rn.f32 	%f15791, %f15780, %f15789, %f15775;
	fma.rn.f32 	%f15792, %f15782, %f15789, %f15776;
	ld.shared.f32 	%f15793, [_ZZ20simulate_interactionP6float4S0_fiE6others+11832];
	sub.f32 	%f15794, %f15793, %f13;
	ld.shared.f32 	%f15795, [_ZZ20simulate_interactionP6float4S0_fiE6others+11836];
	sub.f32 	%f15796, %f15795, %f14;
	ld.shared.f32 	%f15797, [_ZZ20simulate_interactionP6float4S0_fiE6others+11840];
	sub.f32 	%f15798, %f15797, %f15;
	mul.f32 	%f15799, %f15796, %f15796;
	fma.rn.f32 	%f15800, %f15794, %f15794, %f15799;
	fma.rn.f32 	%f15801, %f15798, %f15798, %f15800;
	add.f32 	%f15802, %f15801, 0f322BCC77;
	rsqrt.approx.f32 	%f15803, %f15802;
	mul.f32 	%f15804, %f15803, %f15803;
	mul.f32 	%f15805, %f15803, %f15804;
	fma.rn.f32 	%f15806, %f15794, %f15805, %f15790;
	fma.rn.f32 	%f15807, %f15796, %f15805, %f15791;
	fma.rn.f32 	%f15808, %f15798, %f15805, %f15792;
	ld.shared.f32 	%f15809, [_ZZ20simulate_interactionP6float4S0_fiE6others+11844];
	sub.f32 	%f15810, %f15809, %f13;
	ld.shared.f32 	%f15811, [_ZZ20simulate_interactionP6float4S0_fiE6others+11848];
	sub.f32 	%f15812, %f15811, %f14;
	ld.shared.f32 	%f15813, [_ZZ20simulate_interactionP6float4S0_fiE6others+11852];
	sub.f32 	%f15814, %f15813, %f15;
	mul.f32 	%f15815, %f15812, %f15812;
	fma.rn.f32 	%f15816, %f15810, %f15810, %f15815;
	fma.rn.f32 	%f15817, %f15814, %f15814, %f15816;
	add.f32 	%f15818, %f15817, 0f322BCC77;
	rsqrt.approx.f32 	%f15819, %f15818;
	mul.f32 	%f15820, %f15819, %f15819;
	mul.f32 	%f15821, %f15819, %f15820;
	fma.rn.f32 	%f15822, %f15810, %f15821, %f15806;
	fma.rn.f32 	%f15823, %f15812, %f15821, %f15807;
	fma.rn.f32 	%f15824, %f15814, %f15821, %f15808;
	ld.shared.f32 	%f15825, [_ZZ20simulate_interactionP6float4S0_fiE6others+11856];
	sub.f32 	%f15826, %f15825, %f13;
	ld.shared.f32 	%f15827, [_ZZ20simulate_interactionP6float4S0_fiE6others+11860];
	sub.f32 	%f15828, %f15827, %f14;
	ld.shared.f32 	%f15829, [_ZZ20simulate_interactionP6float4S0_fiE6others+11864];
	sub.f32 	%f15830, %f15829, %f15;
	mul.f32 	%f15831, %f15828, %f15828;
	fma.rn.f32 	%f15832, %f15826, %f15826, %f15831;
	fma.rn.f32 	%f15833, %f15830, %f15830, %f15832;
	add.f32 	%f15834, %f15833, 0f322BCC77;
	rsqrt.approx.f32 	%f15835, %f15834;
	mul.f32 	%f15836, %f15835, %f15835;
	mul.f32 	%f15837, %f15835, %f15836;
	fma.rn.f32 	%f15838, %f15826, %f15837, %f15822;
	fma.rn.f32 	%f15839, %f15828, %f15837, %f15823;
	fma.rn.f32 	%f15840, %f15830, %f15837, %f15824;
	ld.shared.f32 	%f15841, [_ZZ20simulate_interactionP6float4S0_fiE6others+11868];
	sub.f32 	%f15842, %f15841, %f13;
	ld.shared.f32 	%f15843, [_ZZ20simulate_interactionP6float4S0_fiE6others+11872];
	sub.f32 	%f15844, %f15843, %f14;
	ld.shared.f32 	%f15845, [_ZZ20simulate_interactionP6float4S0_fiE6others+11876];
	sub.f32 	%f15846, %f15845, %f15;
	mul.f32 	%f15847, %f15844, %f15844;
	fma.rn.f32 	%f15848, %f15842, %f15842, %f15847;
	fma.rn.f32 	%f15849, %f15846, %f15846, %f15848;
	add.f32 	%f15850, %f15849, 0f322BCC77;
	rsqrt.approx.f32 	%f15851, %f15850;
	mul.f32 	%f15852, %f15851, %f15851;
	mul.f32 	%f15853, %f15851, %f15852;
	fma.rn.f32 	%f15854, %f15842, %f15853, %f15838;
	fma.rn.f32 	%f15855, %f15844, %f15853, %f15839;
	fma.rn.f32 	%f15856, %f15846, %f15853, %f15840;
	ld.shared.f32 	%f15857, [_ZZ20simulate_interactionP6float4S0_fiE6others+11880];
	sub.f32 	%f15858, %f15857, %f13;
	ld.shared.f32 	%f15859, [_ZZ20simulate_interactionP6float4S0_fiE6others+11884];
	sub.f32 	%f15860, %f15859, %f14;
	ld.shared.f32 	%f15861, [_ZZ20simulate_interactionP6float4S0_fiE6others+11888];
	sub.f32 	%f15862, %f15861, %f15;
	mul.f32 	%f15863, %f15860, %f15860;
	fma.rn.f32 	%f15864, %f15858, %f15858, %f15863;
	fma.rn.f32 	%f15865, %f15862, %f15862, %f15864;
	add.f32 	%f15866, %f15865, 0f322BCC77;
	rsqrt.approx.f32 	%f15867, %f15866;
	mul.f32 	%f15868, %f15867, %f15867;
	mul.f32 	%f15869, %f15867, %f15868;
	fma.rn.f32 	%f15870, %f15858, %f15869, %f15854;
	fma.rn.f32 	%f15871, %f15860, %f15869, %f15855;
	fma.rn.f32 	%f15872, %f15862, %f15869, %f15856;
	ld.shared.f32 	%f15873, [_ZZ20simulate_interactionP6float4S0_fiE6others+11892];
	sub.f32 	%f15874, %f15873, %f13;
	ld.shared.f32 	%f15875, [_ZZ20simulate_interactionP6float4S0_fiE6others+11896];
	sub.f32 	%f15876, %f15875, %f14;
	ld.shared.f32 	%f15877, [_ZZ20simulate_interactionP6float4S0_fiE6others+11900];
	sub.f32 	%f15878, %f15877, %f15;
	mul.f32 	%f15879, %f15876, %f15876;
	fma.rn.f32 	%f15880, %f15874, %f15874, %f15879;
	fma.rn.f32 	%f15881, %f15878, %f15878, %f15880;
	add.f32 	%f15882, %f15881, 0f322BCC77;
	rsqrt.approx.f32 	%f15883, %f15882;
	mul.f32 	%f15884, %f15883, %f15883;
	mul.f32 	%f15885, %f15883, %f15884;
	fma.rn.f32 	%f15886, %f15874, %f15885, %f15870;
	fma.rn.f32 	%f15887, %f15876, %f15885, %f15871;
	fma.rn.f32 	%f15888, %f15878, %f15885, %f15872;
	ld.shared.f32 	%f15889, [_ZZ20simulate_interactionP6float4S0_fiE6others+11904];
	sub.f32 	%f15890, %f15889, %f13;
	ld.shared.f32 	%f15891, [_ZZ20simulate_interactionP6float4S0_fiE6others+11908];
	sub.f32 	%f15892, %f15891, %f14;
	ld.shared.f32 	%f15893, [_ZZ20simulate_interactionP6float4S0_fiE6others+11912];
	sub.f32 	%f15894, %f15893, %f15;
	mul.f32 	%f15895, %f15892, %f15892;
	fma.rn.f32 	%f15896, %f15890, %f15890, %f15895;
	fma.rn.f32 	%f15897, %f15894, %f15894, %f15896;
	add.f32 	%f15898, %f15897, 0f322BCC77;
	rsqrt.approx.f32 	%f15899, %f15898;
	mul.f32 	%f15900, %f15899, %f15899;
	mul.f32 	%f15901, %f15899, %f15900;
	fma.rn.f32 	%f15902, %f15890, %f15901, %f15886;
	fma.rn.f32 	%f15903, %f15892, %f15901, %f15887;
	fma.rn.f32 	%f15904, %f15894, %f15901, %f15888;
	ld.shared.f32 	%f15905, [_ZZ20simulate_interactionP6float4S0_fiE6others+11916];
	sub.f32 	%f15906, %f15905, %f13;
	ld.shared.f32 	%f15907, [_ZZ20simulate_interactionP6float4S0_fiE6others+11920];
	sub.f32 	%f15908, %f15907, %f14;
	ld.shared.f32 	%f15909, [_ZZ20simulate_interactionP6float4S0_fiE6others+11924];
	sub.f32 	%f15910, %f15909, %f15;
	mul.f32 	%f15911, %f15908, %f15908;
	fma.rn.f32 	%f15912, %f15906, %f15906, %f15911;
	fma.rn.f32 	%f15913, %f15910, %f15910, %f15912;
	add.f32 	%f15914, %f15913, 0f322BCC77;
	rsqrt.approx.f32 	%f15915, %f15914;
	mul.f32 	%f15916, %f15915, %f15915;
	mul.f32 	%f15917, %f15915, %f15916;
	fma.rn.f32 	%f15918, %f15906, %f15917, %f15902;
	fma.rn.f32 	%f15919, %f15908, %f15917, %f15903;
	fma.rn.f32 	%f15920, %f15910, %f15917, %f15904;
	ld.shared.f32 	%f15921, [_ZZ20simulate_interactionP6float4S0_fiE6others+11928];
	sub.f32 	%f15922, %f15921, %f13;
	ld.shared.f32 	%f15923, [_ZZ20simulate_interactionP6float4S0_fiE6others+11932];
	sub.f32 	%f15924, %f15923, %f14;
	ld.shared.f32 	%f15925, [_ZZ20simulate_interactionP6float4S0_fiE6others+11936];
	sub.f32 	%f15926, %f15925, %f15;
	mul.f32 	%f15927, %f15924, %f15924;
	fma.rn.f32 	%f15928, %f15922, %f15922, %f15927;
	fma.rn.f32 	%f15929, %f15926, %f15926, %f15928;
	add.f32 	%f15930, %f15929, 0f322BCC77;
	rsqrt.approx.f32 	%f15931, %f15930;
	mul.f32 	%f15932, %f15931, %f15931;
	mul.f32 	%f15933, %f15931, %f15932;
	fma.rn.f32 	%f15934, %f15922, %f15933, %f15918;
	fma.rn.f32 	%f15935, %f15924, %f15933, %f15919;
	fma.rn.f32 	%f15936, %f15926, %f15933, %f15920;
	ld.shared.f32 	%f15937, [_ZZ20simulate_interactionP6float4S0_fiE6others+11940];
	sub.f32 	%f15938, %f15937, %f13;
	ld.shared.f32 	%f15939, [_ZZ20simulate_interactionP6float4S0_fiE6others+11944];
	sub.f32 	%f15940, %f15939, %f14;
	ld.shared.f32 	%f15941, [_ZZ20simulate_interactionP6float4S0_fiE6others+11948];
	sub.f32 	%f15942, %f15941, %f15;
	mul.f32 	%f15943, %f15940, %f15940;
	fma.rn.f32 	%f15944, %f15938, %f15938, %f15943;
	fma.rn.f32 	%f15945, %f15942, %f15942, %f15944;
	add.f32 	%f15946, %f15945, 0f322BCC77;
	rsqrt.approx.f32 	%f15947, %f15946;
	mul.f32 	%f15948, %f15947, %f15947;
	mul.f32 	%f15949, %f15947, %f15948;
	fma.rn.f32 	%f15950, %f15938, %f15949, %f15934;
	fma.rn.f32 	%f15951, %f15940, %f15949, %f15935;
	fma.rn.f32 	%f15952, %f15942, %f15949, %f15936;
	ld.shared.f32 	%f15953, [_ZZ20simulate_interactionP6float4S0_fiE6others+11952];
	sub.f32 	%f15954, %f15953, %f13;
	ld.shared.f32 	%f15955, [_ZZ20simulate_interactionP6float4S0_fiE6others+11956];
	sub.f32 	%f15956, %f15955, %f14;
	ld.shared.f32 	%f15957, [_ZZ20simulate_interactionP6float4S0_fiE6others+11960];
	sub.f32 	%f15958, %f15957, %f15;
	mul.f32 	%f15959, %f15956, %f15956;
	fma.rn.f32 	%f15960, %f15954, %f15954, %f15959;
	fma.rn.f32 	%f15961, %f15958, %f15958, %f15960;
	add.f32 	%f15962, %f15961, 0f322BCC77;
	rsqrt.approx.f32 	%f15963, %f15962;
	mul.f32 	%f15964, %f15963, %f15963;
	mul.f32 	%f15965, %f15963, %f15964;
	fma.rn.f32 	%f15966, %f15954, %f15965, %f15950;
	fma.rn.f32 	%f15967, %f15956, %f15965, %f15951;
	fma.rn.f32 	%f15968, %f15958, %f15965, %f15952;
	ld.shared.f32 	%f15969, [_ZZ20simulate_interactionP6float4S0_fiE6others+11964];
	sub.f32 	%f15970, %f15969, %f13;
	ld.shared.f32 	%f15971, [_ZZ20simulate_interactionP6float4S0_fiE6others+11968];
	sub.f32 	%f15972, %f15971, %f14;
	ld.shared.f32 	%f15973, [_ZZ20simulate_interactionP6float4S0_fiE6others+11972];
	sub.f32 	%f15974, %f15973, %f15;
	mul.f32 	%f15975, %f15972, %f15972;
	fma.rn.f32 	%f15976, %f15970, %f15970, %f15975;
	fma.rn.f32 	%f15977, %f15974, %f15974, %f15976;
	add.f32 	%f15978, %f15977, 0f322BCC77;
	rsqrt.approx.f32 	%f15979, %f15978;
	mul.f32 	%f15980, %f15979, %f15979;
	mul.f32 	%f15981, %f15979, %f15980;
	fma.rn.f32 	%f15982, %f15970, %f15981, %f15966;
	fma.rn.f32 	%f15983, %f15972, %f15981, %f15967;
	fma.rn.f32 	%f15984, %f15974, %f15981, %f15968;
	ld.shared.f32 	%f15985, [_ZZ20simulate_interactionP6float4S0_fiE6others+11976];
	sub.f32 	%f15986, %f15985, %f13;
	ld.shared.f32 	%f15987, [_ZZ20simulate_interactionP6float4S0_fiE6others+11980];
	sub.f32 	%f15988, %f15987, %f14;
	ld.shared.f32 	%f15989, [_ZZ20simulate_interactionP6float4S0_fiE6others+11984];
	sub.f32 	%f15990, %f15989, %f15;
	mul.f32 	%f15991, %f15988, %f15988;
	fma.rn.f32 	%f15992, %f15986, %f15986, %f15991;
	fma.rn.f32 	%f15993, %f15990, %f15990, %f15992;
	add.f32 	%f15994, %f15993, 0f322BCC77;
	rsqrt.approx.f32 	%f15995, %f15994;
	mul.f32 	%f15996, %f15995, %f15995;
	mul.f32 	%f15997, %f15995, %f15996;
	fma.rn.f32 	%f15998, %f15986, %f15997, %f15982;
	fma.rn.f32 	%f15999, %f15988, %f15997, %f15983;
	fma.rn.f32 	%f16000, %f15990, %f15997, %f15984;
	ld.shared.f32 	%f16001, [_ZZ20simulate_interactionP6float4S0_fiE6others+11988];
	sub.f32 	%f16002, %f16001, %f13;
	ld.shared.f32 	%f16003, [_ZZ20simulate_interactionP6float4S0_fiE6others+11992];
	sub.f32 	%f16004, %f16003, %f14;
	ld.shared.f32 	%f16005, [_ZZ20simulate_interactionP6float4S0_fiE6others+11996];
	sub.f32 	%f16006, %f16005, %f15;
	mul.f32 	%f16007, %f16004, %f16004;
	fma.rn.f32 	%f16008, %f16002, %f16002, %f16007;
	fma.rn.f32 	%f16009, %f16006, %f16006, %f16008;
	add.f32 	%f16010, %f16009, 0f322BCC77;
	rsqrt.approx.f32 	%f16011, %f16010;
	mul.f32 	%f16012, %f16011, %f16011;
	mul.f32 	%f16013, %f16011, %f16012;
	fma.rn.f32 	%f16014, %f16002, %f16013, %f15998;
	fma.rn.f32 	%f16015, %f16004, %f16013, %f15999;
	fma.rn.f32 	%f16016, %f16006, %f16013, %f16000;
	ld.shared.f32 	%f16017, [_ZZ20simulate_interactionP6float4S0_fiE6others+12000];
	sub.f32 	%f16018, %f16017, %f13;
	ld.shared.f32 	%f16019, [_ZZ20simulate_interactionP6float4S0_fiE6others+12004];
	sub.f32 	%f16020, %f16019, %f14;
	ld.shared.f32 	%f16021, [_ZZ20simulate_interactionP6float4S0_fiE6others+12008];
	sub.f32 	%f16022, %f16021, %f15;
	mul.f32 	%f16023, %f16020, %f16020;
	fma.rn.f32 	%f16024, %f16018, %f16018, %f16023;
	fma.rn.f32 	%f16025, %f16022, %f16022, %f16024;
	add.f32 	%f16026, %f16025, 0f322BCC77;
	rsqrt.approx.f32 	%f16027, %f16026;
	mul.f32 	%f16028, %f16027, %f16027;
	mul.f32 	%f16029, %f16027, %f16028;
	fma.rn.f32 	%f16030, %f16018, %f16029, %f16014;
	fma.rn.f32 	%f16031, %f16020, %f16029, %f16015;
	fma.rn.f32 	%f16032, %f16022, %f16029, %f16016;
	ld.shared.f32 	%f16033, [_ZZ20simulate_interactionP6float4S0_fiE6others+12012];
	sub.f32 	%f16034, %f16033, %f13;
	ld.shared.f32 	%f16035, [_ZZ20simulate_interactionP6float4S0_fiE6others+12016];
	sub.f32 	%f16036, %f16035, %f14;
	ld.shared.f32 	%f16037, [_ZZ20simulate_interactionP6float4S0_fiE6others+12020];
	sub.f32 	%f16038, %f16037, %f15;
	mul.f32 	%f16039, %f16036, %f16036;
	fma.rn.f32 	%f16040, %f16034, %f16034, %f16039;
	fma.rn.f32 	%f16041, %f16038, %f16038, %f16040;
	add.f32 	%f16042, %f16041, 0f322BCC77;
	rsqrt.approx.f32 	%f16043, %f16042;
	mul.f32 	%f16044, %f16043, %f16043;
	mul.f32 	%f16045, %f16043, %f16044;
	fma.rn.f32 	%f16046, %f16034, %f16045, %f16030;
	fma.rn.f32 	%f16047, %f16036, %f16045, %f16031;
	fma.rn.f32 	%f16048, %f16038, %f16045, %f16032;
	ld.shared.f32 	%f16049, [_ZZ20simulate_interactionP6float4S0_fiE6others+12024];
	sub.f32 	%f16050, %f16049, %f13;
	ld.shared.f32 	%f16051, [_ZZ20simulate_interactionP6float4S0_fiE6others+12028];
	sub.f32 	%f16052, %f16051, %f14;
	ld.shared.f32 	%f16053, [_ZZ20simulate_interactionP6float4S0_fiE6others+12032];
	sub.f32 	%f16054, %f16053, %f15;
	mul.f32 	%f16055, %f16052, %f16052;
	fma.rn.f32 	%f16056, %f16050, %f16050, %f16055;
	fma.rn.f32 	%f16057, %f16054, %f16054, %f16056;
	add.f32 	%f16058, %f16057, 0f322BCC77;
	rsqrt.approx.f32 	%f16059, %f16058;
	mul.f32 	%f16060, %f16059, %f16059;
	mul.f32 	%f16061, %f16059, %f16060;
	fma.rn.f32 	%f16062, %f16050, %f16061, %f16046;
	fma.rn.f32 	%f16063, %f16052, %f16061, %f16047;
	fma.rn.f32 	%f16064, %f16054, %f16061, %f16048;
	ld.shared.f32 	%f16065, [_ZZ20simulate_interactionP6float4S0_fiE6others+12036];
	sub.f32 	%f16066, %f16065, %f13;
	ld.shared.f32 	%f16067, [_ZZ20simulate_interactionP6float4S0_fiE6others+12040];
	sub.f32 	%f16068, %f16067, %f14;
	ld.shared.f32 	%f16069, [_ZZ20simulate_interactionP6float4S0_fiE6others+12044];
	sub.f32 	%f16070, %f16069, %f15;
	mul.f32 	%f16071, %f16068, %f16068;
	fma.rn.f32 	%f16072, %f16066, %f16066, %f16071;
	fma.rn.f32 	%f16073, %f16070, %f16070, %f16072;
	add.f32 	%f16074, %f16073, 0f322BCC77;
	rsqrt.approx.f32 	%f16075, %f16074;
	mul.f32 	%f16076, %f16075, %f16075;
	mul.f32 	%f16077, %f16075, %f16076;
	fma.rn.f32 	%f16078, %f16066, %f16077, %f16062;
	fma.rn.f32 	%f16079, %f16068, %f16077, %f16063;
	fma.rn.f32 	%f16080, %f16070, %f16077, %f16064;
	ld.shared.f32 	%f16081, [_ZZ20simulate_interactionP6float4S0_fiE6others+12048];
	sub.f32 	%f16082, %f16081, %f13;
	ld.shared.f32 	%f16083, [_ZZ20simulate_interactionP6float4S0_fiE6others+12052];
	sub.f32 	%f16084, %f16083, %f14;
	ld.shared.f32 	%f16085, [_ZZ20simulate_interactionP6float4S0_fiE6others+12056];
	sub.f32 	%f16086, %f16085, %f15;
	mul.f32 	%f16087, %f16084, %f16084;
	fma.rn.f32 	%f16088, %f16082, %f16082, %f16087;
	fma.rn.f32 	%f16089, %f16086, %f16086, %f16088;
	add.f32 	%f16090, %f16089, 0f322BCC77;
	rsqrt.approx.f32 	%f16091, %f16090;
	mul.f32 	%f16092, %f16091, %f16091;
	mul.f32 	%f16093, %f16091, %f16092;
	fma.rn.f32 	%f16094, %f16082, %f16093, %f16078;
	fma.rn.f32 	%f16095, %f16084, %f16093, %f16079;
	fma.rn.f32 	%f16096, %f16086, %f16093, %f16080;
	ld.shared.f32 	%f16097, [_ZZ20simulate_interactionP6float4S0_fiE6others+12060];
	sub.f32 	%f16098, %f16097, %f13;
	ld.shared.f32 	%f16099, [_ZZ20simulate_interactionP6float4S0_fiE6others+12064];
	sub.f32 	%f16100, %f16099, %f14;
	ld.shared.f32 	%f16101, [_ZZ20simulate_interactionP6float4S0_fiE6others+12068];
	sub.f32 	%f16102, %f16101, %f15;
	mul.f32 	%f16103, %f16100, %f16100;
	fma.rn.f32 	%f16104, %f16098, %f16098, %f16103;
	fma.rn.f32 	%f16105, %f16102, %f16102, %f16104;
	add.f32 	%f16106, %f16105, 0f322BCC77;
	rsqrt.approx.f32 	%f16107, %f16106;
	mul.f32 	%f16108, %f16107, %f16107;
	mul.f32 	%f16109, %f16107, %f16108;
	fma.rn.f32 	%f16110, %f16098, %f16109, %f16094;
	fma.rn.f32 	%f16111, %f16100, %f16109, %f16095;
	fma.rn.f32 	%f16112, %f16102, %f16109, %f16096;
	ld.shared.f32 	%f16113, [_ZZ20simulate_interactionP6float4S0_fiE6others+12072];
	sub.f32 	%f16114, %f16113, %f13;
	ld.shared.f32 	%f16115, [_ZZ20simulate_interactionP6float4S0_fiE6others+12076];
	sub.f32 	%f16116, %f16115, %f14;
	ld.shared.f32 	%f16117, [_ZZ20simulate_interactionP6float4S0_fiE6others+12080];
	sub.f32 	%f16118, %f16117, %f15;
	mul.f32 	%f16119, %f16116, %f16116;
	fma.rn.f32 	%f16120, %f16114, %f16114, %f16119;
	fma.rn.f32 	%f16121, %f16118, %f16118, %f16120;
	add.f32 	%f16122, %f16121, 0f322BCC77;
	rsqrt.approx.f32 	%f16123, %f16122;
	mul.f32 	%f16124, %f16123, %f16123;
	mul.f32 	%f16125, %f16123, %f16124;
	fma.rn.f32 	%f16126, %f16114, %f16125, %f16110;
	fma.rn.f32 	%f16127, %f16116, %f16125, %f16111;
	fma.rn.f32 	%f16128, %f16118, %f16125, %f16112;
	ld.shared.f32 	%f16129, [_ZZ20simulate_interactionP6float4S0_fiE6others+12084];
	sub.f32 	%f16130, %f16129, %f13;
	ld.shared.f32 	%f16131, [_ZZ20simulate_interactionP6float4S0_fiE6others+12088];
	sub.f32 	%f16132, %f16131, %f14;
	ld.shared.f32 	%f16133, [_ZZ20simulate_interactionP6float4S0_fiE6others+12092];
	sub.f32 	%f16134, %f16133, %f15;
	mul.f32 	%f16135, %f16132, %f16132;
	fma.rn.f32 	%f16136, %f16130, %f16130, %f16135;
	fma.rn.f32 	%f16137, %f16134, %f16134, %f16136;
	add.f32 	%f16138, %f16137, 0f322BCC77;
	rsqrt.approx.f32 	%f16139, %f16138;
	mul.f32 	%f16140, %f16139, %f16139;
	mul.f32 	%f16141, %f16139, %f16140;
	fma.rn.f32 	%f16142, %f16130, %f16141, %f16126;
	fma.rn.f32 	%f16143, %f16132, %f16141, %f16127;
	fma.rn.f32 	%f16144, %f16134, %f16141, %f16128;
	ld.shared.f32 	%f16145, [_ZZ20simulate_interactionP6float4S0_fiE6others+12096];
	sub.f32 	%f16146, %f16145, %f13;
	ld.shared.f32 	%f16147, [_ZZ20simulate_interactionP6float4S0_fiE6others+12100];
	sub.f32 	%f16148, %f16147, %f14;
	ld.shared.f32 	%f16149, [_ZZ20simulate_interactionP6float4S0_fiE6others+12104];
	sub.f32 	%f16150, %f16149, %f15;
	mul.f32 	%f16151, %f16148, %f16148;
	fma.rn.f32 	%f16152, %f16146, %f16146, %f16151;
	fma.rn.f32 	%f16153, %f16150, %f16150, %f16152;
	add.f32 	%f16154, %f16153, 0f322BCC77;
	rsqrt.approx.f32 	%f16155, %f16154;
	mul.f32 	%f16156, %f16155, %f16155;
	mul.f32 	%f16157, %f16155, %f16156;
	fma.rn.f32 	%f16158, %f16146, %f16157, %f16142;
	fma.rn.f32 	%f16159, %f16148, %f16157, %f16143;
	fma.rn.f32 	%f16160, %f16150, %f16157, %f16144;
	ld.shared.f32 	%f16161, [_ZZ20simulate_interactionP6float4S0_fiE6others+12108];
	sub.f32 	%f16162, %f16161, %f13;
	ld.shared.f32 	%f16163, [_ZZ20simulate_interactionP6float4S0_fiE6others+12112];
	sub.f32 	%f16164, %f16163, %f14;
	ld.shared.f32 	%f16165, [_ZZ20simulate_interactionP6float4S0_fiE6others+12116];
	sub.f32 	%f16166, %f16165, %f15;
	mul.f32 	%f16167, %f16164, %f16164;
	fma.rn.f32 	%f16168, %f16162, %f16162, %f16167;
	fma.rn.f32 	%f16169, %f16166, %f16166, %f16168;
	add.f32 	%f16170, %f16169, 0f322BCC77;
	rsqrt.approx.f32 	%f16171, %f16170;
	mul.f32 	%f16172, %f16171, %f16171;
	mul.f32 	%f16173, %f16171, %f16172;
	fma.rn.f32 	%f16174, %f16162, %f16173, %f16158;
	fma.rn.f32 	%f16175, %f16164, %f16173, %f16159;
	fma.rn.f32 	%f16176, %f16166, %f16173, %f16160;
	ld.shared.f32 	%f16177, [_ZZ20simulate_interactionP6float4S0_fiE6others+12120];
	sub.f32 	%f16178, %f16177, %f13;
	ld.shared.f32 	%f16179, [_ZZ20simulate_interactionP6float4S0_fiE6others+12124];
	sub.f32 	%f16180, %f16179, %f14;
	ld.shared.f32 	%f16181, [_ZZ20simulate_interactionP6float4S0_fiE6others+12128];
	sub.f32 	%f16182, %f16181, %f15;
	mul.f32 	%f16183, %f16180, %f16180;
	fma.rn.f32 	%f16184, %f16178, %f16178, %f16183;
	fma.rn.f32 	%f16185, %f16182, %f16182, %f16184;
	add.f32 	%f16186, %f16185, 0f322BCC77;
	rsqrt.approx.f32 	%f16187, %f16186;
	mul.f32 	%f16188, %f16187, %f16187;
	mul.f32 	%f16189, %f16187, %f16188;
	fma.rn.f32 	%f16190, %f16178, %f16189, %f16174;
	fma.rn.f32 	%f16191, %f16180, %f16189, %f16175;
	fma.rn.f32 	%f16192, %f16182, %f16189, %f16176;
	ld.shared.f32 	%f16193, [_ZZ20simulate_interactionP6float4S0_fiE6others+12132];
	sub.f32 	%f16194, %f16193, %f13;
	ld.shared.f32 	%f16195, [_ZZ20simulate_interactionP6float4S0_fiE6others+12136];
	sub.f32 	%f16196, %f16195, %f14;
	ld.shared.f32 	%f16197, [_ZZ20simulate_interactionP6float4S0_fiE6others+12140];
	sub.f32 	%f16198, %f16197, %f15;
	mul.f32 	%f16199, %f16196, %f16196;
	fma.rn.f32 	%f16200, %f16194, %f16194, %f16199;
	fma.rn.f32 	%f16201, %f16198, %f16198, %f16200;
	add.f32 	%f16202, %f16201, 0f322BCC77;
	rsqrt.approx.f32 	%f16203, %f16202;
	mul.f32 	%f16204, %f16203, %f16203;
	mul.f32 	%f16205, %f16203, %f16204;
	fma.rn.f32 	%f16206, %f16194, %f16205, %f16190;
	fma.rn.f32 	%f16207, %f16196, %f16205, %f16191;
	fma.rn.f32 	%f16208, %f16198, %f16205, %f16192;
	ld.shared.f32 	%f16209, [_ZZ20simulate_interactionP6float4S0_fiE6others+12144];
	sub.f32 	%f16210, %f16209, %f13;
	ld.shared.f32 	%f16211, [_ZZ20simulate_interactionP6float4S0_fiE6others+12148];
	sub.f32 	%f16212, %f16211, %f14;
	ld.shared.f32 	%f16213, [_ZZ20simulate_interactionP6float4S0_fiE6others+12152];
	sub.f32 	%f16214, %f16213, %f15;
	mul.f32 	%f16215, %f16212, %f16212;
	fma.rn.f32 	%f16216, %f16210, %f16210, %f16215;
	fma.rn.f32 	%f16217, %f16214, %f16214, %f16216;
	add.f32 	%f16218, %f16217, 0f322BCC77;
	rsqrt.approx.f32 	%f16219, %f16218;
	mul.f32 	%f16220, %f16219, %f16219;
	mul.f32 	%f16221, %f16219, %f16220;
	fma.rn.f32 	%f16222, %f16210, %f16221, %f16206;
	fma.rn.f32 	%f16223, %f16212, %f16221, %f16207;
	fma.rn.f32 	%f16224, %f16214, %f16221, %f16208;
	ld.shared.f32 	%f16225, [_ZZ20simulate_interactionP6float4S0_fiE6others+12156];
	sub.f32 	%f16226, %f16225, %f13;
	ld.shared.f32 	%f16227, [_ZZ20simulate_interactionP6float4S0_fiE6others+12160];
	sub.f32 	%f16228, %f16227, %f14;
	ld.shared.f32 	%f16229, [_ZZ20simulate_interactionP6float4S0_fiE6others+12164];
	sub.f32 	%f16230, %f16229, %f15;
	mul.f32 	%f16231, %f16228, %f16228;
	fma.rn.f32 	%f16232, %f16226, %f16226, %f16231;
	fma.rn.f32 	%f16233, %f16230, %f16230, %f16232;
	add.f32 	%f16234, %f16233, 0f322BCC77;
	rsqrt.approx.f32 	%f16235, %f16234;
	mul.f32 	%f16236, %f16235, %f16235;
	mul.f32 	%f16237, %f16235, %f16236;
	fma.rn.f32 	%f16238, %f16226, %f16237, %f16222;
	fma.rn.f32 	%f16239, %f16228, %f16237, %f16223;
	fma.rn.f32 	%f16240, %f16230, %f16237, %f16224;
	ld.shared.f32 	%f16241, [_ZZ20simulate_interactionP6float4S0_fiE6others+12168];
	sub.f32 	%f16242, %f16241, %f13;
	ld.shared.f32 	%f16243, [_ZZ20simulate_interactionP6float4S0_fiE6others+12172];
	sub.f32 	%f16244, %f16243, %f14;
	ld.shared.f32 	%f16245, [_ZZ20simulate_interactionP6float4S0_fiE6others+12176];
	sub.f32 	%f16246, %f16245, %f15;
	mul.f32 	%f16247, %f16244, %f16244;
	fma.rn.f32 	%f16248, %f16242, %f16242, %f16247;
	fma.rn.f32 	%f16249, %f16246, %f16246, %f16248;
	add.f32 	%f16250, %f16249, 0f322BCC77;
	rsqrt.approx.f32 	%f16251, %f16250;
	mul.f32 	%f16252, %f16251, %f16251;
	mul.f32 	%f16253, %f16251, %f16252;
	fma.rn.f32 	%f16254, %f16242, %f16253, %f16238;
	fma.rn.f32 	%f16255, %f16244, %f16253, %f16239;
	fma.rn.f32 	%f16256, %f16246, %f16253, %f16240;
	ld.shared.f32 	%f16257, [_ZZ20simulate_interactionP6float4S0_fiE6others+12180];
	sub.f32 	%f16258, %f16257, %f13;
	ld.shared.f32 	%f16259, [_ZZ20simulate_interactionP6float4S0_fiE6others+12184];
	sub.f32 	%f16260, %f16259, %f14;
	ld.shared.f32 	%f16261, [_ZZ20simulate_interactionP6float4S0_fiE6others+12188];
	sub.f32 	%f16262, %f16261, %f15;
	mul.f32 	%f16263, %f16260, %f16260;
	fma.rn.f32 	%f16264, %f16258, %f16258, %f16263;
	fma.rn.f32 	%f16265, %f16262, %f16262, %f16264;
	add.f32 	%f16266, %f16265, 0f322BCC77;
	rsqrt.approx.f32 	%f16267, %f16266;
	mul.f32 	%f16268, %f16267, %f16267;
	mul.f32 	%f16269, %f16267, %f16268;
	fma.rn.f32 	%f16270, %f16258, %f16269, %f16254;
	fma.rn.f32 	%f16271, %f16260, %f16269, %f16255;
	fma.rn.f32 	%f16272, %f16262, %f16269, %f16256;
	ld.shared.f32 	%f16273, [_ZZ20simulate_interactionP6float4S0_fiE6others+12192];
	sub.f32 	%f16274, %f16273, %f13;
	ld.shared.f32 	%f16275, [_ZZ20simulate_interactionP6float4S0_fiE6others+12196];
	sub.f32 	%f16276, %f16275, %f14;
	ld.shared.f32 	%f16277, [_ZZ20simulate_interactionP6float4S0_fiE6others+12200];
	sub.f32 	%f16278, %f16277, %f15;
	mul.f32 	%f16279, %f16276, %f16276;
	fma.rn.f32 	%f16280, %f16274, %f16274, %f16279;
	fma.rn.f32 	%f16281, %f16278, %f16278, %f16280;
	add.f32 	%f16282, %f16281, 0f322BCC77;
	rsqrt.approx.f32 	%f16283, %f16282;
	mul.f32 	%f16284, %f16283, %f16283;
	mul.f32 	%f16285, %f16283, %f16284;
	fma.rn.f32 	%f16286, %f16274, %f16285, %f16270;
	fma.rn.f32 	%f16287, %f16276, %f16285, %f16271;
	fma.rn.f32 	%f16288, %f16278, %f16285, %f16272;
	ld.shared.f32 	%f16289, [_ZZ20simulate_interactionP6float4S0_fiE6others+12204];
	sub.f32 	%f16290, %f16289, %f13;
	ld.shared.f32 	%f16291, [_ZZ20simulate_interactionP6float4S0_fiE6others+12208];
	sub.f32 	%f16292, %f16291, %f14;
	ld.shared.f32 	%f16293, [_ZZ20simulate_interactionP6float4S0_fiE6others+12212];
	sub.f32 	%f16294, %f16293, %f15;
	mul.f32 	%f16295, %f16292, %f16292;
	fma.rn.f32 	%f16296, %f16290, %f16290, %f16295;
	fma.rn.f32 	%f16297, %f16294, %f16294, %f16296;
	add.f32 	%f16298, %f16297, 0f322BCC77;
	rsqrt.approx.f32 	%f16299, %f16298;
	mul.f32 	%f16300, %f16299, %f16299;
	mul.f32 	%f16301, %f16299, %f16300;
	fma.rn.f32 	%f16302, %f16290, %f16301, %f16286;
	fma.rn.f32 	%f16303, %f16292, %f16301, %f16287;
	fma.rn.f32 	%f16304, %f16294, %f16301, %f16288;
	ld.shared.f32 	%f16305, [_ZZ20simulate_interactionP6float4S0_fiE6others+12216];
	sub.f32 	%f16306, %f16305, %f13;
	ld.shared.f32 	%f16307, [_ZZ20simulate_interactionP6float4S0_fiE6others+12220];
	sub.f32 	%f16308, %f16307, %f14;
	ld.shared.f32 	%f16309, [_ZZ20simulate_interactionP6float4S0_fiE6others+12224];
	sub.f32 	%f16310, %f16309, %f15;
	mul.f32 	%f16311, %f16308, %f16308;
	fma.rn.f32 	%f16312, %f16306, %f16306, %f16311;
	fma.rn.f32 	%f16313, %f16310, %f16310, %f16312;
	add.f32 	%f16314, %f16313, 0f322BCC77;
	rsqrt.approx.f32 	%f16315, %f16314;
	mul.f32 	%f16316, %f16315, %f16315;
	mul.f32 	%f16317, %f16315, %f16316;
	fma.rn.f32 	%f16318, %f16306, %f16317, %f16302;
	fma.rn.f32 	%f16319, %f16308, %f16317, %f16303;
	fma.rn.f32 	%f16320, %f16310, %f16317, %f16304;
	ld.shared.f32 	%f16321, [_ZZ20simulate_interactionP6float4S0_fiE6others+12228];
	sub.f32 	%f16322, %f16321, %f13;
	ld.shared.f32 	%f16323, [_ZZ20simulate_interactionP6float4S0_fiE6others+12232];
	sub.f32 	%f16324, %f16323, %f14;
	ld.shared.f32 	%f16325, [_ZZ20simulate_interactionP6float4S0_fiE6others+12236];
	sub.f32 	%f16326, %f16325, %f15;
	mul.f32 	%f16327, %f16324, %f16324;
	fma.rn.f32 	%f16328, %f16322, %f16322, %f16327;
	fma.rn.f32 	%f16329, %f16326, %f16326, %f16328;
	add.f32 	%f16330, %f16329, 0f322BCC77;
	rsqrt.approx.f32 	%f16331, %f16330;
	mul.f32 	%f16332, %f16331, %f16331;
	mul.f32 	%f16333, %f16331, %f16332;
	fma.rn.f32 	%f16334, %f16322, %f16333, %f16318;
	fma.rn.f32 	%f16335, %f16324, %f16333, %f16319;
	fma.rn.f32 	%f16336, %f16326, %f16333, %f16320;
	ld.shared.f32 	%f16337, [_ZZ20simulate_interactionP6float4S0_fiE6others+12240];
	sub.f32 	%f16338, %f16337, %f13;
	ld.shared.f32 	%f16339, [_ZZ20simulate_interactionP6float4S0_fiE6others+12244];
	sub.f32 	%f16340, %f16339, %f14;
	ld.shared.f32 	%f16341, [_ZZ20simulate_interactionP6float4S0_fiE6others+12248];
	sub.f32 	%f16342, %f16341, %f15;
	mul.f32 	%f16343, %f16340, %f16340;
	fma.rn.f32 	%f16344, %f16338, %f16338, %f16343;
	fma.rn.f32 	%f16345, %f16342, %f16342, %f16344;
	add.f32 	%f16346, %f16345, 0f322BCC77;
	rsqrt.approx.f32 	%f16347, %f16346;
	mul.f32 	%f16348, %f16347, %f16347;
	mul.f32 	%f16349, %f16347, %f16348;
	fma.rn.f32 	%f16350, %f16338, %f16349, %f16334;
	fma.rn.f32 	%f16351, %f16340, %f16349, %f16335;
	fma.rn.f32 	%f16352, %f16342, %f16349, %f16336;
	ld.shared.f32 	%f16353, [_ZZ20simulate_interactionP6float4S0_fiE6others+12252];
	sub.f32 	%f16354, %f16353, %f13;
	ld.shared.f32 	%f16355, [_ZZ20simulate_interactionP6float4S0_fiE6others+12256];
	sub.f32 	%f16356, %f16355, %f14;
	ld.shared.f32 	%f16357, [_ZZ20simulate_interactionP6float4S0_fiE6others+12260];
	sub.f32 	%f16358, %f16357, %f15;
	mul.f32 	%f16359, %f16356, %f16356;
	fma.rn.f32 	%f16360, %f16354, %f16354, %f16359;
	fma.rn.f32 	%f16361, %f16358, %f16358, %f16360;
	add.f32 	%f16362, %f16361, 0f322BCC77;
	rsqrt.approx.f32 	%f16363, %f16362;
	mul.f32 	%f16364, %f16363, %f16363;
	mul.f32 	%f16365, %f16363, %f16364;
	fma.rn.f32 	%f16366, %f16354, %f16365, %f16350;
	fma.rn.f32 	%f16367, %f16356, %f16365, %f16351;
	fma.rn.f32 	%f16368, %f16358, %f16365, %f16352;
	ld.shared.f32 	%f16369, [_ZZ20simulate_interactionP6float4S0_fiE6others+12264];
	sub.f32 	%f16370, %f16369, %f13;
	ld.shared.f32 	%f16371, [_ZZ20simulate_interactionP6float4S0_fiE6others+12268];
	sub.f32 	%f16372, %f16371, %f14;
	ld.shared.f32 	%f16373, [_ZZ20simulate_interactionP6float4S0_fiE6others+12272];
	sub.f32 	%f16374, %f16373, %f15;
	mul.f32 	%f16375, %f16372, %f16372;
	fma.rn.f32 	%f16376, %f16370, %f16370, %f16375;
	fma.rn.f32 	%f16377, %f16374, %f16374, %f16376;
	add.f32 	%f16378, %f16377, 0f322BCC77;
	rsqrt.approx.f32 	%f16379, %f16378;
	mul.f32 	%f16380, %f16379, %f16379;
	mul.f32 	%f16381, %f16379, %f16380;
	fma.rn.f32 	%f16382, %f16370, %f16381, %f16366;
	fma.rn.f32 	%f16383, %f16372, %f16381, %f16367;
	fma.rn.f32 	%f16384, %f16374, %f16381, %f16368;
	ld.shared.f32 	%f16385, [_ZZ20simulate_interactionP6float4S0_fiE6others+12276];
	sub.f32 	%f16386, %f16385, %f13;
	ld.shared.f32 	%f16387, [_ZZ20simulate_interactionP6float4S0_fiE6others+12280];
	sub.f32 	%f16388, %f16387, %f14;
	ld.shared.f32 	%f16389, [_ZZ20simulate_interactionP6float4S0_fiE6others+12284];
	sub.f32 	%f16390, %f16389, %f15;
	mul.f32 	%f16391, %f16388, %f16388;
	fma.rn.f32 	%f16392, %f16386, %f16386, %f16391;
	fma.rn.f32 	%f16393, %f16390, %f16390, %f16392;
	add.f32 	%f16394, %f16393, 0f322BCC77;
	rsqrt.approx.f32 	%f16395, %f16394;
	mul.f32 	%f16396, %f16395, %f16395;
	mul.f32 	%f16397, %f16395, %f16396;
	fma.rn.f32 	%f16407, %f16386, %f16397, %f16382;
	fma.rn.f32 	%f16406, %f16388, %f16397, %f16383;
	fma.rn.f32 	%f16405, %f16390, %f16397, %f16384;
	bar.sync 	0;
	add.s32 	%r15, %r15, 1;
	setp.ne.s32 	%p2, %r15, 0;
	add.s32 	%r14, %r14, %r1;
	@%p2 bra 	$L__BB0_2;
	cvta.to.global.u64 	%rd8, %rd3;
	add.s64 	%rd10, %rd8, %rd5;
	.pragma "used_bytes_mask 4095";
	ld.global.v4.f32 	{%f16398, %f16399, %f16400, %f16401}, [%rd10];
	fma.rn.f32 	%f16402, %f7, %f16407, %f16398;
	fma.rn.f32 	%f16403, %f7, %f16406, %f16399;
	st.global.v2.f32 	[%rd10], {%f16402, %f16403};
	fma.rn.f32 	%f16404, %f7, %f16405, %f16400;
	st.global.f32 	[%rd10+8], %f16404;
$L__BB0_4:
	ret;

}


// ===== COMPILED SASS (sm_100) =====

	.target	sm_100

	.elftype	@"ET_EXEC"


//--------------------- .note.nv.tkinfo           --------------------------
	.section	.note.nv.tkinfo,"",@"SHT_NOTE"
	.sectionflags	@"SHF_NOTE_NV_TKINFO"
	.tkinfo
        /*0018*/ 	.word	0x00000002
        /*0030*/ 	.string	""
        /*0030*/ 	.string	"ptxas"
        /*0030*/ 	.string	"Cuda compilation tools, release 13.0, V13.0.88"
        /*0030*/ 	.string	"Build cuda_13.0.r13.0/compiler.36424714_0"
        /*0030*/ 	.string	"-arch sm_100 -m 64 "



//--------------------- .note.nv.cuinfo           --------------------------
	.section	.note.nv.cuinfo,"",@"SHT_NOTE"
	.sectionflags	@"SHF_NOTE_NV_CUINFO"
        /*0018*/ 	.short	0x0002
        /*001a*/ 	.short	0x0064
        /*001c*/ 	.short	0x0082
	.zero		2


//--------------------- .nv.info                  --------------------------
	.section	.nv.info,"",@"SHT_CUDA_INFO"
	.align	4


	//----- nvinfo : EIATTR_REGCOUNT
	.align		4
        /*0000*/ 	.byte	0x04, 0x2f
        /*0002*/ 	.short	(.L_1 - .L_0)
	.align		4
.L_0:
        /*0004*/ 	.word	index@(_Z20simulate_interactionP6float4S0_fi)
        /*0008*/ 	.word	0x00000028


	//----- nvinfo : EIATTR_FRAME_SIZE
	.align		4
.L_1:
        /*000c*/ 	.byte	0x04, 0x11
        /*000e*/ 	.short	(.L_3 - .L_2)
	.align		4
.L_2:
        /*0010*/ 	.word	index@(_Z20simulate_interactionP6float4S0_fi)
        /*0014*/ 	.word	0x00000000


	//----- nvinfo : EIATTR_MIN_STACK_SIZE
	.align		4
.L_3:
        /*0018*/ 	.byte	0x04, 0x12
        /*001a*/ 	.short	(.L_5 - .L_4)
	.align		4
.L_4:
        /*001c*/ 	.word	index@(_Z20simulate_interactionP6float4S0_fi)
        /*0020*/ 	.word	0x00000000
.L_5:


//--------------------- .nv.compat                --------------------------
	.section	.nv.compat,"",@"SHT_CUDA_COMPAT_INFO"
	.align	4
        /*0000*/ 	.byte	0x02, 0x09, 0x00, 0x00, 0x02, 0x02, 0x01, 0x00, 0x02, 0x05, 0x05, 0x00, 0x03, 0x07, 0x01, 0x01
        /*0010*/ 	.byte	0x02, 0x03, 0x00, 0x00, 0x02, 0x06, 0x01, 0x00, 0x04, 0x0b, 0x08, 0x00, 0x01, 0x00, 0x00, 0x00
        /*0020*/ 	.byte	0x00, 0x00, 0x00, 0x00


//--------------------- .nv.info._Z20simulate_interactionP6float4S0_fi --------------------------
	.section	.nv.info._Z20simulate_interactionP6float4S0_fi,"",@"SHT_CUDA_INFO"
	.sectionflags	@""
	.align	4


	//----- nvinfo : EIATTR_CUDA_API_VERSION
	.align		4
        /*0000*/ 	.byte	0x04, 0x37
        /*0002*/ 	.short	(.L_7 - .L_6)
.L_6:
        /*0004*/ 	.word	0x00000082


	//----- nvinfo : EIATTR_KPARAM_INFO
	.align		4
.L_7:
        /*0008*/ 	.byte	0x04, 0x17
        /*000a*/ 	.short	(.L_9 - .L_8)
.L_8:
        /*000c*/ 	.word	0x00000000
        /*0010*/ 	.short	0x0003
        /*0012*/ 	.short	0x0014
        /*0014*/ 	.byte	0x00, 0xf0, 0x11, 0x00


	//----- nvinfo : EIATTR_KPARAM_INFO
	.align		4
.L_9:
        /*0018*/ 	.byte	0x04, 0x17
        /*001a*/ 	.short	(.L_11 - .L_10)
.L_10:
        /*001c*/ 	.word	0x00000000
        /*0020*/ 	.short	0x0002
        /*0022*/ 	.short	0x0010
        /*0024*/ 	.byte	0x00, 0xf0, 0x11, 0x00


	//----- nvinfo : EIATTR_KPARAM_INFO
	.align		4
.L_11:
        /*0028*/ 	.byte	0x04, 0x17
        /*002a*/ 	.short	(.L_13 - .L_12)
.L_12:
        /*002c*/ 	.word	0x00000000
        /*0030*/ 	.short	0x0001
        /*0032*/ 	.short	0x0008
        /*0034*/ 	.byte	0x00, 0xf5, 0x21, 0x00


	//----- nvinfo : EIATTR_KPARAM_INFO
	.align		4
.L_13:
        /*0038*/ 	.byte	0x04, 0x17
        /*003a*/ 	.short	(.L_15 - .L_14)
.L_14:
        /*003c*/ 	.word	0x00000000
        /*0040*/ 	.short	0x0000
        /*0042*/ 	.short	0x0000
        /*0044*/ 	.byte	0x00, 0xf5, 0x21, 0x00


	//----- nvinfo : EIATTR_SPARSE_MMA_MASK
	.align		4
.L_15:
        /*0048*/ 	.byte	0x03, 0x50
        /*004a*/ 	.short	0x0000


	//----- nvinfo : EIATTR_MAXREG_COUNT
	.align		4
        /*004c*/ 	.byte	0x03, 0x1b
        /*004e*/ 	.short	0x00ff


	//----- nvinfo : EIATTR_NUM_BARRIERS
	.align		4
        /*0050*/ 	.byte	0x02, 0x4c
        /*0052*/ 	.byte	0x01
	.zero		1


	//----- nvinfo : EIATTR_MERCURY_ISA_VERSION
	.align		4
        /*0054*/ 	.byte	0x03, 0x5f
        /*0056*/ 	.short	0x0101


	//----- nvinfo : EIATTR_UNUSED_LOAD_BYTE_OFFSET
	.align		4
        /*0058*/ 	.byte	0x04, 0x44
        /*005a*/ 	.short	(.L_17 - .L_16)


	//   ....[0]....
.L_16:
        /*005c*/ 	.word	0x00000160
        /*0060*/ 	.word	0x00000fff


	//   ....[1]....
        /*0064*/ 	.word	0x000001b0
        /*0068*/ 	.word	0x00000fff


	//   ....[2]....
        /*006c*/ 	.word	0x00043240
        /*0070*/ 	.word	0x00000fff


	//----- nvinfo : EIATTR_VRC_CTA_INIT_COUNT
	.align		4
.L_17:
        /*0074*/ 	.byte	0x02, 0x4a
	.zero		1
	.zero		1


	//----- nvinfo : EIATTR_EXIT_INSTR_OFFSETS
	.align		4
        /*0078*/ 	.byte	0x04, 0x1c
        /*007a*/ 	.short	(.L_19 - .L_18)


	//   ....[0]....
.L_18:
        /*007c*/ 	.word	0x00000070


	//   ....[1]....
        /*0080*/ 	.word	0x000432a0


	//----- nvinfo : EIATTR_CBANK_PARAM_SIZE
	.align		4
.L_19:
        /*0084*/ 	.byte	0x03, 0x19
        /*0086*/ 	.short	0x0018


	//----- nvinfo : EIATTR_PARAM_CBANK
	.align		4
        /*0088*/ 	.byte	0x04, 0x0a
        /*008a*/ 	.short	(.L_21 - .L_20)
	.align		4
.L_20:
        /*008c*/ 	.word	index@(.nv.constant0._Z20simulate_interactionP6float4S0_fi)
        /*0090*/ 	.short	0x0380
        /*0092*/ 	.short	0x0018


	//----- nvinfo : EIATTR_SW_WAR
	.align		4
.L_21:
        /*0094*/ 	.byte	0x04, 0x36
        /*0096*/ 	.short	(.L_23 - .L_22)
.L_22:
        /*0098*/ 	.word	0x00000008
.L_23:


//--------------------- .nv.callgraph             --------------------------
	.section	.nv.callgraph,"",@"SHT_CUDA_CALLGRAPH"
	.align	4
	.sectionentsize	8
	.align		4
        /*0000*/ 	.word	0x00000000
	.align		4
        /*0004*/ 	.word	0xffffffff
	.align		4
        /*0008*/ 	.word	0x00000000
	.align		4
        /*000c*/ 	.word	0xfffffffe
	.align		4
        /*0010*/ 	.word	0x00000000
	.align		4
        /*0014*/ 	.word	0xfffffffd
	.align		4
        /*0018*/ 	.word	0x00000000
	.align		4
        /*001c*/ 	.word	0xfffffffc


//--------------------- .text._Z20simulate_interactionP6float4S0_fi --------------------------
	.section	.text._Z20simulate_interactionP6float4S0_fi,"ax",@progbits
	.align	128
        .global         _Z20simulate_interactionP6float4S0_fi
        .type           _Z20simulate_interactionP6float4S0_fi,@function
        .size           _Z20simulate_interactionP6float4S0_fi,(.L_x_2 - _Z20simulate_interactionP6float4S0_fi)
        .other          _Z20simulate_interactionP6float4S0_fi,@"STO_CUDA_ENTRY STV_DEFAULT"
_Z20simulate_interactionP6float4S0_fi:
.text._Z20simulate_interactionP6float4S0_fi:
[----:B------:R-:W-:Y:S01]  /*0000*/  LDC R1, c[0x0][0x37c] ;  /* 0x0000df00ff017b82 */ /* 0x000fe20000000800 */
[----:B------:R-:W0:Y:S01]  /*0010*/  S2R R0, SR_CTAID.X ;  /* 0x0000000000007919 */ /* 0x000e220000002500 */
[----:B------:R-:W0:Y:S01]  /*0020*/  LDCU UR5, c[0x0][0x360] ;  /* 0x00006c00ff0577ac */ /* 0x000e220008000800 */
[----:B------:R-:W0:Y:S01]  /*0030*/  S2R R5, SR_TID.X ;  /* 0x0000000000057919 */ /* 0x000e220000002100 */
[----:B------:R-:W1:Y:S01]  /*0040*/  LDCU UR4, c[0x0][0x394] ;  /* 0x00007280ff0477ac */ /* 0x000e620008000800 */
[----:B0-----:R-:W-:-:S05]  /*0050*/  IMAD R0, R0, UR5, R5 ;  /* 0x0000000500007c24 */ /* 0x001fca000f8e0205 */
[----:B-1----:R-:W-:-:S13]  /*0060*/  ISETP.GE.AND P0, PT, R0, UR4, PT ;  /* 0x0000000400007c0c */ /* 0x002fda000bf06270 */
[----:B------:R-:W-:Y:S05]  /*0070*/  @P0 EXIT ;  /* 0x000000000000094d */ /* 0x000fea0003800000 */
[----:B------:R-:W0:Y:S01]  /*0080*/  S2R R3, SR_CgaCtaId ;  /* 0x0000000000037919 */ /* 0x000e220000008800 */
[----:B------:R-:W1:Y:S01]  /*0090*/  LDC.64 R26, c[0x0][0x380] ;  /* 0x0000e000ff1a7b82 */ /* 0x000e620000000a00 */
[----:B------:R-:W2:Y:S01]  /*00a0*/  LDCU UR4, c[0x0][0x370] ;  /* 0x00006e00ff0477ac */ /* 0x000ea20008000800 */
[----:B------:R-:W-:Y:S01]  /*00b0*/  MOV R2, 0x400 ;  /* 0x0000040000027802 */ /* 0x000fe20000000f00 */
[----:B------:R-:W-:Y:S01]  /*00c0*/  HFMA2 R21, -RZ, RZ, 0, 0 ;  /* 0x00000000ff157431 */ /* 0x000fe200000001ff */
[----:B------:R-:W-:Y:S01]  /*00d0*/  MOV R24, RZ ;  /* 0x000000ff00187202 */ /* 0x000fe20000000f00 */
[----:B------:R-:W-:Y:S01]  /*00e0*/  HFMA2 R31, -RZ, RZ, 0, 0 ;  /* 0x00000000ff1f7431 */ /* 0x000fe200000001ff */
[----:B------:R-:W3:Y:S01]  /*00f0*/  LDCU.64 UR6, c[0x0][0x358] ;  /* 0x00006b00ff0677ac */ /* 0x000ee20008000a00 */
[----:B--2---:R-:W-:Y:S01]  /*0100*/  UIADD3 UR4, UPT, UPT, -UR4, URZ, URZ ;  /* 0x000000ff04047290 */ /* 0x004fe2000fffe1ff */
[----:B-1----:R-:W-:Y:S01]  /*0110*/  IMAD.WIDE R28, R0, 0x10, R26 ;  /* 0x00000010001c7825 */ /* 0x002fe200078e021a */
[----:B0-----:R-:W-:-:S02]  /*0120*/  LEA R2, R3, R2, 0x18 ;  /* 0x0000000203027211 */ /* 0x001fc400078ec0ff */
[----:B------:R-:W-:-:S05]  /*0130*/  MOV R3, R5 ;  /* 0x0000000500037202 */ /* 0x000fca0000000f00 */
[----:B---3--:R-:W-:-:S07]  /*0140*/  IMAD R25, R3, 0xc, R2 ;  /* 0x0000000c03197824 */ /* 0x008fce00078e0202 */
.L_x_0:
[----:B------:R-:W-:-:S06]  /*0150*/  IMAD.WIDE.U32 R8, R3, 0x10, R26 ;  /* 0x0000001003087825 */ /* 0x000fcc00078e001a */
[----:B------:R-:W2:Y:S04]  /*0160*/  LDG.E.128 R8, desc[UR6][R8.64] ;  /* 0x0000000608087981 */ /* 0x000ea8000c1e1d00 */
[----:B--2---:R-:W-:Y:S04]  /*0170*/  STS [R25], R8 ;  /* 0x0000000819007388 */ /* 0x004fe80000000800 */
[----:B------:R-:W-:Y:S04]  /*0180*/  STS [R25+0x4], R9 ;  /* 0x0000040919007388 */ /* 0x000fe80000000800 */
[----:B------:R-:W-:Y:S01]  /*0190*/  STS [R25+0x8], R10 ;  /* 0x0000080a19007388 */ /* 0x000fe20000000800 */
[----:B------:R-:W-:Y:S06]  /*01a0*/  BAR.SYNC.DEFER_BLOCKING 0x0 ;  /* 0x0000000000007b1d */ /* 0x000fec0000010000 */
[----:B------:R-:W2:Y:S04]  /*01b0*/  LDG.E.128 R4, desc[UR6][R28.64] ;  /* 0x000000061c047981 */ /* 0x000ea8000c1e1d00 */
[----:B------:R-:W2:Y:S04]  /*01c0*/  LDS.128 R12, [R2] ;  /* 0x00000000020c7984 */ /* 0x000ea80000000c00 */
[----:B------:R-:W0:Y:S04]  /*01d0*/  LDS.128 R16, [R2+0x10] ;  /* 0x0000100002107984 */ /* 0x000e280000000c00 */
[----:B------:R-:W1:Y:S01]  /*01e0*/  LDS.128 R8, [R2+0x20] ;  /* 0x0000200002087984 */ /* 0x000e620000000c00 */
[----:B--2---:R-:W-:Y:S01]  /*01f0*/  FADD R13, -R5, R13 ;  /* 0x0000000d050d7221 */ /* 0x004fe20000000100 */
[----:B------:R-:W-:Y:S01]  /*0200*/  FADD R12, -R4, R12 ;  /* 0x0000000c040c7221 */ /* 0x000fe20000000100 */
[----:B------:R-:W-:Y:S01]  /*0210*/  FADD R36, -R6, R14 ;  /* 0x0000000e06247221 */ /* 0x000fe20000000100 */
[----:B------:R-:W-:Y:S01]  /*0220*/  FADD R22, -R4, R15 ;  /* 0x0000000f04167221 */ /* 0x000fe20000000100 */
[----:B------:R-:W-:Y:S01]  /*0230*/  FMUL R7, R13, R13 ;  /* 0x0000000d0d077220 */ /* 0x000fe20000400000 */
[C---:B0-----:R-:W-:Y:S01]  /*0240*/  FADD R34, -R6.reuse, R17 ;  /* 0x0000001106227221 */ /* 0x041fe20000000100 */
[C---:B------:R-:W-:Y:S01]  /*0250*/  FADD R20, -R5.reuse, R19 ;  /* 0x0000001305147221 */ /* 0x040fe20000000100 */
[----:B-1----:R-:W-:Y:S01]  /*0260*/  FADD R23, -R6, R8 ;  /* 0x0000000806177221 */ /* 0x002fe20000000100 */
[----:B------:R-:W-:Y:S01]  /*0270*/  FFMA R7, R12, R12, R7 ;  /* 0x0000000c0c077223 */ /* 0x000fe20000000007 */
[----:B------:R-:W-:Y:S01]  /*0280*/  FADD R33, -R4, R18 ;  /* 0x0000001204217221 */ /* 0x000fe20000000100 */
[----:B------:R-:W-:Y:S01]  /*0290*/  FMUL R18, R20, R20 ;  /* 0x0000001414127220 */ /* 0x000fe20000400000 */
[----:B------:R-:W-:Y:S01]  /*02a0*/  FADD R30, -R5, R10 ;  /* 0x0000000a051e7221 */ /* 0x000fe20000000100 */
[----:B------:R-:W-:Y:S01]  /*02b0*/  FFMA R7, R36, R36, R7 ;  /* 0x0000002424077223 */ /* 0x000fe20000000007 */
[----:B------:R-:W-:Y:S01]  /*02c0*/  FADD R32, -R6, R11 ;  /* 0x0000000b06207221 */ /* 0x000fe20000000100 */
[----:B------:R-:W-:Y:S01]  /*02d0*/  FFMA R18, R33, R33, R18 ;  /* 0x0000002121127223 */ /* 0x000fe20000000012 */
[----:B------:R-:W-:Y:S01]  /*02e0*/  FMUL R10, R30, R30 ;  /* 0x0000001e1e0a7220 */ /* 0x000fe20000400000 */
[----:B------:R-:W-:Y:S01]  /*02f0*/  FADD R14, R7, 9.9999999392252902908e-09 ;  /* 0x322bcc77070e7421 */ /* 0x000fe20000000000 */
[----:B------:R-:W-:Y:S01]  /*0300*/  FADD R7, -R5, R16 ;  /* 0x0000001005077221 */ /* 0x000fe20000000100 */
[----:B------:R-:W-:-:S03]  /*0310*/  FFMA R18, R23, R23, R18 ;  /* 0x0000001717127223 */ /* 0x000fc60000000012 */
[----:B------:R-:W-:Y:S01]  /*0320*/  FSETP.GEU.AND P0, PT, |R14|, 1.175494350822287508e-38, PT ;  /* 0x008000000e00780b */ /* 0x000fe20003f0e200 */
[----:B------:R-:W-:-:S04]  /*0330*/  FMUL R15, R7, R7 ;  /* 0x00000007070f7220 */ /* 0x000fc80000400000 */
[----:B------:R-:W-:-:S04]  /*0340*/  FFMA R15, R22, R22, R15 ;  /* 0x00000016160f7223 */ /* 0x000fc8000000000f */
[----:B------:R-:W-:-:S04]  /*0350*/  FFMA R15, R34, R34, R15 ;  /* 0x00000022220f7223 */ /* 0x000fc8000000000f */
[----:B------:R-:W-:Y:S01]  /*0360*/  @!P0 FMUL R14, R14, 16777216 ;  /* 0x4b8000000e0e8820 */ /* 0x000fe20000400000 */
[----:B------:R-:W-:-:S03]  /*0370*/  FADD R17, R15, 9.9999999392252902908e-09 ;  /* 0x322bcc770f117421 */ /* 0x000fc60000000000 */
[----:B------:R-:W0:Y:S02]  /*0380*/  MUFU.RSQ R16, R14 ;  /* 0x0000000e00107308 */ /* 0x000e240000001400 */
[----:B------:R-:W-:-:S13]  /*0390*/  FSETP.GEU.AND P1, PT, |R17|, 1.175494350822287508e-38, PT ;  /* 0x008000001100780b */ /* 0x000fda0003f2e200 */
[----:B------:R-:W-:Y:S01]  /*03a0*/  @!P1 FMUL R17, R17, 16777216 ;  /* 0x4b80000011119820 */ /* 0x000fe20000400000 */
[----:B0-----:R-:W-:-:S03]  /*03b0*/  @!P0 FMUL R16, R16, 4096 ;  /* 0x4580000010108820 */ /* 0x001fc60000400000 */
[----:B------:R-:W0:Y:S01]  /*03c0*/  MUFU.RSQ R8, R17 ;  /* 0x0000001100087308 */ /* 0x000e220000001400 */
[----:B------:R-:W-:-:S04]  /*03d0*/  FMUL R15, R16, R16 ;  /* 0x00000010100f7220 */ /* 0x000fc80000400000 */
[----:B------:R-:W-:-:S04]  /*03e0*/  FMUL R16, R16, R15 ;  /* 0x0000000f10107220 */ /* 0x000fc80000400000 */
[-C--:B------:R-:W-:Y:S01]  /*03f0*/  FFMA R35, R12, R16.reuse, R31 ;  /* 0x000000100c237223 */ /* 0x080fe2000000001f */
[----:B------:R-:W-:Y:S01]  /*0400*/  FFMA R24, R13, R16, R24 ;  /* 0x000000100d187223 */ /* 0x000fe20000000018 */
[----:B------:R-:W-:Y:S01]  /*0410*/  FADD R31, -R4, R9 ;  /* 0x00000009041f7221 */ /* 0x000fe20000000100 */
[----:B------:R-:W1:Y:S01]  /*0420*/  LDS.128 R12, [R2+0x30] ;  /* 0x00003000020c7984 */ /* 0x000e620000000c00 */
[----:B------:R-:W-:Y:S02]  /*0430*/  FADD R9, R18, 9.9999999392252902908e-09 ;  /* 0x322bcc7712097421 */ /* 0x000fe40000000000 */
[----:B------:R-:W-:Y:S01]  /*0440*/  FFMA R11, R31, R31, R10 ;  /* 0x0000001f1f0b7223 */ /* 0x000fe2000000000a */
[----:B0-----:R-:W-:Y:S02]  /*0450*/  @!P1 FMUL R8, R8, 4096 ;  /* 0x4580000008089820 */ /* 0x001fe40000400000 */
[----:B------:R-:W-:Y:S01]  /*0460*/  FSETP.GEU.AND P0, PT, |R9|, 1.175494350822287508e-38, PT ;  /* 0x008000000900780b */ /* 0x000fe20003f0e200 */
[----:B------:R-:W-:Y:S01]  /*0470*/  FFMA R10, R32, R32, R11 ;  /* 0x00000020200a7223 */ /* 0x000fe2000000000b */
[----:B------:R-:W-:Y:S01]  /*0480*/  FMUL R17, R8, R8 ;  /* 0x0000000808117220 */ /* 0x000fe20000400000 */
[----:B------:R-:W-:-:S02]  /*0490*/  FFMA R11, R36, R16, R21 ;  /* 0x00000010240b7223 */ /* 0x000fc40000000015 */
[----:B------:R-:W-:Y:S01]  /*04a0*/  FADD R21, R10, 9.9999999392252902908e-09 ;  /* 0x322bcc770a157421 */ /* 0x000fe20000000000 */
[----:B------:R-:W-:Y:S02]  /*04b0*/  FMUL R10, R8, R17 ;  /* 0x00000011080a7220 */ /* 0x000fe40000400000 */
[----:B------:R-:W0:Y:S02]  /*04c0*/  LDS.128 R16, [R2+0x40] ;  /* 0x0000400002107984 */ /* 0x000e240000000c00 */
[----:B------:R-:W-:Y:S01]  /*04d0*/  FSETP.GEU.AND P1, PT, |R21|, 1.175494350822287508e-38, PT ;  /* 0x008000001500780b */ /* 0x000fe20003f2e200 */
[-C--:B------:R-:W-:Y:S01]  /*04e0*/  FFMA R34, R34, R10.reuse, R11 ;  /* 0x0000000a22227223 */ /* 0x080fe2000000000b */
[-C--:B------:R-:W-:Y:S01]  /*04f0*/  FFMA R7, R7, R10.reuse, R24 ;  /* 0x0000000a07077223 */ /* 0x080fe20000000018 */
[----:B------:R-:W-:Y:S01]  /*0500*/  @!P0 FMUL R9, R9, 16777216 ;  /* 0x4b80000009098820 */ /* 0x000fe20000400000 */
[----:B------:R-:W-:-:S03]  /*0510*/  FFMA R22, R22, R10, R35 ;  /* 0x0000000a16167223 */ /* 0x000fc60000000023 */
[----:B------:R-:W2:Y:S06]  /*0520*/  MUFU.RSQ R8, R9 ;  /* 0x0000000900087308 */ /* 0x000eac0000001400 */
[----:B------:R-:W-:-:S06]  /*0530*/  @!P1 FMUL R21, R21, 16777216 ;  /* 0x4b80000015159820 */ /* 0x000fcc0000400000 */
[----:B------:R-:W3:Y:S01]  /*0540*/  MUFU.RSQ R21, R21 ;  /* 0x0000001500157308 */ /* 0x000ee20000001400 */
[----:B-1----:R-:W-:Y:S01]  /*0550*/  FADD R13, -R5, R13 ;  /* 0x0000000d050d7221 */ /* 0x002fe20000000100 */
[----:B------:R-:W-:Y:S01]  /*0560*/  FADD R12, -R4, R12 ;  /* 0x0000000c040c7221 */ /* 0x000fe20000000100 */
[----:B------:R-:W-:Y:S01]  /*0570*/  FADD R24, -R6, R14 ;  /* 0x0000000e06187221 */ /* 0x000fe20000000100 */
[----:B--2---:R-:W-:Y:S01]  /*0580*/  @!P0 FMUL R8, R8, 4096 ;  /* 0x4580000008088820 */ /* 0x004fe20000400000 */
[----:B------:R-:W-:-:S03]  /*0590*/  FMUL R11, R13, R13 ;  /* 0x0000000d0d0b7220 */ /* 0x000fc60000400000 */
[----:B------:R-:W-:Y:S01]  /*05a0*/  FMUL R35, R8, R8 ;  /* 0x0000000808237220 */ /* 0x000fe20000400000 */
[----:B------:R-:W-:-:S03]  /*05b0*/  FFMA R11, R12, R12, R11 ;  /* 0x0000000c0c0b7223 */ /* 0x000fc6000000000b */
[----:B------:R-:W-:Y:S01]  /*05c0*/  FMUL R35, R8, R35 ;  /* 0x0000002308237220 */ /* 0x000fe20000400000 */
[----:B------:R-:W-:Y:S01]  /*05d0*/  FFMA R11, R24, R24, R11 ;  /* 0x00000018180b7223 */ /* 0x000fe2000000000b */
[----:B---3--:R-:W-:Y:S02]  /*05e0*/  @!P1 FMUL R21, R21, 4096 ;  /* 0x4580000015159820 */ /* 0x008fe40000400000 */
[-C--:B------:R-:W-:Y:S01]  /*05f0*/  FFMA R36, R33, R35.reuse, R22 ;  /* 0x0000002321247223 */ /* 0x080fe20000000016 */
[----:B------:R-:W-:Y:S01]  /*0600*/  FADD R14, R11, 9.9999999392252902908e-09 ;  /* 0x322bcc770b0e7421 */ /* 0x000fe20000000000 */
[----:B------:R-:W-:Y:S01]  /*0610*/  FFMA R33, R20, R35, R7 ;  /* 0x0000002314217223 */ /* 0x000fe20000000007 */
[----:B------:R-:W1:Y:S01]  /*0620*/  LDS.128 R8, [R2+0x50] ;  /* 0x0000500002087984 */ /* 0x000e620000000c00 */
[----:B0-----:R-:W-:Y:S01]  /*0630*/  FADD R7, -R5, R16 ;  /* 0x0000001005077221 */ /* 0x001fe20000000100 */
[----:B------:R-:W-:Y:S01]  /*0640*/  FADD R20, -R4, R15 ;  /* 0x0000000f04147221 */ /* 0x000fe20000000100 */
[----:B------:R-:W-:Y:S01]  /*0650*/  FSETP.GEU.AND P0, PT, |R14|, 1.175494350822287508e-38, PT ;  /* 0x008000000e00780b */ /* 0x000fe20003f0e200 */
[----:B------:R-:W-:Y:S01]  /*0660*/  FADD R22, -R6, R17 ;  /* 0x0000001106167221 */ /* 0x000fe20000000100 */
[----:B------:R-:W-:Y:S01]  /*0670*/  FMUL R15, R7, R7 ;  /* 0x00000007070f7220 */ /* 0x000fe20000400000 */
[----:B------:R-:W-:-:S03]  /*0680*/  FMUL R16, R21, R21 ;  /* 0x0000001515107220 */ /* 0x000fc60000400000 */
[----:B------:R-:W-:Y:S01]  /*0690*/  FFMA R17, R20, R20, R15 ;  /* 0x0000001414117223 */ /* 0x000fe2000000000f */
[----:B------:R-:W-:-:S03]  /*06a0*/  FMUL R21, R21, R16 ;  /* 0x0000001015157220 */ /* 0x000fc60000400000 */
[----:B------:R-:W-:-:S03]  /*06b0*/  FFMA R17, R22, R22, R17 ;  /* 0x0000001616117223 */ /* 0x000fc60000000011 */
[----:B------:R-:W-:Y:S01]  /*06c0*/  @!P0 FMUL R14, R14, 16777216 ;  /* 0x4b8000000e0e8820 */ /* 0x000fe20000400000 */
[----:B------:R-:W-:Y:S01]  /*06d0*/  FADD R16, R17, 9.9999999392252902908e-09 ;  /* 0x322bcc7711107421 */ /* 0x000fe20000000000 */
[----:B------:R-:W-:Y:S01]  /*06e0*/  FFMA R17, R23, R35, R34 ;  /* 0x0000002317117223 */ /* 0x000fe20000000022 */
[-C--:B------:R-:W-:Y:S01]  /*06f0*/  FFMA R35, R31, R21.reuse, R36 ;  /* 0x000000151f237223 */ /* 0x080fe20000000024 */
[----:B------:R0:W2:Y:S01]  /*0700*/  MUFU.RSQ R15, R14 ;  /* 0x0000000e000f7308 */ /* 0x0000a20000001400 */
[----:B------:R-:W-:Y:S01]  /*0710*/  FADD R31, -R5, R19 ;  /* 0x00000013051f7221 */ /* 0x000fe20000000100 */
[----:B------:R-:W-:Y:S01]  /*0720*/  FSETP.GEU.AND P1, PT, |R16|, 1.175494350822287508e-38, PT ;  /* 0x008000001000780b */ /* 0x000fe20003f2e200 */
[-C--:B------:R-:W-:Y:S01]  /*0730*/  FFMA R34, R30, R21.reuse, R33 ;  /* 0x000000151e227223 */ /* 0x080fe20000000021 */
[----:B------:R-:W-:Y:S01]  /*0740*/  FADD R33, -R4, R18 ;  /* 0x0000001204217221 */ /* 0x000fe20000000100 */
[----:B------:R-:W-:Y:S01]  /*0750*/  FFMA R17, R32, R21, R17 ;  /* 0x0000001520117223 */ /* 0x000fe20000000011 */
[----:B0-----:R-:W-:-:S04]  /*0760*/  FMUL R14, R31, R31 ;  /* 0x0000001f1f0e7220 */ /* 0x001fc80000400000 */
[----:B------:R-:W-:-:S05]  /*0770*/  FFMA R14, R33, R33, R14 ;  /* 0x00000021210e7223 */ /* 0x000fca000000000e */
[----:B------:R-:W-:Y:S01]  /*0780*/  @!P1 FMUL R16, R16, 16777216 ;  /* 0x4b80000010109820 */ /* 0x000fe20000400000 */
[----:B--2---:R-:W-:Y:S01]  /*0790*/  @!P0 FMUL R15, R15, 4096 ;  /* 0x458000000f0f8820 */ /* 0x004fe20000400000 */
[----:B-1----:R-:W-:-:S03]  /*07a0*/  FADD R21, -R6, R8 ;  /* 0x0000000806157221 */ /* 0x002fc60000000100 */
[----:B------:R-:W-:Y:S01]  /*07b0*/  FMUL R30, R15, R15 ;  /* 0x0000000f0f1e7220 */ /* 0x000fe20000400000 */
[----:B------:R-:W0:Y:S01]  /*07c0*/  MUFU.RSQ R16, R16 ;  /* 0x0000001000107308 */ /* 0x000e220000001400 */
[----:B------:R-:W-:Y:S01]  /*07d0*/  FADD R23, -R5, R10 ;  /* 0x0000000a05177221 */ /* 0x000fe20000000100 */
[----:B------:R-:W-:Y:S01]  /*07e0*/  FFMA R37, R21, R21, R14 ;  /* 0x0000001515257223 */ /* 0x000fe2000000000e */
[----:B------:R-:W-:Y:S01]  /*07f0*/  FMUL R18, R15, R30 ;  /* 0x0000001e0f127220 */ /* 0x000fe20000400000 */
[----:B------:R-:W-:Y:S01]  /*0800*/  FADD R30, -R4, R9 ;  /* 0x00000009041e7221 */ /* 0x000fe20000000100 */
[----:B------:R-:W-:Y:S01]  /*0810*/  FMUL R9, R23, R23 ;  /* 0x0000001717097220 */ /* 0x000fe20000400000 */
[----:B------:R-:W-:Y:S01]  /*0820*/  FADD R37, R37, 9.9999999392252902908e-09 ;  /* 0x322bcc7725257421 */ /* 0x000fe20000000000 */
[-C--:B------:R-:W-:Y:S01]  /*0830*/  FFMA R35, R12, R18.reuse, R35 ;  /* 0x000000120c237223 */ /* 0x080fe20000000023 */
[----:B------:R-:W-:Y:S01]  /*0840*/  FFMA R34, R13, R18, R34 ;  /* 0x000000120d227223 */ /* 0x000fe20000000022 */
[----:B------:R-:W-:Y:S01]  /*0850*/  FADD R32, -R6, R11 ;  /* 0x0000000b06207221 */ /* 0x000fe20000000100 */
[----:B------:R-:W1:Y:S01]  /*0860*/  LDS.128 R12, [R2+0x60] ;  /* 0x00006000020c7984 */ /* 0x000e620000000c00 */
[----:B------:R-:W-:Y:S01]  /*0870*/  FFMA R9, R30, R30, R9 ;  /* 0x0000001e1e097223 */ /* 0x000fe20000000009 */
[----:B------:R-:W-:Y:S01]  /*0880*/  FSETP.GEU.AND P0, PT, |R37|, 1.175494350822287508e-38, PT ;  /* 0x008000002500780b */ /* 0x000fe20003f0e200 */
[----:B------:R-:W-:-:S02]  /*0890*/  FFMA R11, R24, R18, R17 ;  /* 0x00000012180b7223 */ /* 0x000fc40000000011 */
[----:B------:R-:W-:Y:S01]  /*08a0*/  FFMA R9, R32, R32, R9 ;  /* 0x0000002020097223 */ /* 0x000fe20000000009 */
[----:B0-----:R-:W-:-:S03]  /*08b0*/  @!P1 FMUL R16, R16, 4096 ;  /* 0x4580000010109820 */ /* 0x001fc60000400000 */
[----:B------:R-:W-:Y:S01]  /*08c0*/  FADD R9, R9, 9.9999999392252902908e-09 ;  /* 0x322bcc7709097421 */ /* 0x000fe20000000000 */
[----:B------:R-:W-:-:S04]  /*08d0*/  FMUL R17, R16, R16 ;  /* 0x0000001010117220 */ /* 0x000fc80000400000 */
[----:B------:R-:W-:Y:S01]  /*08e0*/  FSETP.GEU.AND P1, PT, |R9|, 1.175494350822287508e-38, PT ;  /* 0x008000000900780b */ /* 0x000fe20003f2e200 */
[----:B------:R-:W-:Y:S01]  /*08f0*/  FMUL R24, R16, R17 ;  /* 0x0000001110187220 */ /* 0x000fe20000400000 */
[----:B------:R-:W-:Y:S01]  /*0900*/  @!P0 FMUL R37, R37, 16777216 ;  /* 0x4b80000025258820 */ /* 0x000fe20000400000 */
[----:B------:R-:W0:Y:S02]  /*0910*/  LDS.128 R16, [R2+0x70] ;  /* 0x0000700002107984 */ /* 0x000e240000000c00 */
[-C--:B------:R-:W-:Y:S01]  /*0920*/  FFMA R10, R20, R24.reuse, R35 ;  /* 0x00000018140a7223 */ /* 0x080fe20000000023 */
[----:B------:R-:W2:Y:S01]  /*0930*/  MUFU.RSQ R8, R37 ;  /* 0x0000002500087308 */ /* 0x000ea20000001400 */
[-C--:B------:R-:W-:Y:S01]  /*0940*/  FFMA R36, R7, R24.reuse, R34 ;  /* 0x0000001807247223 */ /* 0x080fe20000000022 */
[----:B------:R-:W-:-:S05]  /*0950*/  FFMA R20, R22, R24, R11 ;  /* 0x0000001816147223 */ /* 0x000fca000000000b */
[----:B------:R-:W-:-:S04]  /*0960*/  @!P1 FMUL R9, R9, 16777216 ;  /* 0x4b80000009099820 */ /* 0x000fc80000400000 */
[----:B------:R-:W3:Y:S01]  /*0970*/  MUFU.RSQ R22, R9 ;  /* 0x0000000900167308 */ /* 0x000ee20000001400 */
[----:B--2---:R-:W-:Y:S01]  /*0980*/  @!P0 FMUL R8, R8, 4096 ;  /* 0x4580000008088820 */ /* 0x004fe20000400000 */
[----:B-1----:R-:W-:Y:S01]  /*0990*/  FADD R13, -R5, R13 ;  /* 0x0000000d050d7221 */ /* 0x002fe20000000100 */
[----:B------:R-:W-:Y:S01]  /*09a0*/  FADD R12, -R4, R12 ;  /* 0x0000000c040c7221 */ /* 0x000fe20000000100 */
[----:B------:R-:W-:Y:S02]  /*09b0*/  FADD R24, -R6, R14 ;  /* 0x0000000e06187221 */ /* 0x000fe40000000100 */
[----:B------:R-:W-:-:S04]  /*09c0*/  FMUL R7, R13, R13 ;  /* 0x0000000d0d077220 */ /* 0x000fc80000400000 */
[----:B------:R-:W-:Y:S01]  /*09d0*/  FFMA R11, R12, R12, R7 ;  /* 0x0000000c0c0b7223 */ /* 0x000fe20000000007 */
[----:B------:R-:W-:Y:S01]  /*09e0*/  FMUL R7, R8, R8 ;  /* 0x0000000808077220 */ /* 0x000fe20000400000 */
[----:B---3--:R-:W-:Y:S02]  /*09f0*/  @!P1 FMUL R22, R22, 4096 ;  /* 0x4580000016169820 */ /* 0x008fe40000400000 */
[----:B------:R-:W-:Y:S01]  /*0a00*/  FFMA R11, R24, R24, R11 ;  /* 0x00000018180b7223 */ /* 0x000fe2000000000b */
[----:B------:R-:W-:Y:S01]  /*0a10*/  FMUL R14, R8, R7 ;  /* 0x00000007080e7220 */ /* 0x000fe20000400000 */
[C---:B------:R-:W-:Y:S02]  /*0a20*/  FMUL R35, R22.reuse, R22 ;  /* 0x0000001616237220 */ /* 0x040fe40000400000 */
[----:B------:R-:W-:Y:S01]  /*0a30*/  FADD R34, R11, 9.9999999392252902908e-09 ;  /* 0x322bcc770b227421 */ /* 0x000fe20000000000 */
[-C--:B------:R-:W-:Y:S01]  /*0a40*/  FFMA R33, R33, R14.reuse, R10 ;  /* 0x0000000e21217223 */ /* 0x080fe2000000000a */
[----:B0-----:R-:W-:Y:S01]  /*0a50*/  FADD R7, -R5, R16 ;  /* 0x0000001005077221 */ /* 0x001fe20000000100 */
[----:B------:R-:W0:Y:S01]  /*0a60*/  LDS.128 R8, [R2+0x80] ;  /* 0x0000800002087984 */ /* 0x000e220000000c00 */
[----:B------:R-:W-:Y:S01]  /*0a70*/  FMUL R35, R22, R35 ;  /* 0x0000002316237220 */ /* 0x000fe20000400000 */
[----:B------:R-:W-:Y:S01]  /*0a80*/  FSETP.GEU.AND P0, PT, |R34|, 1.175494350822287508e-38, PT ;  /* 0x008000002200780b */ /* 0x000fe20003f0e200 */
[----:B------:R-:W-:Y:S01]  /*0a90*/  FADD R22, -R4, R15 ;  /* 0x0000000f04167221 */ /* 0x000fe20000000100 */
[----:B------:R-:W-:Y:S01]  /*0aa0*/  FMUL R15, R7, R7 ;  /* 0x00000007070f7220 */ /* 0x000fe20000400000 */
[-C--:B------:R-:W-:Y:S01]  /*0ab0*/  FFMA R36, R31, R14.reuse, R36 ;  /* 0x0000000e1f247223 */ /* 0x080fe20000000024 */
[----:B------:R-:W-:Y:S01]  /*0ac0*/  FADD R31, -R6, R17 ;  /* 0x00000011061f7221 */ /* 0x000fe20000000100 */
[----:B------:R-:W-:Y:S01]  /*0ad0*/  FFMA R17, R21, R14, R20 ;  /* 0x0000000e15117223 */ /* 0x000fe20000000014 */
[----:B------:R-:W-:Y:S01]  /*0ae0*/  FFMA R16, R22, R22, R15 ;  /* 0x0000001616107223 */ /* 0x000fe2000000000f */
[-C--:B------:R-:W-:Y:S01]  /*0af0*/  FFMA R21, R30, R35.reuse, R33 ;  /* 0x000000231e157223 */ /* 0x080fe20000000021 */
[----:B------:R-:W-:Y:S01]  /*0b00*/  FADD R30, -R5, R19 ;  /* 0x00000013051e7221 */ /* 0x000fe20000000100 */
[----:B------:R-:W-:Y:S01]  /*0b10*/  FFMA R17, R32, R35, R17 ;  /* 0x0000002320117223 */ /* 0x000fe20000000011 */
[----:B------:R-:W-:Y:S01]  /*0b20*/  FFMA R16, R31, R31, R16 ;  /* 0x0000001f1f107223 */ /* 0x000fe20000000010 */
[----:B------:R-:W-:Y:S01]  /*0b30*/  FADD R33, -R4, R18 ;  /* 0x0000001204217221 */ /* 0x000fe20000000100 */
[----:B------:R-:W-:Y:S01]  /*0b40*/  FMUL R32, R30, R30 ;  /* 0x0000001e1e207220 */ /* 0x000fe20000400000 */
[----:B------:R-:W-:Y:S01]  /*0b50*/  @!P0 FMUL R34, R34, 16777216 ;  /* 0x4b80000022228820 */ /* 0x000fe20000400000 */
[----:B------:R-:W-:Y:S01]  /*0b60*/  FADD R16, R16, 9.9999999392252902908e-09 ;  /* 0x322bcc7710107421 */ /* 0x000fe20000000000 */
[----:B------:R-:W-:-:S02]  /*0b70*/  FFMA R36, R23, R35, R36 ;  /* 0x0000002317247223 */ /* 0x000fc40000000024 */
[----:B------:R-:W1:Y:S02]  /*0b80*/  MUFU.RSQ R15, R34 ;  /* 0x00000022000f7308 */ /* 0x000e640000001400 */
[----:B------:R-:W-:-:S13]  /*0b90*/  FSETP.GEU.AND P1, PT, |R16|, 1.175494350822287508e-38, PT ;  /* 0x008000001000780b */ /* 0x000fda0003f2e200 */
[----:B------:R-:W-:Y:S01]  /*0ba0*/  @!P1 FMUL R16, R16, 16777216 ;  /* 0x4b80000010109820 */ /* 0x000fe20000400000 */
[----:B-1----:R-:W-:-:S04]  /*0bb0*/  @!P0 FMUL R15, R15, 4096 ;  /* 0x458000000f0f8820 */ /* 0x002fc80000400000 */
[C---:B------:R-:W-:Y:S01]  /*0bc0*/  FMUL R14, R15.reuse, R15 ;  /* 0x0000000f0f0e7220 */ /* 0x040fe20000400000 */
[----:B0-----:R-:W-:Y:S01]  /*0bd0*/  FADD R20, -R6, R8 ;  /* 0x0000000806147221 */ /* 0x001fe20000000100 */
[----:B------:R-:W0:Y:S01]  /*0be0*/  MUFU.RSQ R16, R16 ;  /* 0x0000001000107308 */ /* 0x000e220000001400 */
[----:B------:R-:W-:Y:S01]  /*0bf0*/  FADD R23, -R4, R9 ;  /* 0x0000000904177221 */ /* 0x000fe20000000100 */
[----:B------:R-:W-:Y:S01]  /*0c00*/  FMUL R18, R15, R14 ;  /* 0x0000000e0f127220 */ /* 0x000fe20000400000 */
[----:B------:R-:W-:Y:S01]  /*0c10*/  FFMA R15, R33, R33, R32 ;  /* 0x00000021210f7223 */ /* 0x000fe20000000020 */
[----:B------:R-:W-:Y:S02]  /*0c20*/  FADD R32, -R6, R11 ;  /* 0x0000000b06207221 */ /* 0x000fe40000000100 */
[-C--:B------:R-:W-:Y:S01]  /*0c30*/  FFMA R34, R13, R18.reuse, R36 ;  /* 0x000000120d227223 */ /* 0x080fe20000000024 */
[----:B------:R-:W-:Y:S01]  /*0c40*/  FFMA R35, R12, R18, R21 ;  /* 0x000000120c237223 */ /* 0x000fe20000000015 */
[----:B------:R-:W-:Y:S01]  /*0c50*/  FFMA R36, R20, R20, R15 ;  /* 0x0000001414247223 */ /* 0x000fe2000000000f */
[----:B------:R-:W-:Y:S01]  /*0c60*/  FADD R21, -R5, R10 ;  /* 0x0000000a05157221 */ /* 0x000fe20000000100 */
[----:B------:R-:W1:Y:S01]  /*0c70*/  LDS.128 R12, [R2+0x90] ;  /* 0x00009000020c7984 */ /* 0x000e620000000c00 */
[----:B------:R-:W-:Y:S01]  /*0c80*/  FFMA R24, R24, R18, R17 ;  /* 0x0000001218187223 */ /* 0x000fe20000000011 */
[----:B------:R-:W-:Y:S01]  /*0c90*/  FADD R36, R36, 9.9999999392252902908e-09 ;  /* 0x322bcc7724247421 */ /* 0x000fe20000000000 */
[----:B------:R-:W-:-:S04]  /*0ca0*/  FMUL R8, R21, R21 ;  /* 0x0000001515087220 */ /* 0x000fc80000400000 */
[----:B------:R-:W-:Y:S01]  /*0cb0*/  FFMA R9, R23, R23, R8 ;  /* 0x0000001717097223 */ /* 0x000fe20000000008 */
[----:B------:R-:W-:Y:S01]  /*0cc0*/  FSETP.GEU.AND P0, PT, |R36|, 1.175494350822287508e-38, PT ;  /* 0x008000002400780b */ /* 0x000fe20003f0e200 */
[----:B0-----:R-:W-:Y:S02]  /*0cd0*/  @!P1 FMUL R16, R16, 4096 ;  /* 0x4580000010109820 */ /* 0x001fe40000400000 */
[----:B------:R-:W-:Y:S02]  /*0ce0*/  FFMA R9, R32, R32, R9 ;  /* 0x0000002020097223 */ /* 0x000fe40000000009 */
[C---:B------:R-:W-:Y:S02]  /*0cf0*/  FMUL R11, R16.reuse, R16 ;  /* 0x00000010100b7220 */ /* 0x040fe40000400000 */
[----:B------:R-:W-:Y:S02]  /*0d00*/  FADD R9, R9, 9.9999999392252902908e-09 ;  /* 0x322bcc7709097421 */ /* 0x000fe40000000000 */
[----:B------:R-:W-:-:S02]  /*0d10*/  FMUL R11, R16, R11 ;  /* 0x0000000b100b7220 */ /* 0x000fc40000400000 */
[----:B------:R-:W0:Y:S01]  /*0d20*/  LDS.128 R16, [R2+0xa0] ;  /* 0x0000a00002107984 */ /* 0x000e220000000c00 */
[----:B------:R-:W-:Y:S01]  /*0d30*/  FSETP.GEU.AND P1, PT, |R9|, 1.175494350822287508e-38, PT ;  /* 0x008000000900780b */ /* 0x000fe20003f2e200 */
[----:B------:R-:W-:Y:S01]  /*0d40*/  @!P0 FMUL R36, R36, 16777216 ;  /* 0x4b80000024248820 */ /* 0x000fe20000400000 */
[-C--:B------:R-:W-:Y:S01]  /*0d50*/  FFMA R10, R22, R11.reuse, R35 ;  /* 0x0000000b160a7223 */ /* 0x080fe20000000023 */
[-C--:B------:R-:W-:Y:S01]  /*0d60*/  FFMA R7, R7, R11.reuse, R34 ;  /* 0x0000000b07077223 */ /* 0x080fe20000000022 */
[----:B------:R-:W-:Y:S01]  /*0d70*/  FFMA R31, R31, R11, R24 ;  /* 0x0000000b1f1f7223 */ /* 0x000fe20000000018 */
[----:B------:R-:W2:Y:S08]  /*0d80*/  MUFU.RSQ R8, R36 ;  /* 0x0000002400087308 */ /* 0x000eb00000001400 */
[----:B------:R-:W-:-:S04]  /*0d90*/  @!P1 FMUL R9, R9, 16777216 ;  /* 0x4b80000009099820 */ /* 0x000fc80000400000 */
        /* <DEDUP_REMOVED lines=15> */
[----:B------:R-:W-:Y:S01]  /*0e90*/  FMUL R33, R22, R22 ;  /* 0x0000001616217220 */ /* 0x000fe20000400000 */
[----:B0-----:R-:W-:Y:S01]  /*0ea0*/  FADD R7, -R5, R16 ;  /* 0x0000001005077221 */ /* 0x001fe20000000100 */
[----:B------:R-:W-:Y:S01]  /*0eb0*/  FSETP.GEU.AND P0, PT, |R14|, 1.175494350822287508e-38, PT ;  /* 0x008000000e00780b */ /* 0x000fe20003f0e200 */
[----:B------:R-:W-:Y:S01]  /*0ec0*/  FADD R30, -R6, R17 ;  /* 0x00000011061e7221 */ /* 0x000fe20000000100 */
[----:B------:R-:W-:Y:S01]  /*0ed0*/  FMUL R33, R22, R33 ;  /* 0x0000002116217220 */ /* 0x000fe20000400000 */
[----:B------:R-:W-:Y:S01]  /*0ee0*/  FADD R22, -R4, R15 ;  /* 0x0000000f04167221 */ /* 0x000fe20000000100 */
[----:B------:R-:W-:-:S04]  /*0ef0*/  FMUL R15, R7, R7 ;  /* 0x00000007070f7220 */ /* 0x000fc80000400000 */
[----:B------:R-:W-:-:S04]  /*0f00*/  FFMA R17, R22, R22, R15 ;  /* 0x0000001616117223 */ /* 0x000fc8000000000f */
[----:B------:R-:W-:Y:S01]  /*0f10*/  FFMA R17, R30, R30, R17 ;  /* 0x0000001e1e117223 */ /* 0x000fe20000000011 */
[----:B------:R-:W-:-:S03]  /*0f20*/  @!P0 FMUL R14, R14, 16777216 ;  /* 0x4b8000000e0e8820 */ /* 0x000fc60000400000 */
[----:B------:R-:W-:Y:S01]  /*0f30*/  FADD R16, R17, 9.9999999392252902908e-09 ;  /* 0x322bcc7711107421 */ /* 0x000fe20000000000 */
[----:B------:R0:W2:Y:S01]  /*0f40*/  MUFU.RSQ R15, R14 ;  /* 0x0000000e000f7308 */ /* 0x0000a20000001400 */
[----:B------:R-:W-:Y:S01]  /*0f50*/  FFMA R17, R20, R35, R31 ;  /* 0x0000002314117223 */ /* 0x000fe2000000001f */
[-C--:B------:R-:W-:Y:S01]  /*0f60*/  FFMA R35, R23, R33.reuse, R34 ;  /* 0x0000002117237223 */ /* 0x080fe20000000022 */
[-C--:B------:R-:W-:Y:S01]  /*0f70*/  FFMA R34, R21, R33.reuse, R36 ;  /* 0x0000002115227223 */ /* 0x080fe20000000024 */
[----:B------:R-:W-:Y:S01]  /*0f80*/  FSETP.GEU.AND P1, PT, |R16|, 1.175494350822287508e-38, PT ;  /* 0x008000001000780b */ /* 0x000fe20003f2e200 */
[----:B------:R-:W-:Y:S01]  /*0f90*/  FFMA R17, R32, R33, R17 ;  /* 0x0000002120117223 */ /* 0x000fe20000000011 */
[----:B------:R-:W-:Y:S01]  /*0fa0*/  FADD R32, -R5, R19 ;  /* 0x0000001305207221 */ /* 0x000fe20000000100 */
[----:B------:R-:W-:-:S03]  /*0fb0*/  FADD R33, -R4, R18 ;  /* 0x0000001204217221 */ /* 0x000fc60000000100 */
[----:B0-----:R-:W-:Y:S01]  /*0fc0*/  FMUL R14, R32, R32 ;  /* 0x00000020200e7220 */ /* 0x001fe20000400000 */
[----:B--2---:R-:W-:-:S06]  /*0fd0*/  @!P0 FMUL R15, R15, 4096 ;  /* 0x458000000f0f8820 */ /* 0x004fcc0000400000 */
[----:B------:R-:W-:Y:S01]  /*0fe0*/  @!P1 FMUL R16, R16, 16777216 ;  /* 0x4b80000010109820 */ /* 0x000fe20000400000 */
[----:B-1----:R-:W-:Y:S01]  /*0ff0*/  FADD R21, -R5, R10 ;  /* 0x0000000a05157221 */ /* 0x002fe20000000100 */
[C---:B------:R-:W-:Y:S01]  /*1000*/  FMUL R20, R15.reuse, R15 ;  /* 0x0000000f0f147220 */ /* 0x040fe20000400000 */
[----:B------:R-:W-:Y:S01]  /*1010*/  FADD R23, -R4, R9 ;  /* 0x0000000904177221 */ /* 0x000fe20000000100 */
[C---:B------:R-:W-:Y:S02]  /*1020*/  FADD R31, -R6.reuse, R11 ;  /* 0x0000000b061f7221 */ /* 0x040fe40000000100 */
[----:B------:R-:W0:Y:S01]  /*1030*/  MUFU.RSQ R16, R16 ;  /* 0x0000001000107308 */ /* 0x000e220000001400 */
[----:B------:R-:W-:Y:S01]  /*1040*/  FMUL R18, R15, R20 ;  /* 0x000000140f127220 */ /* 0x000fe20000400000 */
[----:B------:R-:W-:Y:S01]  /*1050*/  FFMA R15, R33, R33, R14 ;  /* 0x00000021210f7223 */ /* 0x000fe2000000000e */
[----:B------:R-:W-:Y:S01]  /*1060*/  FADD R20, -R6, R8 ;  /* 0x0000000806147221 */ /* 0x000fe20000000100 */
[----:B------:R-:W-:Y:S01]  /*1070*/  FMUL R8, R21, R21 ;  /* 0x0000001515087220 */ /* 0x000fe20000400000 */
[-C--:B------:R-:W-:Y:S01]  /*1080*/  FFMA R35, R12, R18.reuse, R35 ;  /* 0x000000120c237223 */ /* 0x080fe20000000023 */
[----:B------:R-:W-:Y:S01]  /*1090*/  FFMA R34, R13, R18, R34 ;  /* 0x000000120d227223 */ /* 0x000fe20000000022 */
[----:B------:R-:W-:Y:S01]  /*10a0*/  FFMA R36, R20, R20, R15 ;  /* 0x0000001414247223 */ /* 0x000fe2000000000f */
[----:B------:R-:W-:Y:S01]  /*10b0*/  FFMA R8, R23, R23, R8 ;  /* 0x0000001717087223 */ /* 0x000fe20000000008 */
[----:B------:R-:W1:Y:S01]  /*10c0*/  LDS.128 R12, [R2+0xc0] ;  /* 0x0000c000020c7984 */ /* 0x000e620000000c00 */
[----:B------:R-:W-:Y:S01]  /*10d0*/  FFMA R11, R24, R18, R17 ;  /* 0x00000012180b7223 */ /* 0x000fe20000000011 */
[----:B------:R-:W-:Y:S01]  /*10e0*/  FADD R36, R36, 9.9999999392252902908e-09 ;  /* 0x322bcc7724247421 */ /* 0x000fe20000000000 */
[----:B------:R-:W-:-:S04]  /*10f0*/  FFMA R8, R31, R31, R8 ;  /* 0x0000001f1f087223 */ /* 0x000fc80000000008 */
[----:B------:R-:W-:Y:S01]  /*1100*/  FSETP.GEU.AND P0, PT, |R36|, 1.175494350822287508e-38, PT ;  /* 0x008000002400780b */ /* 0x000fe20003f0e200 */
[----:B0-----:R-:W-:Y:S01]  /*1110*/  @!P1 FMUL R16, R16, 4096 ;  /* 0x4580000010109820 */ /* 0x001fe20000400000 */
[----:B------:R-:W-:-:S03]  /*1120*/  FADD R9, R8, 9.9999999392252902908e-09 ;  /* 0x322bcc7708097421 */ /* 0x000fc60000000000 */
[C---:B------:R-:W-:Y:S02]  /*1130*/  FMUL R17, R16.reuse, R16 ;  /* 0x0000001010117220 */ /* 0x040fe40000400000 */
[----:B------:R-:W-:Y:S02]  /*1140*/  FSETP.GEU.AND P1, PT, |R9|, 1.175494350822287508e-38, PT ;  /* 0x008000000900780b */ /* 0x000fe40003f2e200 */
[----:B------:R-:W-:Y:S02]  /*1150*/  FMUL R24, R16, R17 ;  /* 0x0000001110187220 */ /* 0x000fe40000400000 */
[----:B------:R-:W0:Y:S02]  /*1160*/  LDS.128 R16, [R2+0xd0] ;  /* 0x0000d00002107984 */ /* 0x000e240000000c00 */
[----:B------:R-:W-:Y:S01]  /*1170*/  @!P0 FMUL R36, R36, 16777216 ;  /* 0x4b80000024248820 */ /* 0x000fe20000400000 */
[-C--:B------:R-:W-:Y:S01]  /*1180*/  FFMA R10, R22, R24.reuse, R35 ;  /* 0x00000018160a7223 */ /* 0x080fe20000000023 */
[-C--:B------:R-:W-:Y:S01]  /*1190*/  FFMA R35, R30, R24.reuse, R11 ;  /* 0x000000181e237223 */ /* 0x080fe2000000000b */
[----:B------:R-:W-:Y:S01]  /*11a0*/  FFMA R7, R7, R24, R34 ;  /* 0x0000001807077223 */ /* 0x000fe20000000022 */
[----:B------:R-:W2:Y:S03]  /*11b0*/  MUFU.RSQ R8, R36 ;  /* 0x0000002400087308 */ /* 0x000ea60000001400 */
[----:B------:R-:W-:-:S05]  /*11c0*/  @!P1 FMUL R9, R9, 16777216 ;  /* 0x4b80000009099820 */ /* 0x000fca0000400000 */
[----:B------:R-:W3:Y:S01]  /*11d0*/  MUFU.RSQ R22, R9 ;  /* 0x0000000900167308 */ /* 0x000ee20000001400 */
[----:B-1----:R-:W-:Y:S01]  /*11e0*/  FADD R13, -R5, R13 ;  /* 0x0000000d050d7221 */ /* 0x002fe20000000100 */
[----:B------:R-:W-:Y:S01]  /*11f0*/  FADD R12, -R4, R12 ;  /* 0x0000000c040c7221 */ /* 0x000fe20000000100 */
[----:B------:R-:W-:Y:S01]  /*1200*/  FADD R24, -R6, R14 ;  /* 0x0000000e06187221 */ /* 0x000fe20000000100 */
[----:B--2---:R-:W-:Y:S01]  /*1210*/  @!P0 FMUL R8, R8, 4096 ;  /* 0x4580000008088820 */ /* 0x004fe20000400000 */
[----:B------:R-:W-:-:S03]  /*1220*/  FMUL R11, R13, R13 ;  /* 0x0000000d0d0b7220 */ /* 0x000fc60000400000 */
[----:B------:R-:W-:Y:S01]  /*1230*/  FMUL R37, R8, R8 ;  /* 0x0000000808257220 */ /* 0x000fe20000400000 */
[----:B------:R-:W-:Y:S01]  /*1240*/  FFMA R11, R12, R12, R11 ;  /* 0x0000000c0c0b7223 */ /* 0x000fe2000000000b */
[----:B---3--:R-:W-:Y:S02]  /*1250*/  @!P1 FMUL R22, R22, 4096 ;  /* 0x4580000016169820 */ /* 0x008fe40000400000 */
[----:B------:R-:W-:Y:S01]  /*1260*/  FMUL R37, R8, R37 ;  /* 0x0000002508257220 */ /* 0x000fe20000400000 */
[----:B------:R-:W-:-:S03]  /*1270*/  FFMA R11, R24, R24, R11 ;  /* 0x00000018180b7223 */ /* 0x000fc6000000000b */
[-C--:B------:R-:W-:Y:S01]  /*1280*/  FFMA R34, R33, R37.reuse, R10 ;  /* 0x0000002521227223 */ /* 0x080fe2000000000a */
[----:B------:R-:W-:Y:S01]  /*1290*/  FADD R14, R11, 9.9999999392252902908e-09 ;  /* 0x322bcc770b0e7421 */ /* 0x000fe20000000000 */
[----:B------:R-:W-:Y:S01]  /*12a0*/  FMUL R33, R22, R22 ;  /* 0x0000001616217220 */ /* 0x000fe20000400000 */
[----:B------:R-:W1:Y:S01]  /*12b0*/  LDS.128 R8, [R2+0xe0] ;  /* 0x0000e00002087984 */ /* 0x000e620000000c00 */
[----:B------:R-:W-:Y:S01]  /*12c0*/  FFMA R32, R32, R37, R7 ;  /* 0x0000002520207223 */ /* 0x000fe20000000007 */
[----:B0-----:R-:W-:Y:S01]  /*12d0*/  FADD R7, -R5, R16 ;  /* 0x0000001005077221 */ /* 0x001fe20000000100 */
[----:B------:R-:W-:Y:S01]  /*12e0*/  FSETP.GEU.AND P0, PT, |R14|, 1.175494350822287508e-38, PT ;  /* 0x008000000e00780b */ /* 0x000fe20003f0e200 */
[----:B------:R-:W-:Y:S01]  /*12f0*/  FMUL R36, R22, R33 ;  /* 0x0000002116247220 */ /* 0x000fe20000400000 */
[----:B------:R-:W-:Y:S01]  /*1300*/  FADD R22, -R4, R15 ;  /* 0x0000000f04167221 */ /* 0x000fe20000000100 */
[----:B------:R-:W-:Y:S01]  /*1310*/  FMUL R15, R7, R7 ;  /* 0x00000007070f7220 */ /* 0x000fe20000400000 */
[----:B------:R-:W-:Y:S01]  /*1320*/  FADD R30, -R6, R17 ;  /* 0x00000011061e7221 */ /* 0x000fe20000000100 */
[----:B------:R-:W-:Y:S01]  /*1330*/  FFMA R20, R20, R37, R35 ;  /* 0x0000002514147223 */ /* 0x000fe20000000023 */
[----:B------:R-:W-:Y:S01]  /*1340*/  FFMA R35, R23, R36, R34 ;  /* 0x0000002417237223 */ /* 0x000fe20000000022 */
[----:B------:R-:W-:Y:S01]  /*1350*/  FFMA R17, R22, R22, R15 ;  /* 0x0000001616117223 */ /* 0x000fe2000000000f */
[----:B------:R-:W-:Y:S01]  /*1360*/  FFMA R34, R21, R36, R32 ;  /* 0x0000002415227223 */ /* 0x000fe20000000020 */
[----:B------:R-:W-:Y:S01]  /*1370*/  FADD R32, -R5, R19 ;  /* 0x0000001305207221 */ /* 0x000fe20000000100 */
[----:B------:R-:W-:Y:S01]  /*1380*/  FADD R33, -R4, R18 ;  /* 0x0000001204217221 */ /* 0x000fe20000000100 */
[----:B------:R-:W-:-:S02]  /*1390*/  FFMA R17, R30, R30, R17 ;  /* 0x0000001e1e117223 */ /* 0x000fc40000000011 */
[----:B------:R-:W-:Y:S02]  /*13a0*/  @!P0 FMUL R14, R14, 16777216 ;  /* 0x4b8000000e0e8820 */ /* 0x000fe40000400000 */
[----:B------:R-:W-:Y:S01]  /*13b0*/  FADD R16, R17, 9.9999999392252902908e-09 ;  /* 0x322bcc7711107421 */ /* 0x000fe20000000000 */
[----:B------:R-:W-:Y:S01]  /*13c0*/  FFMA R17, R31, R36, R20 ;  /* 0x000000241f117223 */ /* 0x000fe20000000014 */
[----:B------:R0:W2:Y:S03]  /*13d0*/  MUFU.RSQ R15, R14 ;  /* 0x0000000e000f7308 */ /* 0x0000a60000001400 */
[----:B------:R-:W-:Y:S01]  /*13e0*/  FSETP.GEU.AND P1, PT, |R16|, 1.175494350822287508e-38, PT ;  /* 0x008000001000780b */ /* 0x000fe20003f2e200 */
[----:B0-----:R-:W-:-:S12]  /*13f0*/  FMUL R14, R32, R32 ;  /* 0x00000020200e7220 */ /* 0x001fd80000400000 */
[----:B------:R-:W-:Y:S01]  /*1400*/  @!P1 FMUL R16, R16, 16777216 ;  /* 0x4b80000010109820 */ /* 0x000fe20000400000 */
[----:B--2---:R-:W-:Y:S01]  /*1410*/  @!P0 FMUL R15, R15, 4096 ;  /* 0x458000000f0f8820 */ /* 0x004fe20000400000 */
[----:B-1----:R-:W-:-:S03]  /*1420*/  FADD R21, -R5, R10 ;  /* 0x0000000a05157221 */ /* 0x002fc60000000100 */
[C---:B------:R-:W-:Y:S01]  /*1430*/  FMUL R20, R15.reuse, R15 ;  /* 0x0000000f0f147220 */ /* 0x040fe20000400000 */
[----:B------:R-:W0:Y:S01]  /*1440*/  MUFU.RSQ R16, R16 ;  /* 0x0000001000107308 */ /* 0x000e220000001400 */
[----:B------:R-:W-:Y:S01]  /*1450*/  FADD R23, -R4, R9 ;  /* 0x0000000904177221 */ /* 0x000fe20000000100 */
[C---:B------:R-:W-:Y:S01]  /*1460*/  FADD R31, -R6.reuse, R11 ;  /* 0x0000000b061f7221 */ /* 0x040fe20000000100 */
        /* <DEDUP_REMOVED lines=11> */
[----:B------:R-:W-:Y:S01]  /*1520*/  FFMA R8, R31, R31, R8 ;  /* 0x0000001f1f087223 */ /* 0x000fe20000000008 */
[----:B0-----:R-:W-:-:S03]  /*1530*/  @!P1 FMUL R16, R16, 4096 ;  /* 0x4580000010109820 */ /* 0x001fc60000400000 */
[----:B------:R-:W-:Y:S01]  /*1540*/  FSETP.GEU.AND P0, PT, |R36|, 1.175494350822287508e-38, PT ;  /* 0x008000002400780b */ /* 0x000fe20003f0e200 */
[----:B------:R-:W-:Y:S01]  /*1550*/  FADD R9, R8, 9.9999999392252902908e-09 ;  /* 0x322bcc7708097421 */ /* 0x000fe20000000000 */
[----:B------:R-:W-:-:S04]  /*1560*/  FMUL R17, R16, R16 ;  /* 0x0000001010117220 */ /* 0x000fc80000400000 */
[----:B------:R-:W-:Y:S01]  /*1570*/  FSETP.GEU.AND P1, PT, |R9|, 1.175494350822287508e-38, PT ;  /* 0x008000000900780b */ /* 0x000fe20003f2e200 */
[----:B------:R-:W-:Y:S02]  /*1580*/  FMUL R24, R16, R17 ;  /* 0x0000001110187220 */ /* 0x000fe40000400000 */
[----:B------:R-:W0:Y:S02]  /*1590*/  LDS.128 R16, [R2+0x100] ;  /* 0x0001000002107984 */ /* 0x000e240000000c00 */
[-C--:B------:R-:W-:Y:S01]  /*15a0*/  FFMA R10, R22, R24.reuse, R35 ;  /* 0x00000018160a7223 */ /* 0x080fe20000000023 */
[-C--:B------:R-:W-:Y:S01]  /*15b0*/  FFMA R35, R30, R24.reuse, R11 ;  /* 0x000000181e237223 */ /* 0x080fe2000000000b */
[----:B------:R-:W-:Y:S01]  /*15c0*/  @!P0 FMUL R36, R36, 16777216 ;  /* 0x4b80000024248820 */ /* 0x000fe20000400000 */
[----:B------:R-:W-:-:S03]  /*15d0*/  FFMA R7, R7, R24, R34 ;  /* 0x0000001807077223 */ /* 0x000fc60000000022 */
[----:B------:R-:W2:Y:S02]  /*15e0*/  MUFU.RSQ R8, R36 ;  /* 0x0000002400087308 */ /* 0x000ea40000001400 */
        /* <DEDUP_REMOVED lines=15358> */
[----:B------:R-:W-:Y:S01]  /*3d5d0*/  FFMA R32, R32, R37, R7 ;  /* 0x0000002520207223 */ /* 0x000fe20000000007 */
[----:B0-----:R-:W-:Y:S01]  /*3d5e0*/  FADD R7, -R5, R16 ;  /* 0x0000001005077221 */ /* 0x001fe20000000100 */
[----:B------:R-:W0:Y:S01]  /*3d5f0*/  LDS.128 R8, [R2+0x2c00] ;  /* 0x002c000002087984 */ /* 0x000e220000000c00 */
        /* <DEDUP_REMOVED lines=17> */
[----:B-1----:R-:W-:-:S12]  /*3d710*/  FMUL R14, R32, R32 ;  /* 0x00000020200e7220 */ /* 0x002fd80000400000 */
[----:B------:R-:W-:Y:S01]  /*3d720*/  @!P1 FMUL R16, R16, 16777216 ;  /* 0x4b80000010109820 */ /* 0x000fe20000400000 */
[----:B--2---:R-:W-:-:S04]  /*3d730*/  @!P0 FMUL R15, R15, 4096 ;  /* 0x458000000f0f8820 */ /* 0x004fc80000400000 */
[----:B------:R-:W-:Y:S01]  /*3d740*/  FMUL R20, R15, R15 ;  /* 0x0000000f0f147220 */ /* 0x000fe20000400000 */
[----:B------:R-:W1:Y:S01]  /*3d750*/  MUFU.RSQ R16, R16 ;  /* 0x0000001000107308 */ /* 0x000e620000001400 */
[----:B0-----:R-:W-:Y:S01]  /*3d760*/  FADD R21, -R5, R10 ;  /* 0x0000000a05157221 */ /* 0x001fe20000000100 */
[----:B------:R-:W-:Y:S01]  /*3d770*/  FADD R23, -R4, R9 ;  /* 0x0000000904177221 */ /* 0x000fe20000000100 */
[----:B------:R-:W-:Y:S01]  /*3d780*/  FMUL R18, R15, R20 ;  /* 0x000000140f127220 */ /* 0x000fe20000400000 */
[----:B------:R-:W-:Y:S01]  /*3d790*/  FFMA R15, R33, R33, R14 ;  /* 0x00000021210f7223 */ /* 0x000fe2000000000e */
[----:B------:R-:W-:Y:S01]  /*3d7a0*/  FADD R20, -R6, R8 ;  /* 0x0000000806147221 */ /* 0x000fe20000000100 */
[----:B------:R-:W-:Y:S01]  /*3d7b0*/  FMUL R8, R21, R21 ;  /* 0x0000001515087220 */ /* 0x000fe20000400000 */
[-C--:B------:R-:W-:Y:S01]  /*3d7c0*/  FFMA R35, R12, R18.reuse, R35 ;  /* 0x000000120c237223 */ /* 0x080fe20000000023 */
[----:B------:R-:W-:Y:S01]  /*3d7d0*/  FFMA R34, R13, R18, R34 ;  /* 0x000000120d227223 */ /* 0x000fe20000000022 */
[----:B------:R-:W-:Y:S01]  /*3d7e0*/  FFMA R36, R20, R20, R15 ;  /* 0x0000001414247223 */ /* 0x000fe2000000000f */
[----:B------:R-:W-:Y:S01]  /*3d7f0*/  FADD R31, -R6, R11 ;  /* 0x0000000b061f7221 */ /* 0x000fe20000000100 */
[----:B------:R-:W0:Y:S01]  /*3d800*/  LDS.128 R12, [R2+0x2c10] ;  /* 0x002c1000020c7984 */ /* 0x000e220000000c00 */
[----:B------:R-:W-:Y:S01]  /*3d810*/  FFMA R8, R23, R23, R8 ;  /* 0x0000001717087223 */ /* 0x000fe20000000008 */
[----:B------:R-:W-:Y:S01]  /*3d820*/  FADD R36, R36, 9.9999999392252902908e-09 ;  /* 0x322bcc7724247421 */ /* 0x000fe20000000000 */
[----:B------:R-:W-:-:S02]  /*3d830*/  FFMA R11, R24, R18, R17 ;  /* 0x00000012180b7223 */ /* 0x000fc40000000011 */
[----:B------:R-:W-:Y:S01]  /*3d840*/  FFMA R8, R31, R31, R8 ;  /* 0x0000001f1f087223 */ /* 0x000fe20000000008 */
[----:B-1----:R-:W-:Y:S01]  /*3d850*/  @!P1 FMUL R16, R16, 4096 ;  /* 0x4580000010109820 */ /* 0x002fe20000400000 */
[----:B------:R-:W-:Y:S02]  /*3d860*/  FSETP.GEU.AND P0, PT, |R36|, 1.175494350822287508e-38, PT ;  /* 0x008000002400780b */ /* 0x000fe40003f0e200 */
[----:B------:R-:W-:Y:S01]  /*3d870*/  FADD R9, R8, 9.9999999392252902908e-09 ;  /* 0x322bcc7708097421 */ /* 0x000fe20000000000 */
[----:B------:R-:W-:-:S04]  /*3d880*/  FMUL R17, R16, R16 ;  /* 0x0000001010117220 */ /* 0x000fc80000400000 */
[----:B------:R-:W-:Y:S01]  /*3d890*/  FMUL R24, R16, R17 ;  /* 0x0000001110187220 */ /* 0x000fe20000400000 */
[----:B------:R-:W-:Y:S01]  /*3d8a0*/  FSETP.GEU.AND P1, PT, |R9|, 1.175494350822287508e-38, PT ;  /* 0x008000000900780b */ /* 0x000fe20003f2e200 */
[----:B------:R-:W1:Y:S02]  /*3d8b0*/  LDS.128 R16, [R2+0x2c20] ;  /* 0x002c200002107984 */ /* 0x000e640000000c00 */
[-C--:B------:R-:W-:Y:S01]  /*3d8c0*/  FFMA R10, R22, R24.reuse, R35 ;  /* 0x00000018160a7223 */ /* 0x080fe20000000023 */
[-C--:B------:R-:W-:Y:S01]  /*3d8d0*/  FFMA R35, R30, R24.reuse, R11 ;  /* 0x000000181e237223 */ /* 0x080fe2000000000b */
[----:B------:R-:W-:Y:S01]  /*3d8e0*/  @!P0 FMUL R36, R36, 16777216 ;  /* 0x4b80000024248820 */ /* 0x000fe20000400000 */
[----:B------:R-:W-:-:S03]  /*3d8f0*/  FFMA R7, R7, R24, R34 ;  /* 0x0000001807077223 */ /* 0x000fc60000000022 */
[----:B------:R-:W2:Y:S04]  /*3d900*/  MUFU.RSQ R8, R36 ;  /* 0x0000002400087308 */ /* 0x000ea80000001400 */
[----:B------:R-:W-:-:S04]  /*3d910*/  @!P1 FMUL R9, R9, 16777216 ;  /* 0x4b80000009099820 */ /* 0x000fc80000400000 */
[----:B------:R-:W3:Y:S01]  /*3d920*/  MUFU.RSQ R22, R9 ;  /* 0x0000000900167308 */ /* 0x000ee20000001400 */
[----:B0-----:R-:W-:Y:S01]  /*3d930*/  FADD R13, -R5, R13 ;  /* 0x0000000d050d7221 */ /* 0x001fe20000000100 */
[----:B------:R-:W-:Y:S01]  /*3d940*/  FADD R12, -R4, R12 ;  /* 0x0000000c040c7221 */ /* 0x000fe20000000100 */
[----:B--2---:R-:W-:Y:S01]  /*3d950*/  @!P0 FMUL R8, R8, 4096 ;  /* 0x4580000008088820 */ /* 0x004fe20000400000 */
[----:B------:R-:W-:Y:S01]  /*3d960*/  FADD R24, -R6, R14 ;  /* 0x0000000e06187221 */ /* 0x000fe20000000100 */
[----:B------:R-:W-:Y:S02]  /*3d970*/  FMUL R11, R13, R13 ;  /* 0x0000000d0d0b7220 */ /* 0x000fe40000400000 */
[----:B------:R-:W-:Y:S02]  /*3d980*/  FMUL R37, R8, R8 ;  /* 0x0000000808257220 */ /* 0x000fe40000400000 */
[----:B------:R-:W-:Y:S01]  /*3d990*/  FFMA R11, R12, R12, R11 ;  /* 0x0000000c0c0b7223 */ /* 0x000fe2000000000b */
[----:B---3--:R-:W-:Y:S01]  /*3d9a0*/  @!P1 FMUL R22, R22, 4096 ;  /* 0x4580000016169820 */ /* 0x008fe20000400000 */
[----:B------:R-:W-:-:S02]  /*3d9b0*/  FMUL R37, R8, R37 ;  /* 0x0000002508257220 */ /* 0x000fc40000400000 */
[----:B------:R-:W-:Y:S02]  /*3d9c0*/  FFMA R11, R24, R24, R11 ;  /* 0x00000018180b7223 */ /* 0x000fe4000000000b */
[-C--:B------:R-:W-:Y:S01]  /*3d9d0*/  FFMA R34, R33, R37.reuse, R10 ;  /* 0x0000002521227223 */ /* 0x080fe2000000000a */
[----:B------:R-:W-:Y:S01]  /*3d9e0*/  FMUL R33, R22, R22 ;  /* 0x0000001616217220 */ /* 0x000fe20000400000 */
[----:B------:R-:W-:Y:S01]  /*3d9f0*/  FADD R14, R11, 9.9999999392252902908e-09 ;  /* 0x322bcc770b0e7421 */ /* 0x000fe20000000000 */
[----:B------:R-:W-:Y:S01]  /*3da00*/  FFMA R32, R32, R37, R7 ;  /* 0x0000002520207223 */ /* 0x000fe20000000007 */
[----:B-1----:R-:W-:Y:S01]  /*3da10*/  FADD R7, -R5, R16 ;  /* 0x0000001005077221 */ /* 0x002fe20000000100 */
[----:B------:R-:W0:Y:S01]  /*3da20*/  LDS.128 R8, [R2+0x2c30] ;  /* 0x002c300002087984 */ /* 0x000e220000000c00 */
[----:B------:R-:W-:Y:S01]  /*3da30*/  FMUL R36, R22, R33 ;  /* 0x0000002116247220 */ /* 0x000fe20000400000 */
[----:B------:R-:W-:Y:S01]  /*3da40*/  FSETP.GEU.AND P0, PT, |R14|, 1.175494350822287508e-38, PT ;  /* 0x008000000e00780b */ /* 0x000fe20003f0e200 */
[----:B------:R-:W-:Y:S01]  /*3da50*/  FADD R22, -R4, R15 ;  /* 0x0000000f04167221 */ /* 0x000fe20000000100 */
[----:B------:R-:W-:Y:S01]  /*3da60*/  FMUL R15, R7, R7 ;  /* 0x00000007070f7220 */ /* 0x000fe20000400000 */
[----:B------:R-:W-:Y:S01]  /*3da70*/  FADD R30, -R6, R17 ;  /* 0x00000011061e7221 */ /* 0x000fe20000000100 */
[----:B------:R-:W-:Y:S01]  /*3da80*/  FFMA R20, R20, R37, R35 ;  /* 0x0000002514147223 */ /* 0x000fe20000000023 */
[----:B------:R-:W-:Y:S01]  /*3da90*/  FFMA R35, R23, R36, R34 ;  /* 0x0000002417237223 */ /* 0x000fe20000000022 */
[----:B------:R-:W-:Y:S01]  /*3daa0*/  FFMA R17, R22, R22, R15 ;  /* 0x0000001616117223 */ /* 0x000fe2000000000f */
[----:B------:R-:W-:Y:S01]  /*3dab0*/  FADD R33, -R4, R18 ;  /* 0x0000001204217221 */ /* 0x000fe20000000100 */
[----:B------:R-:W-:-:S02]  /*3dac0*/  FFMA R32, R21, R36, R32 ;  /* 0x0000002415207223 */ /* 0x000fc40000000020 */
[----:B------:R-:W-:-:S03]  /*3dad0*/  FFMA R17, R30, R30, R17 ;  /* 0x0000001e1e117223 */ /* 0x000fc60000000011 */
[----:B------:R-:W-:Y:S01]  /*3dae0*/  @!P0 FMUL R14, R14, 16777216 ;  /* 0x4b8000000e0e8820 */ /* 0x000fe20000400000 */
[----:B------:R-:W-:Y:S01]  /*3daf0*/  FADD R16, R17, 9.9999999392252902908e-09 ;  /* 0x322bcc7711107421 */ /* 0x000fe20000000000 */
[----:B------:R-:W-:Y:S01]  /*3db00*/  FFMA R17, R31, R36, R20 ;  /* 0x000000241f117223 */ /* 0x000fe20000000014 */
[----:B------:R-:W-:Y:S01]  /*3db10*/  FADD R20, -R5, R19 ;  /* 0x0000001305147221 */ /* 0x000fe20000000100 */
[----:B------:R1:W2:Y:S02]  /*3db20*/  MUFU.RSQ R15, R14 ;  /* 0x0000000e000f7308 */ /* 0x0002a40000001400 */
[----:B------:R-:W-:Y:S01]  /*3db30*/  FSETP.GEU.AND P1, PT, |R16|, 1.175494350822287508e-38, PT ;  /* 0x008000001000780b */ /* 0x000fe20003f2e200 */
[----:B-1----:R-:W-:-:S04]  /*3db40*/  FMUL R14, R20, R20 ;  /* 0x00000014140e7220 */ /* 0x002fc80000400000 */
[----:B------:R-:W-:-:S08]  /*3db50*/  FFMA R14, R33, R33, R14 ;  /* 0x00000021210e7223 */ /* 0x000fd0000000000e */
[----:B------:R-:W-:Y:S01]  /*3db60*/  @!P1 FMUL R16, R16, 16777216 ;  /* 0x4b80000010109820 */ /* 0x000fe20000400000 */
[----:B--2---:R-:W-:-:S04]  /*3db70*/  @!P0 FMUL R15, R15, 4096 ;  /* 0x458000000f0f8820 */ /* 0x004fc80000400000 */
[----:B------:R-:W-:Y:S01]  /*3db80*/  FMUL R34, R15, R15 ;  /* 0x0000000f0f227220 */ /* 0x000fe20000400000 */
[----:B------:R-:W1:Y:S01]  /*3db90*/  MUFU.RSQ R16, R16 ;  /* 0x0000001000107308 */ /* 0x000e620000001400 */
[----:B0-----:R-:W-:Y:S01]  /*3dba0*/  FADD R21, -R6, R8 ;  /* 0x0000000806157221 */ /* 0x001fe20000000100 */
[----:B------:R-:W-:Y:S01]  /*3dbb0*/  FADD R23, -R5, R10 ;  /* 0x0000000a05177221 */ /* 0x000fe20000000100 */
[----:B------:R-:W-:Y:S01]  /*3dbc0*/  FMUL R18, R15, R34 ;  /* 0x000000220f127220 */ /* 0x000fe20000400000 */
[----:B------:R-:W-:Y:S01]  /*3dbd0*/  FADD R31, -R4, R9 ;  /* 0x00000009041f7221 */ /* 0x000fe20000000100 */
[----:B------:R-:W-:Y:S01]  /*3dbe0*/  FFMA R8, R21, R21, R14 ;  /* 0x0000001515087223 */ /* 0x000fe2000000000e */
[----:B------:R-:W-:Y:S01]  /*3dbf0*/  FMUL R10, R23, R23 ;  /* 0x00000017170a7220 */ /* 0x000fe20000400000 */
[-C--:B------:R-:W-:Y:S01]  /*3dc00*/  FFMA R35, R12, R18.reuse, R35 ;  /* 0x000000120c237223 */ /* 0x080fe20000000023 */
[----:B------:R-:W-:Y:S01]  /*3dc10*/  FFMA R34, R13, R18, R32 ;  /* 0x000000120d227223 */ /* 0x000fe20000000020 */
[----:B------:R-:W-:Y:S01]  /*3dc20*/  FADD R32, -R6, R11 ;  /* 0x0000000b06207221 */ /* 0x000fe20000000100 */
[----:B------:R-:W0:Y:S01]  /*3dc30*/  LDS.128 R12, [R2+0x2c40] ;  /* 0x002c4000020c7984 */ /* 0x000e220000000c00 */
[----:B------:R-:W-:Y:S01]  /*3dc40*/  FADD R9, R8, 9.9999999392252902908e-09 ;  /* 0x322bcc7708097421 */ /* 0x000fe20000000000 */
[----:B------:R-:W-:-:S04]  /*3dc50*/  FFMA R11, R31, R31, R10 ;  /* 0x0000001f1f0b7223 */ /* 0x000fc8000000000a */
[----:B------:R-:W-:Y:S01]  /*3dc60*/  FFMA R8, R32, R32, R11 ;  /* 0x0000002020087223 */ /* 0x000fe2000000000b */
[----:B-1----:R-:W-:Y:S01]  /*3dc70*/  @!P1 FMUL R16, R16, 4096 ;  /* 0x4580000010109820 */ /* 0x002fe20000400000 */
[----:B------:R-:W-:Y:S01]  /*3dc80*/  FSETP.GEU.AND P0, PT, |R9|, 1.175494350822287508e-38, PT ;  /* 0x008000000900780b */ /* 0x000fe20003f0e200 */
[----:B------:R-:W-:Y:S01]  /*3dc90*/  FFMA R11, R24, R18, R17 ;  /* 0x00000012180b7223 */ /* 0x000fe20000000011 */
        /* <DEDUP_REMOVED lines=10> */
[----:B------:R-:W-:-:S06]  /*3dd40*/  @!P1 FMUL R24, R24, 16777216 ;  /* 0x4b80000018189820 */ /* 0x000fcc0000400000 */
[----:B------:R-:W3:Y:S01]  /*3dd50*/  MUFU.RSQ R24, R24 ;  /* 0x0000001800187308 */ /* 0x000ee20000001400 */
[----:B0-----:R-:W-:Y:S01]  /*3dd60*/  FADD R13, -R5, R13 ;  /* 0x0000000d050d7221 */ /* 0x001fe20000000100 */
[----:B------:R-:W-:Y:S01]  /*3dd70*/  FADD R12, -R4, R12 ;  /* 0x0000000c040c7221 */ /* 0x000fe20000000100 */
[----:B--2---:R-:W-:Y:S01]  /*3dd80*/  @!P0 FMUL R8, R8, 4096 ;  /* 0x4580000008088820 */ /* 0x004fe20000400000 */
[----:B------:R-:W-:Y:S01]  /*3dd90*/  FADD R22, -R6, R14 ;  /* 0x0000000e06167221 */ /* 0x000fe20000000100 */
[----:B------:R-:W-:Y:S02]  /*3dda0*/  FMUL R11, R13, R13 ;  /* 0x0000000d0d0b7220 */ /* 0x000fe40000400000 */
[----:B------:R-:W-:Y:S02]  /*3ddb0*/  FMUL R35, R8, R8 ;  /* 0x0000000808237220 */ /* 0x000fe40000400000 */
[----:B------:R-:W-:Y:S02]  /*3ddc0*/  FFMA R11, R12, R12, R11 ;  /* 0x0000000c0c0b7223 */ /* 0x000fe4000000000b */
[----:B------:R-:W-:-:S02]  /*3ddd0*/  FMUL R35, R8, R35 ;  /* 0x0000002308237220 */ /* 0x000fc40000400000 */
[----:B------:R-:W-:Y:S01]  /*3dde0*/  FFMA R11, R22, R22, R11 ;  /* 0x00000016160b7223 */ /* 0x000fe2000000000b */
[----:B---3--:R-:W-:Y:S01]  /*3ddf0*/  @!P1 FMUL R24, R24, 4096 ;  /* 0x4580000018189820 */ /* 0x008fe20000400000 */
[-C--:B------:R-:W-:Y:S01]  /*3de00*/  FFMA R36, R20, R35.reuse, R7 ;  /* 0x0000002314247223 */ /* 0x080fe20000000007 */
[----:B------:R-:W-:Y:S01]  /*3de10*/  FFMA R34, R33, R35, R10 ;  /* 0x0000002321227223 */ /* 0x000fe2000000000a */
[----:B------:R-:W-:Y:S01]  /*3de20*/  FADD R14, R11, 9.9999999392252902908e-09 ;  /* 0x322bcc770b0e7421 */ /* 0x000fe20000000000 */
[----:B-1----:R-:W-:Y:S01]  /*3de30*/  FADD R7, -R5, R16 ;  /* 0x0000001005077221 */ /* 0x002fe20000000100 */
[----:B------:R-:W-:Y:S01]  /*3de40*/  FADD R20, -R4, R15 ;  /* 0x0000000f04147221 */ /* 0x000fe20000000100 */
[----:B------:R-:W0:Y:S01]  /*3de50*/  LDS.128 R8, [R2+0x2c60] ;  /* 0x002c600002087984 */ /* 0x000e220000000c00 */
[----:B------:R-:W-:Y:S01]  /*3de60*/  FADD R17, -R6, R17 ;  /* 0x0000001106117221 */ /* 0x000fe20000000100 */
[----:B------:R-:W-:Y:S01]  /*3de70*/  FSETP.GEU.AND P0, PT, |R14|, 1.175494350822287508e-38, PT ;  /* 0x008000000e00780b */ /* 0x000fe20003f0e200 */
[----:B------:R-:W-:Y:S01]  /*3de80*/  FMUL R15, R7, R7 ;  /* 0x00000007070f7220 */ /* 0x000fe20000400000 */
[----:B------:R-:W-:Y:S01]  /*3de90*/  FMUL R37, R24, R24 ;  /* 0x0000001818257220 */ /* 0x000fe20000400000 */
[----:B------:R-:W-:Y:S01]  /*3dea0*/  FFMA R21, R21, R35, R30 ;  /* 0x0000002315157223 */ /* 0x000fe2000000001e */
[----:B------:R-:W-:Y:S01]  /*3deb0*/  FADD R18, -R4, R18 ;  /* 0x0000001204127221 */ /* 0x000fe20000000100 */
[----:B------:R-:W-:Y:S01]  /*3dec0*/  FFMA R16, R20, R20, R15 ;  /* 0x0000001414107223 */ /* 0x000fe2000000000f */
[----:B------:R-:W-:-:S03]  /*3ded0*/  FMUL R37, R24, R37 ;  /* 0x0000002518257220 */ /* 0x000fc60000400000 */
[----:B------:R-:W-:Y:S01]  /*3dee0*/  FFMA R16, R17, R17, R16 ;  /* 0x0000001111107223 */ /* 0x000fe20000000010 */
[-C--:B------:R-:W-:Y:S01]  /*3def0*/  FFMA R31, R31, R37.reuse, R34 ;  /* 0x000000251f1f7223 */ /* 0x080fe20000000022 */
[-C--:B------:R-:W-:Y:S01]  /*3df00*/  FFMA R36, R23, R37.reuse, R36 ;  /* 0x0000002517247223 */ /* 0x080fe20000000024 */
[----:B------:R-:W-:Y:S01]  /*3df10*/  FFMA R21, R32, R37, R21 ;  /* 0x0000002520157223 */ /* 0x000fe20000000015 */
[----:B------:R-:W-:Y:S01]  /*3df20*/  @!P0 FMUL R14, R14, 16777216 ;  /* 0x4b8000000e0e8820 */ /* 0x000fe20000400000 */
[----:B------:R-:W-:Y:S01]  /*3df30*/  FADD R33, R16, 9.9999999392252902908e-09 ;  /* 0x322bcc7710217421 */ /* 0x000fe20000000000 */
[----:B------:R-:W-:Y:S02]  /*3df40*/  FADD R16, -R5, R19 ;  /* 0x0000001305107221 */ /* 0x000fe40000000100 */
[----:B------:R-:W1:Y:S02]  /*3df50*/  MUFU.RSQ R15, R14 ;  /* 0x0000000e000f7308 */ /* 0x000e640000001400 */
[----:B------:R-:W-:Y:S01]  /*3df60*/  FSETP.GEU.AND P1, PT, |R33|, 1.175494350822287508e-38, PT ;  /* 0x008000002100780b */ /* 0x000fe20003f2e200 */
[----:B------:R-:W-:-:S12]  /*3df70*/  FMUL R19, R16, R16 ;  /* 0x0000001010137220 */ /* 0x000fd80000400000 */
[----:B------:R-:W-:Y:S01]  /*3df80*/  @!P1 FMUL R33, R33, 16777216 ;  /* 0x4b80000021219820 */ /* 0x000fe20000400000 */
[----:B-1----:R-:W-:-:S04]  /*3df90*/  @!P0 FMUL R15, R15, 4096 ;  /* 0x458000000f0f8820 */ /* 0x002fc80000400000 */
[C---:B------:R-:W-:Y:S01]  /*3dfa0*/  FMUL R34, R15.reuse, R15 ;  /* 0x0000000f0f227220 */ /* 0x040fe20000400000 */
[----:B------:R-:W1:Y:S01]  /*3dfb0*/  MUFU.RSQ R33, R33 ;  /* 0x0000002100217308 */ /* 0x000e620000001400 */
[----:B0-----:R-:W-:Y:S01]  /*3dfc0*/  FADD R23, -R6, R8 ;  /* 0x0000000806177221 */ /* 0x001fe20000000100 */
[----:B------:R-:W-:Y:S01]  /*3dfd0*/  FFMA R8, R18, R18, R19 ;  /* 0x0000001212087223 */ /* 0x000fe20000000013 */
[----:B------:R-:W-:Y:S01]  /*3dfe0*/  FMUL R34, R15, R34 ;  /* 0x000000220f227220 */ /* 0x000fe20000400000 */
[----:B------:R-:W-:Y:S01]  /*3dff0*/  FADD R24, -R5, R10 ;  /* 0x0000000a05187221 */ /* 0x000fe20000000100 */
[----:B------:R-:W-:Y:S01]  /*3e000*/  FADD R30, -R6, R11 ;  /* 0x0000000b061e7221 */ /* 0x000fe20000000100 */
[----:B------:R-:W-:Y:S01]  /*3e010*/  FFMA R8, R23, R23, R8 ;  /* 0x0000001717087223 */ /* 0x000fe20000000008 */
[-C--:B------:R-:W-:Y:S01]  /*3e020*/  FFMA R19, R12, R34.reuse, R31 ;  /* 0x000000220c137223 */ /* 0x080fe2000000001f */
[----:B------:R-:W-:Y:S01]  /*3e030*/  FFMA R32, R13, R34, R36 ;  /* 0x000000220d207223 */ /* 0x000fe20000000024 */
[----:B------:R-:W-:Y:S01]  /*3e040*/  FADD R31, -R4, R9 ;  /* 0x00000009041f7221 */ /* 0x000fe20000000100 */
[----:B------:R-:W0:Y:S01]  /*3e050*/  LDS.128 R12, [R2+0x2c70] ;  /* 0x002c7000020c7984 */ /* 0x000e220000000c00 */
[----:B------:R-:W-:Y:S01]  /*3e060*/  FMUL R10, R24, R24 ;  /* 0x00000018180a7220 */ /* 0x000fe20000400000 */
[----:B------:R-:W-:Y:S01]  /*3e070*/  FADD R36, R8, 9.9999999392252902908e-09 ;  /* 0x322bcc7708247421 */ /* 0x000fe20000000000 */
[----:B------:R-:W-:-:S02]  /*3e080*/  FFMA R22, R22, R34, R21 ;  /* 0x0000002216167223 */ /* 0x000fc40000000015 */
[----:B------:R-:W-:Y:S01]  /*3e090*/  FFMA R9, R31, R31, R10 ;  /* 0x0000001f1f097223 */ /* 0x000fe2000000000a */
[----:B-1----:R-:W-:Y:S01]  /*3e0a0*/  @!P1 FMUL R33, R33, 4096 ;  /* 0x4580000021219820 */ /* 0x002fe20000400000 */
[----:B------:R-:W-:Y:S02]  /*3e0b0*/  FSETP.GEU.AND P0, PT, |R36|, 1.175494350822287508e-38, PT ;  /* 0x008000002400780b */ /* 0x000fe40003f0e200 */
[----:B------:R-:W-:Y:S01]  /*3e0c0*/  FFMA R9, R30, R30, R9 ;  /* 0x0000001e1e097223 */ /* 0x000fe20000000009 */
[----:B------:R-:W-:-:S03]  /*3e0d0*/  FMUL R8, R33, R33 ;  /* 0x0000002121087220 */ /* 0x000fc60000400000 */
[----:B------:R-:W-:Y:S01]  /*3e0e0*/  FADD R34, R9, 9.9999999392252902908e-09 ;  /* 0x322bcc7709227421 */ /* 0x000fe20000000000 */
[----:B------:R-:W-:Y:S02]  /*3e0f0*/  FMUL R21, R33, R8 ;  /* 0x0000000821157220 */ /* 0x000fe40000400000 */
[----:B------:R-:W1:Y:S02]  /*3e100*/  LDS.128 R8, [R2+0x2c80] ;  /* 0x002c800002087984 */ /* 0x000e640000000c00 */
        /* <DEDUP_REMOVED lines=8> */
[----:B0-----:R-:W-:Y:S01]  /*3e190*/  FADD R13, -R5, R13 ;  /* 0x0000000d050d7221 */ /* 0x001fe20000000100 */
[----:B------:R-:W-:Y:S01]  /*3e1a0*/  FADD R12, -R4, R12 ;  /* 0x0000000c040c7221 */ /* 0x000fe20000000100 */
[----:B--2---:R-:W-:Y:S01]  /*3e1b0*/  @!P0 FMUL R35, R35, 4096 ;  /* 0x4580000023238820 */ /* 0x004fe20000400000 */
[----:B------:R-:W-:Y:S01]  /*3e1c0*/  FADD R22, -R6, R14 ;  /* 0x0000000e06167221 */ /* 0x000fe20000000100 */
[----:B------:R-:W-:Y:S01]  /*3e1d0*/  FMUL R7, R13, R13 ;  /* 0x0000000d0d077220 */ /* 0x000fe20000400000 */
[----:B------:R-:W-:Y:S01]  /*3e1e0*/  FADD R20, -R4, R15 ;  /* 0x0000000f04147221 */ /* 0x000fe20000000100 */
[C---:B------:R-:W-:Y:S02]  /*3e1f0*/  FMUL R14, R35.reuse, R35 ;  /* 0x00000023230e7220 */ /* 0x040fe40000400000 */
[----:B------:R-:W-:Y:S02]  /*3e200*/  FFMA R7, R12, R12, R7 ;  /* 0x0000000c0c077223 */ /* 0x000fe40000000007 */
[----:B------:R-:W-:-:S02]  /*3e210*/  FMUL R35, R35, R14 ;  /* 0x0000000e23237220 */ /* 0x000fc40000400000 */
[----:B------:R-:W-:Y:S02]  /*3e220*/  FFMA R7, R22, R22, R7 ;  /* 0x0000001616077223 */ /* 0x000fe40000000007 */
[-C--:B------:R-:W-:Y:S01]  /*3e230*/  FFMA R36, R18, R35.reuse, R19 ;  /* 0x0000002312247223 */ /* 0x080fe20000000013 */
[----:B------:R-:W-:Y:S01]  /*3e240*/  FFMA R33, R16, R35, R33 ;  /* 0x0000002310217223 */ /* 0x000fe20000000021 */
[----:B------:R-:W-:Y:S01]  /*3e250*/  FADD R37, R7, 9.9999999392252902908e-09 ;  /* 0x322bcc7707257421 */ /* 0x000fe20000000000 */
[----:B------:R-:W0:Y:S01]  /*3e260*/  LDS.128 R16, [R2+0x2c90] ;  /* 0x002c900002107984 */ /* 0x000e220000000c00 */
[----:B---3--:R-:W-:Y:S01]  /*3e270*/  @!P1 FMUL R34, R34, 4096 ;  /* 0x4580000022229820 */ /* 0x008fe20000400000 */
[----:B-1----:R-:W-:Y:S02]  /*3e280*/  FADD R7, -R5, R8 ;  /* 0x0000000805077221 */ /* 0x002fe40000000100 */
[----:B------:R-:W-:Y:S01]  /*3e290*/  FSETP.GEU.AND P0, PT, |R37|, 1.175494350822287508e-38, PT ;  /* 0x008000002500780b */ /* 0x000fe20003f0e200 */
[----:B------:R-:W-:Y:S01]  /*3e2a0*/  FMUL R21, R34, R34 ;  /* 0x0000002222157220 */ /* 0x000fe20000400000 */
[----:B------:R-:W-:-:S03]  /*3e2b0*/  FMUL R15, R7, R7 ;  /* 0x00000007070f7220 */ /* 0x000fc60000400000 */
[----:B------:R-:W-:Y:S01]  /*3e2c0*/  FMUL R34, R34, R21 ;  /* 0x0000001522227220 */ /* 0x000fe20000400000 */
[----:B------:R-:W-:Y:S01]  /*3e2d0*/  FADD R21, -R6, R9 ;  /* 0x0000000906157221 */ /* 0x000fe20000000100 */
[----:B------:R-:W-:Y:S01]  /*3e2e0*/  FFMA R8, R20, R20, R15 ;  /* 0x0000001414087223 */ /* 0x000fe2000000000f */
[----:B------:R-:W-:Y:S01]  /*3e2f0*/  FFMA R9, R23, R35, R32 ;  /* 0x0000002317097223 */ /* 0x000fe20000000020 */
[----:B------:R-:W-:Y:S01]  /*3e300*/  FADD R23, -R5, R11 ;  /* 0x0000000b05177221 */ /* 0x000fe20000000100 */
[-C--:B------:R-:W-:Y:S01]  /*3e310*/  FFMA R32, R24, R34.reuse, R33 ;  /* 0x0000002218207223 */ /* 0x080fe20000000021 */
[----:B------:R-:W-:Y:S01]  /*3e320*/  FFMA R8, R21, R21, R8 ;  /* 0x0000001515087223 */ /* 0x000fe20000000008 */
[----:B------:R-:W-:Y:S01]  /*3e330*/  FADD R24, -R4, R10 ;  /* 0x0000000a04187221 */ /* 0x000fe20000000100 */
[----:B------:R-:W-:Y:S01]  /*3e340*/  @!P0 FMUL R37, R37, 16777216 ;  /* 0x4b80000025258820 */ /* 0x000fe20000400000 */
[----:B------:R-:W-:Y:S01]  /*3e350*/  FMUL R11, R23, R23 ;  /* 0x00000017170b7220 */ /* 0x000fe20000400000 */
[----:B------:R-:W-:Y:S01]  /*3e360*/  FADD R14, R8, 9.9999999392252902908e-09 ;  /* 0x322bcc77080e7421 */ /* 0x000fe20000000000 */
[----:B------:R-:W-:Y:S01]  /*3e370*/  FFMA R31, R31, R34, R36 ;  /* 0x000000221f1f7223 */ /* 0x000fe20000000024 */
[----:B------:R-:W1:Y:S01]  /*3e380*/  MUFU.RSQ R8, R37 ;  /* 0x0000002500087308 */ /* 0x000e620000001400 */
[----:B------:R-:W-:Y:S01]  /*3e390*/  FFMA R15, R24, R24, R11 ;  /* 0x00000018180f7223 */ /* 0x000fe2000000000b */
[----:B------:R-:W-:Y:S01]  /*3e3a0*/  FFMA R9, R30, R34, R9 ;  /* 0x000000221e097223 */ /* 0x000fe20000000009 */
[----:B------:R-:W-:-:S13]  /*3e3b0*/  FSETP.GEU.AND P1, PT, |R14|, 1.175494350822287508e-38, PT ;  /* 0x008000000e00780b */ /* 0x000fda0003f2e200 */
[----:B------:R-:W-:Y:S01]  /*3e3c0*/  @!P1 FMUL R14, R14, 16777216 ;  /* 0x4b8000000e0e9820 */ /* 0x000fe20000400000 */
[----:B-1----:R-:W-:Y:S01]  /*3e3d0*/  @!P0 FMUL R8, R8, 4096 ;  /* 0x4580000008088820 */ /* 0x002fe20000400000 */
[----:B0-----:R-:W-:Y:S02]  /*3e3e0*/  FADD R16, -R6, R16 ;  /* 0x0000001006107221 */ /* 0x001fe40000000100 */
[----:B------:R0:W1:Y:S01]  /*3e3f0*/  MUFU.RSQ R10, R14 ;  /* 0x0000000e000a7308 */ /* 0x0000620000001400 */
[----:B------:R-:W-:Y:S01]  /*3e400*/  FADD R18, -R5, R18 ;  /* 0x0000001205127221 */ /* 0x000fe20000000100 */
[----:B------:R-:W-:Y:S01]  /*3e410*/  FMUL R11, R8, R8 ;  /* 0x00000008080b7220 */ /* 0x000fe20000400000 */
[----:B------:R-:W-:Y:S01]  /*3e420*/  FFMA R15, R16, R16, R15 ;  /* 0x00000010100f7223 */ /* 0x000fe2000000000f */
[----:B------:R-:W-:Y:S01]  /*3e430*/  FADD R17, -R4, R17 ;  /* 0x0000001104117221 */ /* 0x000fe20000000100 */
[----:B------:R-:W-:Y:S01]  /*3e440*/  FMUL R34, R18, R18 ;  /* 0x0000001212227220 */ /* 0x000fe20000400000 */
[----:B------:R-:W-:Y:S01]  /*3e450*/  FMUL R8, R8, R11 ;  /* 0x0000000b08087220 */ /* 0x000fe20000400000 */
[----:B------:R-:W-:Y:S01]  /*3e460*/  FADD R30, R15, 9.9999999392252902908e-09 ;  /* 0x322bcc770f1e7421 */ /* 0x000fe20000000000 */
[----:B------:R-:W-:Y:S01]  /*3e470*/  FADD R19, -R6, R19 ;  /* 0x0000001306137221 */ /* 0x000fe20000000100 */
[----:B------:R-:W-:Y:S01]  /*3e480*/  FFMA R36, R17, R17, R34 ;  /* 0x0000001111247223 */ /* 0x000fe20000000022 */
[-C--:B------:R-:W-:Y:S01]  /*3e490*/  FFMA R31, R12, R8.reuse, R31 ;  /* 0x000000080c1f7223 */ /* 0x080fe2000000001f */
[-C--:B------:R-:W-:Y:S01]  /*3e4a0*/  FFMA R34, R13, R8.reuse, R32 ;  /* 0x000000080d227223 */ /* 0x080fe20000000020 */
[----:B------:R-:W-:Y:S01]  /*3e4b0*/  FSETP.GEU.AND P0, PT, |R30|, 1.175494350822287508e-38, PT ;  /* 0x008000001e00780b */ /* 0x000fe20003f0e200 */
[----:B0-----:R-:W0:Y:S01]  /*3e4c0*/  LDS.128 R12, [R2+0x2ca0] ;  /* 0x002ca000020c7984 */ /* 0x001e220000000c00 */
[----:B------:R-:W-:Y:S01]  /*3e4d0*/  FFMA R36, R19, R19, R36 ;  /* 0x0000001313247223 */ /* 0x000fe20000000024 */
[----:B------:R-:W-:Y:S01]  /*3e4e0*/  FFMA R22, R22, R8, R9 ;  /* 0x0000000816167223 */ /* 0x000fe20000000009 */
[----:B-1----:R-:W-:-:S02]  /*3e4f0*/  @!P1 FMUL R10, R10, 4096 ;  /* 0x458000000a0a9820 */ /* 0x002fc40000400000 */
[----:B------:R-:W-:Y:S02]  /*3e500*/  FADD R32, R36, 9.9999999392252902908e-09 ;  /* 0x322bcc7724207421 */ /* 0x000fe40000000000 */
[----:B------:R-:W-:-:S03]  /*3e510*/  FMUL R9, R10, R10 ;  /* 0x0000000a0a097220 */ /* 0x000fc60000400000 */
[----:B------:R-:W-:Y:S01]  /*3e520*/  FSETP.GEU.AND P1, PT, |R32|, 1.175494350822287508e-38, PT ;  /* 0x008000002000780b */ /* 0x000fe20003f2e200 */
[----:B------:R-:W-:Y:S01]  /*3e530*/  FMUL R36, R10, R9 ;  /* 0x000000090a247220 */ /* 0x000fe20000400000 */
[----:B------:R-:W-:Y:S01]  /*3e540*/  @!P0 FMUL R30, R30, 16777216 ;  /* 0x4b8000001e1e8820 */ /* 0x000fe20000400000 */
[----:B------:R-:W1:Y:S02]  /*3e550*/  LDS.128 R8, [R2+0x2cb0] ;  /* 0x002cb00002087984 */ /* 0x000e640000000c00 */
[-C--:B------:R-:W-:Y:S01]  /*3e560*/  FFMA R34, R7, R36.reuse, R34 ;  /* 0x0000002407227223 */ /* 0x080fe20000000022 */
[----:B------:R-:W2:Y:S01]  /*3e570*/  MUFU.RSQ R33, R30 ;  /* 0x0000001e00217308 */ /* 0x000ea20000001400 */
[-C--:B------:R-:W-:Y:S01]  /*3e580*/  FFMA R21, R21, R36.reuse, R22 ;  /* 0x0000002415157223 */ /* 0x080fe20000000016 */
[----:B------:R-:W-:-:S05]  /*3e590*/  FFMA R31, R20, R36, R31 ;  /* 0x00000024141f7223 */ /* 0x000fca000000001f */
[----:B------:R-:W-:-:S04]  /*3e5a0*/  @!P1 FMUL R32, R32, 16777216 ;  /* 0x4b80000020209820 */ /* 0x000fc80000400000 */
[----:B------:R-:W3:Y:S01]  /*3e5b0*/  MUFU.RSQ R35, R32 ;  /* 0x0000002000237308 */ /* 0x000ee20000001400 */
[----:B--2---:R-:W-:-:S04]  /*3e5c0*/  @!P0 FMUL R33, R33, 4096 ;  /* 0x4580000021218820 */ /* 0x004fc80000400000 */
[----:B------:R-:W-:Y:S01]  /*3e5d0*/  FMUL R22, R33, R33 ;  /* 0x0000002121167220 */ /* 0x000fe20000400000 */
[----:B0-----:R-:W-:Y:S01]  /*3e5e0*/  FADD R7, -R5, R13 ;  /* 0x0000000d05077221 */ /* 0x001fe20000000100 */
[----:B------:R-:W-:Y:S02]  /*3e5f0*/  FADD R20, -R4, R12 ;  /* 0x0000000c04147221 */ /* 0x000fe40000000100 */
[----:B------:R-:W-:Y:S01]  /*3e600*/  FMUL R33, R33, R22 ;  /* 0x0000001621217220 */ /* 0x000fe20000400000 */
[----:B------:R-:W-:Y:S01]  /*3e610*/  FADD R22, -R6, R14 ;  /* 0x0000000e06167221 */ /* 0x000fe20000000100 */
[----:B------:R-:W-:Y:S01]  /*3e620*/  FMUL R13, R7, R7 ;  /* 0x00000007070d7220 */ /* 0x000fe20000400000 */
[----:B---3--:R-:W-:Y:S01]  /*3e630*/  @!P1 FMUL R35, R35, 4096 ;  /* 0x4580000023239820 */ /* 0x008fe20000400000 */
[-C--:B------:R-:W-:Y:S01]  /*3e640*/  FFMA R36, R24, R33.reuse, R31 ;  /* 0x0000002118247223 */ /* 0x080fe2000000001f */
[----:B------:R-:W-:Y:S01]  /*3e650*/  FFMA R31, R23, R33, R34 ;  /* 0x00000021171f7223 */ /* 0x000fe20000000022 */
[----:B------:R-:W-:Y:S01]  /*3e660*/  FFMA R13, R20, R20, R13 ;  /* 0x00000014140d7223 */ /* 0x000fe2000000000d */
[C---:B------:R-:W-:Y:S01]  /*3e670*/  FMUL R32, R35.reuse, R35 ;  /* 0x0000002323207220 */ /* 0x040fe20000400000 */
[----:B------:R-:W-:Y:S01]  /*3e680*/  FADD R23, -R4, R15 ;  /* 0x0000000f04177221 */ /* 0x000fe20000000100 */
[----:B------:R-:W-:Y:S01]  /*3e690*/  FFMA R16, R16, R33, R21 ;  /* 0x0000002110107223 */ /* 0x000fe20000000015 */
[----:B------:R-:W-:Y:S01]  /*3e6a0*/  FFMA R13, R22, R22, R13 ;  /* 0x00000016160d7223 */ /* 0x000fe2000000000d */
[----:B------:R-:W-:Y:S01]  /*3e6b0*/  FMUL R32, R35, R32 ;  /* 0x0000002023207220 */ /* 0x000fe20000400000 */
[----:B-1----:R-:W-:Y:S01]  /*3e6c0*/  FADD R24, -R5, R8 ;  /* 0x0000000805187221 */ /* 0x002fe20000000100 */
[----:B------:R-:W-:Y:S01]  /*3e6d0*/  FADD R30, -R6, R9 ;  /* 0x00000009061e7221 */ /* 0x000fe20000000100 */
[----:B------:R-:W-:Y:S01]  /*3e6e0*/  FADD R35, R13, 9.9999999392252902908e-09 ;  /* 0x322bcc770d237421 */ /* 0x000fe20000000000 */
[----:B------:R-:W-:Y:S01]  /*3e6f0*/  FFMA R34, R18, R32, R31 ;  /* 0x0000002012227223 */ /* 0x000fe2000000001f */
[----:B------:R-:W0:Y:S01]  /*3e700*/  LDS.128 R12, [R2+0x2cc0] ;  /* 0x002cc000020c7984 */ /* 0x000e220000000c00 */
[----:B------:R-:W-:Y:S01]  /*3e710*/  FMUL R8, R24, R24 ;  /* 0x0000001818087220 */ /* 0x000fe20000400000 */
[----:B------:R-:W-:Y:S01]  /*3e720*/  FADD R31, -R5, R11 ;  /* 0x0000000b051f7221 */ /* 0x000fe20000000100 */
[----:B------:R-:W-:Y:S01]  /*3e730*/  FSETP.GEU.AND P0, PT, |R35|, 1.175494350822287508e-38, PT ;  /* 0x008000002300780b */ /* 0x000fe20003f0e200 */
[----:B------:R-:W-:Y:S01]  /*3e740*/  FADD R21, -R4, R10 ;  /* 0x0000000a04157221 */ /* 0x000fe20000000100 */
[----:B------:R-:W-:Y:S01]  /*3e750*/  FFMA R9, R23, R23, R8 ;  /* 0x0000001717097223 */ /* 0x000fe20000000008 */
[-C--:B------:R-:W-:Y:S01]  /*3e760*/  FFMA R33, R17, R32.reuse, R36 ;  /* 0x0000002011217223 */ /* 0x080fe20000000024 */
[----:B------:R-:W-:Y:S01]  /*3e770*/  FFMA R11, R19, R32, R16 ;  /* 0x00000020130b7223 */ /* 0x000fe20000000010 */
[----:B------:R-:W-:Y:S01]  /*3e780*/  FMUL R10, R31, R31 ;  /* 0x0000001f1f0a7220 */ /* 0x000fe20000400000 */
[----:B------:R-:W-:Y:S01]  /*3e790*/  FFMA R9, R30, R30, R9 ;  /* 0x0000001e1e097223 */ /* 0x000fe20000000009 */
[----:B------:R-:W1:Y:S02]  /*3e7a0*/  LDS.128 R16, [R2+0x2cd0] ;  /* 0x002cd00002107984 */ /* 0x000e640000000c00 */
[----:B------:R-:W-:Y:S01]  /*3e7b0*/  FFMA R37, R21, R21, R10 ;  /* 0x0000001515257223 */ /* 0x000fe2000000000a */
[----:B------:R-:W-:-:S03]  /*3e7c0*/  FADD R9, R9, 9.9999999392252902908e-09 ;  /* 0x322bcc7709097421 */ /* 0x000fc60000000000 */
[----:B------:R-:W-:Y:S02]  /*3e7d0*/  @!P0 FMUL R35, R35, 16777216 ;  /* 0x4b80000023238820 */ /* 0x000fe40000400000 */
[C---:B------:R-:W-:Y:S02]  /*3e7e0*/  FSETP.GEU.AND P1, PT, |R9|.reuse, 1.175494350822287508e-38, PT ;  /* 0x008000000900780b */ /* 0x040fe40003f2e200 */
[----:B------:R-:W2:Y:S11]  /*3e7f0*/  MUFU.RSQ R8, R35 ;  /* 0x0000002300087308 */ /* 0x000eb60000001400 */
[----:B------:R-:W-:Y:S01]  /*3e800*/  @!P1 FMUL R9, R9, 16777216 ;  /* 0x4b80000009099820 */ /* 0x000fe20000400000 */
[----:B--2---:R-:W-:-:S05]  /*3e810*/  @!P0 FMUL R8, R8, 4096 ;  /* 0x4580000008088820 */ /* 0x004fca0000400000 */
[----:B------:R-:W2:Y:S01]  /*3e820*/  MUFU.RSQ R9, R9 ;  /* 0x0000000900097308 */ /* 0x000ea20000001400 */
[----:B0-----:R-:W-:Y:S01]  /*3e830*/  FADD R12, -R6, R12 ;  /* 0x0000000c060c7221 */ /* 0x001fe20000000100 */
[----:B------:R-:W-:-:S03]  /*3e840*/  FMUL R35, R8, R8 ;  /* 0x0000000808237220 */ /* 0x000fc60000400000 */
[----:B------:R-:W-:Y:S01]  /*3e850*/  FFMA R37, R12, R12, R37 ;  /* 0x0000000c0c257223 */ /* 0x000fe20000000025 */
[----:B------:R-:W-:-:S04]  /*3e860*/  FMUL R8, R8, R35 ;  /* 0x0000002308087220 */ /* 0x000fc80000400000 */
[-C--:B------:R-:W-:Y:S01]  /*3e870*/  FFMA R20, R20, R8.reuse, R33 ;  /* 0x0000000814147223 */ /* 0x080fe20000000021 */
[----:B------:R-:W-:Y:S01]  /*3e880*/  FADD R33, R37, 9.9999999392252902908e-09 ;  /* 0x322bcc7725217421 */ /* 0x000fe20000000000 */
[-C--:B------:R-:W-:Y:S01]  /*3e890*/  FFMA R7, R7, R8.reuse, R34 ;  /* 0x0000000807077223 */ /* 0x080fe20000000022 */
[----:B------:R-:W-:Y:S01]  /*3e8a0*/  FFMA R35, R22, R8, R11 ;  /* 0x0000000816237223 */ /* 0x000fe2000000000b */
[----:B-1----:R-:W-:Y:S01]  /*3e8b0*/  FADD R36, -R5, R17 ;  /* 0x0000001105247221 */ /* 0x002fe20000000100 */
[----:B------:R-:W-:Y:S01]  /*3e8c0*/  FADD R16, -R4, R16 ;  /* 0x0000001004107221 */ /* 0x000fe20000000100 */
[----:B------:R-:W-:Y:S01]  /*3e8d0*/  FSETP.GEU.AND P0, PT, |R33|, 1.175494350822287508e-38, PT ;  /* 0x008000002100780b */ /* 0x000fe20003f0e200 */
[----:B--2---:R-:W-:-:S04]  /*3e8e0*/  @!P1 FMUL R9, R9, 4096 ;  /* 0x4580000009099820 */ /* 0x004fc80000400000 */
[----:B------:R-:W-:-:S04]  /*3e8f0*/  FMUL R10, R9, R9 ;  /* 0x00000009090a7220 */ /* 0x000fc80000400000 */
[----:B------:R-:W-:Y:S02]  /*3e900*/  FMUL R32, R9, R10 ;  /* 0x0000000a09207220 */ /* 0x000fe40000400000 */
[----:B------:R-:W0:Y:S02]  /*3e910*/  LDS.128 R8, [R2+0x2ce0] ;  /* 0x002ce00002087984 */ /* 0x000e240000000c00 */
[----:B------:R-:W-:Y:S01]  /*3e920*/  @!P0 FMUL R33, R33, 16777216 ;  /* 0x4b80000021218820 */ /* 0x000fe20000400000 */
[-C--:B------:R-:W-:Y:S01]  /*3e930*/  FFMA R24, R24, R32.reuse, R7 ;  /* 0x0000002018187223 */ /* 0x080fe20000000007 */
[----:B------:R-:W-:Y:S01]  /*3e940*/  FADD R7, -R5, R14 ;  /* 0x0000000e05077221 */ /* 0x000fe20000000100 */
[-C--:B------:R-:W-:Y:S01]  /*3e950*/  FFMA R22, R23, R32.reuse, R20 ;  /* 0x0000002017167223 */ /* 0x080fe20000000014 */
[----:B------:R-:W-:Y:S01]  /*3e960*/  FADD R20, -R4, R13 ;  /* 0x0000000d04147221 */ /* 0x000fe20000000100 */
[----:B------:R-:W-:Y:S01]  /*3e970*/  FFMA R23, R30, R32, R35 ;  /* 0x000000201e177223 */ /* 0x000fe20000000023 */
[----:B------:R-:W1:Y:S01]  /*3e980*/  MUFU.RSQ R33, R33 ;  /* 0x0000002100217308 */ /* 0x000e620000001400 */
[----:B------:R-:W-:Y:S01]  /*3e990*/  FMUL R13, R7, R7 ;  /* 0x00000007070d7220 */ /* 0x000fe20000400000 */
[C---:B------:R-:W-:Y:S01]  /*3e9a0*/  FADD R35, -R6.reuse, R15 ;  /* 0x0000000f06237221 */ /* 0x040fe20000000100 */
[----:B------:R-:W-:-:S02]  /*3e9b0*/  FADD R32, -R6, R18 ;  /* 0x0000001206207221 */ /* 0x000fc40000000100 */
[----:B------:R-:W-:Y:S01]  /*3e9c0*/  FFMA R14, R20, R20, R13 ;  /* 0x00000014140e7223 */ /* 0x000fe2000000000d */
[----:B------:R-:W-:-:S03]  /*3e9d0*/  FMUL R13, R36, R36 ;  /* 0x00000024240d7220 */ /* 0x000fc60000400000 */
[----:B------:R-:W-:Y:S01]  /*3e9e0*/  FFMA R14, R35, R35, R14 ;  /* 0x00000023230e7223 */ /* 0x000fe2000000000e */
[----:B------:R-:W-:-:S03]  /*3e9f0*/  FFMA R13, R16, R16, R13 ;  /* 0x00000010100d7223 */ /* 0x000fc6000000000d */
[----:B------:R-:W-:Y:S01]  /*3ea00*/  FADD R30, R14, 9.9999999392252902908e-09 ;  /* 0x322bcc770e1e7421 */ /* 0x000fe20000000000 */
[----:B------:R-:W-:Y:S01]  /*3ea10*/  FFMA R13, R32, R32, R13 ;  /* 0x00000020200d7223 */ /* 0x000fe2000000000d */
[----:B-1----:R-:W-:-:S03]  /*3ea20*/  @!P0 FMUL R33, R33, 4096 ;  /* 0x4580000021218820 */ /* 0x002fc60000400000 */
[----:B------:R-:W-:Y:S01]  /*3ea30*/  FSETP.GEU.AND P0, PT, |R30|, 1.175494350822287508e-38, PT ;  /* 0x008000001e00780b */ /* 0x000fe20003f0e200 */
[----:B------:R-:W-:Y:S01]  /*3ea40*/  FADD R17, R13, 9.9999999392252902908e-09 ;  /* 0x322bcc770d117421 */ /* 0x000fe20000000000 */
[----:B------:R-:W-:-:S04]  /*3ea50*/  FMUL R14, R33, R33 ;  /* 0x00000021210e7220 */ /* 0x000fc80000400000 */
[----:B------:R-:W-:Y:S01]  /*3ea60*/  FSETP.GEU.AND P1, PT, |R17|, 1.175494350822287508e-38, PT ;  /* 0x008000001100780b */ /* 0x000fe20003f2e200 */
[----:B------:R-:W-:-:S04]  /*3ea70*/  FMUL R14, R33, R14 ;  /* 0x0000000e210e7220 */ /* 0x000fc80000400000 */
[-C--:B------:R-:W-:Y:S01]  /*3ea80*/  FFMA R37, R21, R14.reuse, R22 ;  /* 0x0000000e15257223 */ /* 0x080fe20000000016 */
[-C--:B------:R-:W-:Y:S01]  /*3ea90*/  FFMA R24, R31, R14.reuse, R24 ;  /* 0x0000000e1f187223 */ /* 0x080fe20000000018 */
[----:B------:R-:W-:Y:S01]  /*3eaa0*/  @!P0 FMUL R30, R30, 16777216 ;  /* 0x4b8000001e1e8820 */ /* 0x000fe20000400000 */
[----:B0-----:R-:W-:Y:S01]  /*3eab0*/  FADD R21, -R5, R8 ;  /* 0x0000000805157221 */ /* 0x001fe20000000100 */
[----:B------:R-:W-:Y:S01]  /*3eac0*/  FADD R31, -R4, R19 ;  /* 0x00000013041f7221 */ /* 0x000fe20000000100 */
[----:B------:R-:W-:Y:S01]  /*3ead0*/  FFMA R18, R12, R14, R23 ;  /* 0x0000000e0c127223 */ /* 0x000fe20000000017 */
[----:B------:R-:W0:Y:S01]  /*3eae0*/  MUFU.RSQ R8, R30 ;  /* 0x0000001e00087308 */ /* 0x000e220000001400 */
[----:B------:R-:W-:Y:S01]  /*3eaf0*/  FMUL R22, R21, R21 ;  /* 0x0000001515167220 */ /* 0x000fe20000400000 */
[----:B------:R-:W-:Y:S01]  /*3eb00*/  @!P1 FMUL R17, R17, 16777216 ;  /* 0x4b80000011119820 */ /* 0x000fe20000400000 */
[----:B------:R-:W-:Y:S01]  /*3eb10*/  FADD R33, -R6, R9 ;  /* 0x0000000906217221 */ /* 0x000fe20000000100 */
[----:B------:R-:W1:Y:S01]  /*3eb20*/  LDS.128 R12, [R2+0x2cf0] ;  /* 0x002cf000020c7984 */ /* 0x000e620000000c00 */
[----:B------:R-:W-:-:S03]  /*3eb30*/  FFMA R22, R31, R31, R22 ;  /* 0x0000001f1f167223 */ /* 0x000fc60000000016 */
[----:B------:R-:W2:Y:S01]  /*3eb40*/  MUFU.RSQ R9, R17 ;  /* 0x0000001100097308 */ /* 0x000ea20000001400 */
[----:B------:R-:W-:-:S04]  /*3eb50*/  FFMA R22, R33, R33, R22 ;  /* 0x0000002121167223 */ /* 0x000fc80000000016 */
[----:B------:R-:W-:Y:S01]  /*3eb60*/  FADD R23, R22, 9.9999999392252902908e-09 ;  /* 0x322bcc7716177421 */ /* 0x000fe20000000000 */
[----:B------:R-:W-:Y:S01]  /*3eb70*/  FADD R22, -R5, R11 ;  /* 0x0000000b05167221 */ /* 0x000fe20000000100 */
[----:B0-----:R-:W-:-:S03]  /*3eb80*/  @!P0 FMUL R8, R8, 4096 ;  /* 0x4580000008088820 */ /* 0x001fc60000400000 */
[----:B------:R-:W-:Y:S01]  /*3eb90*/  FSETP.GEU.AND P0, PT, |R23|, 1.175494350822287508e-38, PT ;  /* 0x008000001700780b */ /* 0x000fe20003f0e200 */
[----:B------:R-:W-:Y:S01]  /*3eba0*/  FMUL R11, R22, R22 ;  /* 0x00000016160b7220 */ /* 0x000fe20000400000 */
[----:B------:R-:W-:Y:S01]  /*3ebb0*/  FMUL R19, R8, R8 ;  /* 0x0000000808137220 */ /* 0x000fe20000400000 */
[----:B--2---:R-:W-:-:S03]  /*3ebc0*/  @!P1 FMUL R9, R9, 4096 ;  /* 0x4580000009099820 */ /* 0x004fc60000400000 */
[----:B------:R-:W-:Y:S01]  /*3ebd0*/  FMUL R19, R8, R19 ;  /* 0x0000001308137220 */ /* 0x000fe20000400000 */
[----:B------:R-:W-:-:S03]  /*3ebe0*/  FMUL R8, R9, R9 ;  /* 0x0000000909087220 */ /* 0x000fc60000400000 */
[----:B------:R-:W-:-:S03]  /*3ebf0*/  FFMA R7, R7, R19, R24 ;  /* 0x0000001307077223 */ /* 0x000fc60000000018 */
[----:B------:R-:W-:Y:S01]  /*3ec00*/  @!P0 FMUL R23, R23, 16777216 ;  /* 0x4b80000017178820 */ /* 0x000fe20000400000 */
[----:B------:R-:W-:Y:S01]  /*3ec10*/  FADD R24, -R4, R10 ;  /* 0x0000000a04187221 */ /* 0x000fe20000000100 */
[----:B------:R-:W-:Y:S01]  /*3ec20*/  FMUL R9, R9, R8 ;  /* 0x0000000809097220 */ /* 0x000fe20000400000 */
[----:B------:R-:W-:Y:S01]  /*3ec30*/  FFMA R37, R20, R19, R37 ;  /* 0x0000001314257223 */ /* 0x000fe20000000025 */
[----:B------:R0:W2:Y:S01]  /*3ec40*/  MUFU.RSQ R8, R23 ;  /* 0x0000001700087308 */ /* 0x0000a20000001400 */
[----:B------:R-:W-:Y:S01]  /*3ec50*/  FFMA R11, R24, R24, R11 ;  /* 0x00000018180b7223 */ /* 0x000fe2000000000b */
[----:B------:R-:W-:Y:S01]  /*3ec60*/  FFMA R36, R36, R9, R7 ;  /* 0x0000000924247223 */ /* 0x000fe20000000007 */
[----:B------:R-:W-:Y:S01]  /*3ec70*/  FFMA R35, R35, R19, R18 ;  /* 0x0000001323237223 */ /* 0x000fe20000000012 */
[-C--:B------:R-:W-:Y:S02]  /*3ec80*/  FFMA R34, R16, R9.reuse, R37 ;  /* 0x0000000910227223 */ /* 0x080fe40000000025 */
[----:B------:R-:W3:Y:S01]  /*3ec90*/  LDS.128 R16, [R2+0x2d00] ;  /* 0x002d000002107984 */ /* 0x000ee20000000c00 */
[----:B------:R-:W-:Y:S01]  /*3eca0*/  FFMA R32, R32, R9, R35 ;  /* 0x0000000920207223 */ /* 0x000fe20000000023 */
[----:B-1----:R-:W-:Y:S01]  /*3ecb0*/  FADD R20, -R6, R12 ;  /* 0x0000000c06147221 */ /* 0x002fe20000000100 */
[----:B------:R-:W-:Y:S01]  /*3ecc0*/  FADD R7, -R5, R14 ;  /* 0x0000000e05077221 */ /* 0x000fe20000000100 */
[----:B0-----:R-:W-:Y:S01]  /*3ecd0*/  FADD R23, -R4, R13 ;  /* 0x0000000d04177221 */ /* 0x001fe20000000100 */
[----:B------:R-:W-:Y:S01]  /*3ece0*/  FADD R30, -R6, R15 ;  /* 0x0000000f061e7221 */ /* 0x000fe20000000100 */
[----:B------:R-:W-:Y:S01]  /*3ecf0*/  FFMA R11, R20, R20, R11 ;  /* 0x00000014140b7223 */ /* 0x000fe2000000000b */
[----:B------:R-:W-:Y:S01]  /*3ed00*/  FMUL R10, R7, R7 ;  /* 0x00000007070a7220 */ /* 0x000fe20000400000 */
[----:B--2---:R-:W-:-:S02]  /*3ed10*/  @!P0 FMUL R8, R8, 4096 ;  /* 0x4580000008088820 */ /* 0x004fc40000400000 */
[----:B------:R-:W-:Y:S01]  /*3ed20*/  FADD R37, R11, 9.9999999392252902908e-09 ;  /* 0x322bcc770b257421 */ /* 0x000fe20000000000 */
[----:B------:R-:W-:Y:S01]  /*3ed30*/  FFMA R13, R23, R23, R10 ;  /* 0x00000017170d7223 */ /* 0x000fe2000000000a */
[----:B------:R-:W-:-:S03]  /*3ed40*/  FMUL R35, R8, R8 ;  /* 0x0000000808237220 */ /* 0x000fc60000400000 */
[----:B------:R-:W-:Y:S01]  /*3ed50*/  FSETP.GEU.AND P0, PT, |R37|, 1.175494350822287508e-38, PT ;  /* 0x008000002500780b */ /* 0x000fe20003f0e200 */
[----:B------:R-:W-:Y:S01]  /*3ed60*/  FFMA R13, R30, R30, R13 ;  /* 0x0000001e1e0d7223 */ /* 0x000fe2000000000d */
[----:B------:R-:W-:Y:S02]  /*3ed70*/  FMUL R35, R8, R35 ;  /* 0x0000002308237220 */ /* 0x000fe40000400000 */
[----:B------:R-:W0:Y:S01]  /*3ed80*/  LDS.128 R8, [R2+0x2d10] ;  /* 0x002d100002087984 */ /* 0x000e220000000c00 */
[----:B------:R-:W-:Y:S01]  /*3ed90*/  FADD R14, R13, 9.9999999392252902908e-09 ;  /* 0x322bcc770d0e7421 */ /* 0x000fe20000000000 */
[-C--:B------:R-:W-:Y:S01]  /*3eda0*/  FFMA R13, R21, R35.reuse, R36 ;  /* 0x00000023150d7223 */ /* 0x080fe20000000024 */
[-C--:B------:R-:W-:Y:S01]  /*3edb0*/  FFMA R15, R31, R35.reuse, R34 ;  /* 0x000000231f0f7223 */ /* 0x080fe20000000022 */
[----:B------:R-:W-:Y:S02]  /*3edc0*/  FFMA R33, R33, R35, R32 ;  /* 0x0000002321217223 */ /* 0x000fe40000000020 */
[----:B------:R-:W-:-:S03]  /*3edd0*/  FSETP.GEU.AND P1, PT, |R14|, 1.175494350822287508e-38, PT ;  /* 0x008000000e00780b */ /* 0x000fc60003f2e200 */
[----:B------:R-:W-:-:S04]  /*3ede0*/  @!P0 FMUL R37, R37, 16777216 ;  /* 0x4b80000025258820 */ /* 0x000fc80000400000 */
[----:B------:R-:W1:Y:S06]  /*3edf0*/  MUFU.RSQ R12, R37 ;  /* 0x00000025000c7308 */ /* 0x000e6c0000001400 */
[----:B------:R-:W-:Y:S01]  /*3ee00*/  @!P1 FMUL R14, R14, 16777216 ;  /* 0x4b8000000e0e9820 */ /* 0x000fe20000400000 */
[----:B---3--:R-:W-:Y:S01]  /*3ee10*/  FADD R21, -R5, R17 ;  /* 0x0000001105157221 */ /* 0x008fe20000000100 */
[----:B------:R-:W-:Y:S01]  /*3ee20*/  FADD R31, -R4, R16 ;  /* 0x00000010041f7221 */ /* 0x000fe20000000100 */
[----:B------:R-:W-:Y:S02]  /*3ee30*/  FADD R32, -R6, R18 ;  /* 0x0000001206207221 */ /* 0x000fe40000000100 */
[----:B------:R-:W-:Y:S01]  /*3ee40*/  FMUL R16, R21, R21 ;  /* 0x0000001515107220 */ /* 0x000fe20000400000 */
[----:B------:R-:W2:Y:S03]  /*3ee50*/  MUFU.RSQ R14, R14 ;  /* 0x0000000e000e7308 */ /* 0x000ea60000001400 */
[----:B------:R-:W-:Y:S01]  /*3ee60*/  FFMA R35, R31, R31, R16 ;  /* 0x0000001f1f237223 */ /* 0x000fe20000000010 */
[----:B-1----:R-:W-:-:S03]  /*3ee70*/  @!P0 FMUL R12, R12, 4096 ;  /* 0x458000000c0c8820 */ /* 0x002fc60000400000 */
[----:B------:R-:W-:Y:S01]  /*3ee80*/  FFMA R35, R32, R32, R35 ;  /* 0x0000002020237223 */ /* 0x000fe20000000023 */
[----:B------:R-:W-:-:S03]  /*3ee90*/  FMUL R17, R12, R12 ;  /* 0x0000000c0c117220 */ /* 0x000fc60000400000 */
[----:B------:R-:W-:Y:S01]  /*3eea0*/  FADD R34, R35, 9.9999999392252902908e-09 ;  /* 0x322bcc7723227421 */ /* 0x000fe20000000000 */
[----:B------:R-:W-:Y:S01]  /*3eeb0*/  FMUL R16, R12, R17 ;  /* 0x000000110c107220 */ /* 0x000fe20000400000 */
[C---:B0-----:R-:W-:Y:S01]  /*3eec0*/  FADD R8, -R5.reuse, R8 ;  /* 0x0000000805087221 */ /* 0x041fe20000000100 */
[----:B------:R-:W-:Y:S02]  /*3eed0*/  FADD R9, -R6, R9 ;  /* 0x0000000906097221 */ /* 0x000fe40000000100 */
[----:B------:R-:W-:Y:S01]  /*3eee0*/  FFMA R18, R24, R16, R15 ;  /* 0x0000001018127223 */ /* 0x000fe2000000000f */
[----:B------:R-:W-:Y:S01]  /*3eef0*/  FADD R24, -R4, R19 ;  /* 0x0000001304187221 */ /* 0x000fe20000000100 */
[----:B------:R-:W-:Y:S01]  /*3ef00*/  FMUL R15, R8, R8 ;  /* 0x00000008080f7220 */ /* 0x000fe20000400000 */
[----:B--2---:R-:W-:Y:S01]  /*3ef10*/  @!P1 FMUL R14, R14, 4096 ;  /* 0x458000000e0e9820 */ /* 0x004fe20000400000 */
[----:B------:R-:W-:Y:S01]  /*3ef20*/  FFMA R36, R22, R16, R13 ;  /* 0x0000001016247223 */ /* 0x000fe2000000000d */
[----:B------:R-:W-:Y:S01]  /*3ef30*/  FSETP.GEU.AND P0, PT, |R34|, 1.175494350822287508e-38, PT ;  /* 0x008000002200780b */ /* 0x000fe20003f0e200 */
[----:B------:R-:W-:Y:S01]  /*3ef40*/  FFMA R12, R24, R24, R15 ;  /* 0x00000018180c7223 */ /* 0x000fe2000000000f */
[----:B------:R-:W-:Y:S01]  /*3ef50*/  FMUL R17, R14, R14 ;  /* 0x0000000e0e117220 */ /* 0x000fe20000400000 */
[----:B------:R-:W-:Y:S01]  /*3ef60*/  FFMA R33, R20, R16, R33 ;  /* 0x0000001014217223 */ /* 0x000fe20000000021 */
[----:B------:R-:W-:Y:S01]  /*3ef70*/  FADD R22, -R5, R11 ;  /* 0x0000000b05167221 */ /* 0x000fe20000000100 */
[----:B------:R-:W-:Y:S01]  /*3ef80*/  FFMA R37, R9, R9, R12 ;  /* 0x0000000909257223 */ /* 0x000fe2000000000c */
[----:B------:R-:W-:-:S02]  /*3ef90*/  FMUL R17, R14, R17 ;  /* 0x000000110e117220 */ /* 0x000fc40000400000 */
[----:B------:R-:W0:Y:S01]  /*3efa0*/  LDS.128 R12, [R2+0x2d20] ;  /* 0x002d2000020c7984 */ /* 0x000e220000000c00 */
[----:B------:R-:W-:Y:S01]  /*3efb0*/  FADD R37, R37, 9.9999999392252902908e-09 ;  /* 0x322bcc7725257421 */ /* 0x000fe20000000000 */
[-C--:B------:R-:W-:Y:S01]  /*3efc0*/  FFMA R36, R7, R17.reuse, R36 ;  /* 0x0000001107247223 */ /* 0x080fe20000000024 */
[-C--:B------:R-:W-:Y:S01]  /*3efd0*/  FFMA R20, R23, R17.reuse, R18 ;  /* 0x0000001117147223 */ /* 0x080fe20000000012 */
[----:B------:R-:W-:Y:S01]  /*3efe0*/  FFMA R7, R30, R17, R33 ;  /* 0x000000111e077223 */ /* 0x000fe20000000021 */
[----:B------:R-:W-:Y:S01]  /*3eff0*/  @!P0 FMUL R34, R34, 16777216 ;  /* 0x4b80000022228820 */ /* 0x000fe20000400000 */
[----:B------:R-:W-:Y:S01]  /*3f000*/  FSETP.GEU.AND P1, PT, |R37|, 1.175494350822287508e-38, PT ;  /* 0x008000002500780b */ /* 0x000fe20003f2e200 */
[----:B------:R-:W1:Y:S01]  /*3f010*/  LDS.128 R16, [R2+0x2d30] ;  /* 0x002d300002107984 */ /* 0x000e620000000c00 */
[----:B------:R-:W-:Y:S01]  /*3f020*/  FADD R23, -R4, R10 ;  /* 0x0000000a04177221 */ /* 0x000fe20000000100 */
[----:B------:R-:W2:Y:S01]  /*3f030*/  MUFU.RSQ R35, R34 ;  /* 0x0000002200237308 */ /* 0x000ea20000001400 */
[----:B------:R-:W-:-:S04]  /*3f040*/  FMUL R10, R22, R22 ;  /* 0x00000016160a7220 */ /* 0x000fc80000400000 */
[----:B------:R-:W-:-:S05]  /*3f050*/  FFMA R11, R23, R23, R10 ;  /* 0x00000017170b7223 */ /* 0x000fca000000000a */
[----:B------:R-:W-:-:S06]  /*3f060*/  @!P1 FMUL R37, R37, 16777216 ;  /* 0x4b80000025259820 */ /* 0x000fcc0000400000 */
[----:B------:R-:W3:Y:S01]  /*3f070*/  MUFU.RSQ R37, R37 ;  /* 0x0000002500257308 */ /* 0x000ee20000001400 */
[----:B--2---:R-:W-:-:S04]  /*3f080*/  @!P0 FMUL R35, R35, 4096 ;  /* 0x4580000023238820 */ /* 0x004fc80000400000 */
[----:B------:R-:W-:-:S04]  /*3f090*/  FMUL R30, R35, R35 ;  /* 0x00000023231e7220 */ /* 0x000fc80000400000 */
[----:B------:R-:W-:-:S04]  /*3f0a0*/  FMUL R35, R35, R30 ;  /* 0x0000001e23237220 */ /* 0x000fc80000400000 */
[-C--:B------:R-:W-:Y:S01]  /*3f0b0*/  FFMA R33, R21, R35.reuse, R36 ;  /* 0x0000002315217223 */ /* 0x080fe20000000024 */
[----:B------:R-:W-:Y:S01]  /*3f0c0*/  FFMA R31, R31, R35, R20 ;  /* 0x000000231f1f7223 */ /* 0x000fe20000000014 */
[----:B0-----:R-:W-:Y:S01]  /*3f0d0*/  FADD R12, -R6, R12 ;  /* 0x0000000c060c7221 */ /* 0x001fe20000000100 */
[----:B------:R-:W-:Y:S01]  /*3f0e0*/  FADD R21, -R5, R14 ;  /* 0x0000000e05157221 */ /* 0x000fe20000000100 */
[----:B---3--:R-:W-:Y:S02]  /*3f0f0*/  @!P1 FMUL R37, R37, 4096 ;  /* 0x4580000025259820 */ /* 0x008fe40000400000 */
[----:B------:R-:W-:Y:S01]  /*3f100*/  FFMA R11, R12, R12, R11 ;  /* 0x0000000c0c0b7223 */ /* 0x000fe2000000000b */
[----:B------:R-:W-:Y:S01]  /*3f110*/  FMUL R14, R21, R21 ;  /* 0x00000015150e7220 */ /* 0x000fe20000400000 */
[----:B------:R-:W-:Y:S01]  /*3f120*/  FMUL R10, R37, R37 ;  /* 0x00000025250a7220 */ /* 0x000fe20000400000 */
[----:B-1----:R-:W-:Y:S01]  /*3f130*/  FADD R16, -R4, R16 ;  /* 0x0000001004107221 */ /* 0x002fe20000000100 */
[----:B------:R-:W-:Y:S01]  /*3f140*/  FADD R30, R11, 9.9999999392252902908e-09 ;  /* 0x322bcc770b1e7421 */ /* 0x000fe20000000000 */
[----:B------:R-:W-:Y:S01]  /*3f150*/  FADD R20, -R6, R18 ;  /* 0x0000001206147221 */ /* 0x000fe20000000100 */
[----:B------:R-:W-:Y:S01]  /*3f160*/  FMUL R37, R37, R10 ;  /* 0x0000000a25257220 */ /* 0x000fe20000400000 */
[----:B------:R-:W-:Y:S01]  /*3f170*/  FFMA R10, R32, R35, R7 ;  /* 0x00000023200a7223 */ /* 0x000fe20000000007 */
[----:B------:R-:W-:Y:S01]  /*3f180*/  FADD R7, -R5, R17 ;  /* 0x0000001105077221 */ /* 0x000fe20000000100 */
[----:B------:R-:W-:Y:S01]  /*3f190*/  FSETP.GEU.AND P0, PT, |R30|, 1.175494350822287508e-38, PT ;  /* 0x008000001e00780b */ /* 0x000fe20003f0e200 */
[-C--:B------:R-:W-:Y:S01]  /*3f1a0*/  FFMA R33, R8, R37.reuse, R33 ;  /* 0x0000002508217223 */ /* 0x080fe20000000021 */
[-C--:B------:R-:W-:Y:S01]  /*3f1b0*/  FFMA R35, R9, R37.reuse, R10 ;  /* 0x0000002509237223 */ /* 0x080fe2000000000a */
[----:B------:R-:W-:Y:S01]  /*3f1c0*/  FFMA R32, R24, R37, R31 ;  /* 0x0000002518207223 */ /* 0x000fe2000000001f */
[----:B------:R-:W0:Y:S01]  /*3f1d0*/  LDS.128 R8, [R2+0x2d40] ;  /* 0x002d400002087984 */ /* 0x000e220000000c00 */
[----:B------:R-:W-:Y:S01]  /*3f1e0*/  FADD R31, -R4, R13 ;  /* 0x0000000d041f7221 */ /* 0x000fe20000000100 */
[----:B------:R-:W-:Y:S01]  /*3f1f0*/  FADD R24, -R6, R15 ;  /* 0x0000000f06187221 */ /* 0x000fe20000000100 */
[----:B------:R-:W-:-:S02]  /*3f200*/  FMUL R17, R7, R7 ;  /* 0x0000000707117220 */ /* 0x000fc40000400000 */
[----:B------:R-:W-:Y:S02]  /*3f210*/  FFMA R15, R31, R31, R14 ;  /* 0x0000001f1f0f7223 */ /* 0x000fe4000000000e */
[----:B------:R-:W-:Y:S02]  /*3f220*/  FFMA R37, R16, R16, R17 ;  /* 0x0000001010257223 */ /* 0x000fe40000000011 */
[----:B------:R-:W-:Y:S01]  /*3f230*/  @!P0 FMUL R30, R30, 16777216 ;  /* 0x4b8000001e1e8820 */ /* 0x000fe20000400000 */
[----:B------:R-:W-:Y:S01]  /*3f240*/  FFMA R15, R24, R24, R15 ;  /* 0x00000018180f7223 */ /* 0x000fe2000000000f */
[----:B------:R-:W-:Y:S02]  /*3f250*/  FFMA R37, R20, R20, R37 ;  /* 0x0000001414257223 */ /* 0x000fe40000000025 */
[----:B------:R1:W2:Y:S01]  /*3f260*/  MUFU.RSQ R13, R30 ;  /* 0x0000001e000d7308 */ /* 0x0002a20000001400 */
[----:B------:R-:W-:Y:S01]  /*3f270*/  FADD R17, R15, 9.9999999392252902908e-09 ;  /* 0x322bcc770f117421 */ /* 0x000fe20000000000 */
[----:B------:R-:W-:-:S04]  /*3f280*/  FADD R18, R37, 9.9999999392252902908e-09 ;  /* 0x322bcc7725127421 */ /* 0x000fc80000000000 */
[----:B------:R-:W-:Y:S01]  /*3f290*/  FSETP.GEU.AND P1, PT, |R17|, 1.175494350822287508e-38, PT ;  /* 0x008000001100780b */ /* 0x000fe20003f2e200 */
[----:B-1----:R-:W-:Y:S01]  /*3f2a0*/  FADD R30, -R4, R19 ;  /* 0x00000013041e7221 */ /* 0x002fe20000000100 */
[----:B--2---:R-:W-:Y:S01]  /*3f2b0*/  @!P0 FMUL R13, R13, 4096 ;  /* 0x458000000d0d8820 */ /* 0x004fe20000400000 */
[----:B------:R-:W-:-:S10]  /*3f2c0*/  FSETP.GEU.AND P0, PT, |R18|, 1.175494350822287508e-38, PT ;  /* 0x008000001200780b */ /* 0x000fd40003f0e200 */
[----:B------:R-:W-:Y:S01]  /*3f2d0*/  @!P1 FMUL R17, R17, 16777216 ;  /* 0x4b80000011119820 */ /* 0x000fe20000400000 */
[----:B------:R-:W-:-:S04]  /*3f2e0*/  FMUL R14, R13, R13 ;  /* 0x0000000d0d0e7220 */ /* 0x000fc80000400000 */
[----:B------:R-:W-:Y:S01]  /*3f2f0*/  FMUL R14, R13, R14 ;  /* 0x0000000e0d0e7220 */ /* 0x000fe20000400000 */
[----:B------:R-:W1:Y:S01]  /*3f300*/  MUFU.RSQ R17, R17 ;  /* 0x0000001100117308 */ /* 0x000e620000001400 */
[----:B0-----:R-:W-:Y:S01]  /*3f310*/  FADD R8, -R5, R8 ;  /* 0x0000000805087221 */ /* 0x001fe20000000100 */
[----:B------:R-:W-:Y:S01]  /*3f320*/  FADD R9, -R6, R9 ;  /* 0x0000000906097221 */ /* 0x000fe20000000100 */
[-C--:B------:R-:W-:Y:S01]  /*3f330*/  FFMA R32, R23, R14.reuse, R32 ;  /* 0x0000000e17207223 */ /* 0x080fe20000000020 */
[----:B------:R-:W-:Y:S01]  /*3f340*/  FFMA R34, R22, R14, R33 ;  /* 0x0000000e16227223 */ /* 0x000fe20000000021 */
[----:B------:R-:W-:Y:S01]  /*3f350*/  @!P0 FMUL R18, R18, 16777216 ;  /* 0x4b80000012128820 */ /* 0x000fe20000400000 */
[----:B------:R-:W-:Y:S01]  /*3f360*/  FMUL R23, R8, R8 ;  /* 0x0000000808177220 */ /* 0x000fe20000400000 */
[----:B------:R-:W-:Y:S02]  /*3f370*/  FFMA R33, R12, R14, R35 ;  /* 0x0000000e0c217223 */ /* 0x000fe40000000023 */
[----:B------:R-:W0:Y:S01]  /*3f380*/  LDS.128 R12, [R2+0x2d50] ;  /* 0x002d5000020c7984 */ /* 0x000e220000000c00 */
[----:B------:R-:W2:Y:S01]  /*3f390*/  MUFU.RSQ R19, R18 ;  /* 0x0000001200137308 */ /* 0x000ea20000001400 */
[----:B------:R-:W-:-:S04]  /*3f3a0*/  FFMA R22, R30, R30, R23 ;  /* 0x0000001e1e167223 */ /* 0x000fc80000000017 */
[----:B------:R-:W-:Y:S01]  /*3f3b0*/  FFMA R22, R9, R9, R22 ;  /* 0x0000000909167223 */ /* 0x000fe20000000016 */
[----:B-1----:R-:W-:-:S03]  /*3f3c0*/  @!P1 FMUL R17, R17, 4096 ;  /* 0x4580000011119820 */ /* 0x002fc60000400000 */
[----:B------:R-:W-:Y:S01]  /*3f3d0*/  FADD R36, R22, 9.9999999392252902908e-09 ;  /* 0x322bcc7716247421 */ /* 0x000fe20000000000 */
[----:B------:R-:W-:-:S04]  /*3f3e0*/  FMUL R22, R17, R17 ;  /* 0x0000001111167220 */ /* 0x000fc80000400000 */
[----:B------:R-:W-:Y:S01]  /*3f3f0*/  FSETP.GEU.AND P1, PT, |R36|, 1.175494350822287508e-38, PT ;  /* 0x008000002400780b */ /* 0x000fe20003f2e200 */
[----:B------:R-:W-:Y:S01]  /*3f400*/  FMUL R22, R17, R22 ;  /* 0x0000001611167220 */ /* 0x000fe20000400000 */
[----:B--2---:R-:W-:-:S03]  /*3f410*/  @!P0 FMUL R19, R19, 4096 ;  /* 0x4580000013138820 */ /* 0x004fc60000400000 */
[-C--:B------:R-:W-:Y:S01]  /*3f420*/  FFMA R35, R31, R22.reuse, R32 ;  /* 0x000000161f237223 */ /* 0x080fe20000000020 */
[-C--:B------:R-:W-:Y:S01]  /*3f430*/  FFMA R33, R24, R22.reuse, R33 ;  /* 0x0000001618217223 */ /* 0x080fe20000000021 */
[----:B------:R-:W-:Y:S01]  /*3f440*/  FMUL R18, R19, R19 ;  /* 0x0000001313127220 */ /* 0x000fe20000400000 */
[----:B------:R-:W-:Y:S01]  /*3f450*/  FADD R24, -R5, R11 ;  /* 0x0000000b05187221 */ /* 0x000fe20000000100 */
[----:B------:R-:W-:Y:S01]  /*3f460*/  FFMA R34, R21, R22, R34 ;  /* 0x0000001615227223 */ /* 0x000fe20000000022 */
[----:B------:R-:W-:Y:S01]  /*3f470*/  FADD R32, -R4, R10 ;  /* 0x0000000a04207221 */ /* 0x000fe20000000100 */
[----:B------:R-:W-:Y:S01]  /*3f480*/  FMUL R31, R19, R18 ;  /* 0x00000012131f7220 */ /* 0x000fe20000400000 */
[----:B------:R-:W-:Y:S01]  /*3f490*/  FMUL R11, R24, R24 ;  /* 0x00000018180b7220 */ /* 0x000fe20000400000 */
[----:B------:R-:W-:Y:S02]  /*3f4a0*/  @!P1 FMUL R36, R36, 16777216 ;  /* 0x4b80000024249820 */ /* 0x000fe40000400000 */
[-C--:B------:R-:W-:Y:S01]  /*3f4b0*/  FFMA R35, R16, R31.reuse, R35 ;  /* 0x0000001f10237223 */ /* 0x080fe20000000023 */
[----:B------:R-:W-:Y:S01]  /*3f4c0*/  FFMA R11, R32, R32, R11 ;  /* 0x00000020200b7223 */ /* 0x000fe2000000000b */
[----:B------:R-:W1:Y:S01]  /*3f4d0*/  LDS.128 R16, [R2+0x2d60] ;  /* 0x002d600002107984 */ /* 0x000e620000000c00 */
[-C--:B------:R-:W-:Y:S01]  /*3f4e0*/  FFMA R7, R7, R31.reuse, R34 ;  /* 0x0000001f07077223 */ /* 0x080fe20000000022 */
[----:B------:R-:W2:Y:S01]  /*3f4f0*/  MUFU.RSQ R36, R36 ;  /* 0x0000002400247308 */ /* 0x000ea20000001400 */
[----:B------:R-:W-:Y:S01]  /*3f500*/  FFMA R20, R20, R31, R33 ;  /* 0x0000001f14147223 */ /* 0x000fe20000000021 */
[----:B0-----:R-:W-:Y:S01]  /*3f510*/  FADD R21, -R5, R14 ;  /* 0x0000000e05157221 */ /* 0x001fe20000000100 */
[----:B------:R-:W-:Y:S01]  /*3f520*/  FADD R12, -R6, R12 ;  /* 0x0000000c060c7221 */ /* 0x000fe20000000100 */
[----:B------:R-:W-:Y:S01]  /*3f530*/  FADD R22, -R4, R13 ;  /* 0x0000000d04167221 */ /* 0x000fe20000000100 */
[----:B------:R-:W-:Y:S01]  /*3f540*/  FADD R23, -R6, R15 ;  /* 0x0000000f06177221 */ /* 0x000fe20000000100 */
[----:B------:R-:W-:Y:S01]  /*3f550*/  FMUL R13, R21, R21 ;  /* 0x00000015150d7220 */ /* 0x000fe20000400000 */
[----:B------:R-:W-:-:S03]  /*3f560*/  FFMA R11, R12, R12, R11 ;  /* 0x0000000c0c0b7223 */ /* 0x000fc6000000000b */
[----:B------:R-:W-:Y:S01]  /*3f570*/  FFMA R10, R22, R22, R13 ;  /* 0x00000016160a7223 */ /* 0x000fe2000000000d */
[----:B------:R-:W-:Y:S01]  /*3f580*/  FADD R14, R11, 9.9999999392252902908e-09 ;  /* 0x322bcc770b0e7421 */ /* 0x000fe20000000000 */
[----:B--2---:R-:W-:Y:S02]  /*3f590*/  @!P1 FMUL R36, R36, 4096 ;  /* 0x4580000024249820 */ /* 0x004fe40000400000 */
[----:B------:R-:W-:Y:S02]  /*3f5a0*/  FFMA R10, R23, R23, R10 ;  /* 0x00000017170a7223 */ /* 0x000fe4000000000a */
[----:B------:R-:W-:Y:S01]  /*3f5b0*/  FSETP.GEU.AND P0, PT, |R14|, 1.175494350822287508e-38, PT ;  /* 0x008000000e00780b */ /* 0x000fe20003f0e200 */
[----:B------:R-:W-:Y:S01]  /*3f5c0*/  FMUL R11, R36, R36 ;  /* 0x00000024240b7220 */ /* 0x000fe20000400000 */
[----:B------:R-:W-:-:S03]  /*3f5d0*/  FADD R13, R10, 9.9999999392252902908e-09 ;  /* 0x322bcc770a0d7421 */ /* 0x000fc60000000000 */
[----:B------:R-:W-:Y:S02]  /*3f5e0*/  FMUL R11, R36, R11 ;  /* 0x0000000b240b7220 */ /* 0x000fe40000400000 */
[----:B------:R-:W-:Y:S02]  /*3f5f0*/  FSETP.GEU.AND P1, PT, |R13|, 1.175494350822287508e-38, PT ;  /* 0x008000000d00780b */ /* 0x000fe40003f2e200 */
[-C--:B------:R-:W-:Y:S01]  /*3f600*/  FFMA R35, R30, R11.reuse, R35 ;  /* 0x0000000b1e237223 */ /* 0x080fe20000000023 */
[-C--:B------:R-:W-:Y:S01]  /*3f610*/  FFMA R7, R8, R11.reuse, R7 ;  /* 0x0000000b08077223 */ /* 0x080fe20000000007 */
[----:B------:R-:W-:Y:S02]  /*3f620*/  FFMA R15, R9, R11, R20 ;  /* 0x0000000b090f7223 */ /* 0x000fe40000000014 */
[----:B------:R-:W0:Y:S01]  /*3f630*/  LDS.128 R8, [R2+0x2d70] ;  /* 0x002d700002087984 */ /* 0x000e220000000c00 */
[----:B------:R-:W-:Y:S01]  /*3f640*/  @!P0 FMUL R14, R14, 16777216 ;  /* 0x4b8000000e0e8820 */ /* 0x000fe20000400000 */
[----:B-1----:R-:W-:-:S03]  /*3f650*/  FADD R20, -R5, R17 ;  /* 0x0000001105147221 */ /* 0x002fc60000000100 */
[----:B------:R-:W1:Y:S02]  /*3f660*/  MUFU.RSQ R34, R14 ;  /* 0x0000000e00227308 */ /* 0x000e640000001400 */
[----:B------:R-:W-:Y:S01]  /*3f670*/  @!P1 FMUL R13, R13, 16777216 ;  /* 0x4b8000000d0d9820 */ /* 0x000fe20000400000 */
[----:B------:R-:W-:Y:S01]  /*3f680*/  FADD R30, -R4, R16 ;  /* 0x00000010041e7221 */ /* 0x000fe20000000100 */
[----:B------:R-:W-:Y:S01]  /*3f690*/  FMUL R17, R20, R20 ;  /* 0x0000001414117220 */ /* 0x000fe20000400000 */
[----:B------:R-:W-:-:S03]  /*3f6a0*/  FADD R31, -R6, R18 ;  /* 0x00000012061f7221 */ /* 0x000fc60000000100 */
[----:B------:R-:W-:Y:S01]  /*3f6b0*/  FFMA R18, R30, R30, R17 ;  /* 0x0000001e1e127223 */ /* 0x000fe20000000011 */
[----:B------:R-:W2:Y:S03]  /*3f6c0*/  MUFU.RSQ R16, R13 ;  /* 0x0000000d00107308 */ /* 0x000ea60000001400 */
[----:B------:R-:W-:-:S04]  /*3f6d0*/  FFMA R18, R31, R31, R18 ;  /* 0x0000001f1f127223 */ /* 0x000fc80000000012 */
[----:B------:R-:W-:Y:S01]  /*3f6e0*/  FADD R33, R18, 9.9999999392252902908e-09 ;  /* 0x322bcc7712217421 */ /* 0x000fe20000000000 */
[----:B-1----:R-:W-:-:S04]  /*3f6f0*/  @!P0 FMUL R34, R34, 4096 ;  /* 0x4580000022228820 */ /* 0x002fc80000400000 */
[----:B------:R-:W-:Y:S01]  /*3f700*/  FSETP.GEU.AND P0, PT, |R33|, 1.175494350822287508e-38, PT ;  /* 0x008000002100780b */ /* 0x000fe20003f0e200 */
[----:B------:R-:W-:Y:S01]  /*3f710*/  FMUL R17, R34, R34 ;  /* 0x0000002222117220 */ /* 0x000fe20000400000 */
[----:B--2---:R-:W-:-:S03]  /*3f720*/  @!P1 FMUL R16, R16, 4096 ;  /* 0x4580000010109820 */ /* 0x004fc60000400000 */
[----:B------:R-:W-:Y:S01]  /*3f730*/  FMUL R17, R34, R17 ;  /* 0x0000001122117220 */ /* 0x000fe20000400000 */
[----:B------:R-:W-:-:S03]  /*3f740*/  FMUL R37, R16, R16 ;  /* 0x0000001010257220 */ /* 0x000fc60000400000 */
[-C--:B------:R-:W-:Y:S01]  /*3f750*/  FFMA R35, R32, R17.reuse, R35 ;  /* 0x0000001120237223 */ /* 0x080fe20000000023 */
[-C--:B------:R-:W-:Y:S01]  /*3f760*/  FFMA R24, R24, R17.reuse, R7 ;  /* 0x0000001118187223 */ /* 0x080fe20000000007 */
[----:B------:R-:W-:Y:S01]  /*3f770*/  FFMA R32, R12, R17, R15 ;  /* 0x000000110c207223 */ /* 0x000fe2000000000f */
[----:B------:R-:W-:Y:S01]  /*3f780*/  FMUL R16, R16, R37 ;  /* 0x0000002510107220 */ /* 0x000fe20000400000 */
[----:B------:R-:W-:Y:S01]  /*3f790*/  @!P0 FMUL R33, R33, 16777216 ;  /* 0x4b80000021218820 */ /* 0x000fe20000400000 */
[----:B0-----:R-:W-:Y:S01]  /*3f7a0*/  FADD R7, -R5, R8 ;  /* 0x0000000805077221 */ /* 0x001fe20000000100 */
[----:B------:R-:W0:Y:S01]  /*3f7b0*/  LDS.128 R12, [R2+0x2d80] ;  /* 0x002d8000020c7984 */ /* 0x000e220000000c00 */
[-C--:B------:R-:W-:Y:S01]  /*3f7c0*/  FFMA R35, R22, R16.reuse, R35 ;  /* 0x0000001016237223 */ /* 0x080fe20000000023 */
[----:B------:R-:W-:Y:S01]  /*3f7d0*/  FADD R8, -R4, R19 ;  /* 0x0000001304087221 */ /* 0x000fe20000000100 */
[----:B------:R1:W2:Y:S01]  /*3f7e0*/  MUFU.RSQ R22, R33 ;  /* 0x0000002100167308 */ /* 0x0002a20000001400 */
[----:B------:R-:W-:Y:S01]  /*3f7f0*/  FMUL R17, R7, R7 ;  /* 0x0000000707117220 */ /* 0x000fe20000400000 */
[-C--:B------:R-:W-:Y:S01]  /*3f800*/  FFMA R21, R21, R16.reuse, R24 ;  /* 0x0000001015157223 */ /* 0x080fe20000000018 */
[----:B------:R-:W-:Y:S01]  /*3f810*/  FADD R24, -R6, R9 ;  /* 0x0000000906187221 */ /* 0x000fe20000000100 */
[----:B------:R-:W-:Y:S01]  /*3f820*/  FFMA R32, R23, R16, R32 ;  /* 0x0000001017207223 */ /* 0x000fe20000000020 */
[----:B------:R-:W-:-:S02]  /*3f830*/  FFMA R9, R8, R8, R17 ;  /* 0x0000000808097223 */ /* 0x000fc40000000011 */
[----:B------:R-:W3:Y:S02]  /*3f840*/  LDS.128 R16, [R2+0x2d90] ;  /* 0x002d900002107984 */ /* 0x000ee40000000c00 */
[----:B------:R-:W-:Y:S01]  /*3f850*/  FFMA R9, R24, R24, R9 ;  /* 0x0000001818097223 */ /* 0x000fe20000000009 */
[----:B-1----:R-:W-:-:S03]  /*3f860*/  FADD R33, -R5, R11 ;  /* 0x0000000b05217221 */ /* 0x002fc60000000100 */
[----:B------:R-:W-:Y:S01]  /*3f870*/  FADD R23, R9, 9.9999999392252902908e-09 ;  /* 0x322bcc7709177421 */ /* 0x000fe20000000000 */
[----:B------:R-:W-:Y:S01]  /*3f880*/  FMUL R11, R33, R33 ;  /* 0x00000021210b7220 */ /* 0x000fe20000400000 */
[----:B--2---:R-:W-:-:S03]  /*3f890*/  @!P0 FMUL R22, R22, 4096 ;  /* 0x4580000016168820 */ /* 0x004fc60000400000 */
[----:B------:R-:W-:Y:S01]  /*3f8a0*/  FSETP.GEU.AND P0, PT, |R23|, 1.175494350822287508e-38, PT ;  /* 0x008000001700780b */ /* 0x000fe20003f0e200 */
[----:B------:R-:W-:-:S04]  /*3f8b0*/  FMUL R9, R22, R22 ;  /* 0x0000001616097220 */ /* 0x000fc80000400000 */
[----:B------:R-:W-:-:S04]  /*3f8c0*/  FMUL R22, R22, R9 ;  /* 0x0000000916167220 */ /* 0x000fc80000400000 */
[----:B------:R-:W-:Y:S01]  /*3f8d0*/  FFMA R31, R31, R22, R32 ;  /* 0x000000161f1f7223 */ /* 0x000fe20000000020 */
[----:B------:R-:W-:-:S03]  /*3f8e0*/  FADD R32, -R4, R10 ;  /* 0x0000000a04207221 */ /* 0x000fc60000000100 */
[----:B------:R-:W-:Y:S01]  /*3f8f0*/  @!P0 FMUL R23, R23, 16777216 ;  /* 0x4b80000017178820 */ /* 0x000fe20000400000 */
[-C--:B------:R-:W-:Y:S01]  /*3f900*/  FFMA R9, R30, R22.reuse, R35 ;  /* 0x000000161e097223 */ /* 0x080fe20000000023 */
[----:B------:R-:W-:Y:S01]  /*3f910*/  FFMA R30, R20, R22, R21 ;  /* 0x00000016141e7223 */ /* 0x000fe20000000015 */
[----:B------:R-:W-:Y:S01]  /*3f920*/  FFMA R11, R32, R32, R11 ;  /* 0x00000020200b7223 */ /* 0x000fe2000000000b */
[----:B------:R1:W2:Y:S01]  /*3f930*/  MUFU.RSQ R10, R23 ;  /* 0x00000017000a7308 */ /* 0x0002a20000001400 */
        /* <DEDUP_REMOVED lines=8> */
[----:B---3--:R-:W-:Y:S01]  /*3f9c0*/  FADD R21, -R5, R17 ;  /* 0x0000001105157221 */ /* 0x008fe20000000100 */
[----:B------:R-:W-:Y:S01]  /*3f9d0*/  FADD R22, -R4, R16 ;  /* 0x0000001004167221 */ /* 0x000fe20000000100 */
[----:B------:R-:W-:Y:S01]  /*3f9e0*/  FFMA R13, R20, R20, R13 ;  /* 0x00000014140d7223 */ /* 0x000fe2000000000d */
[----:B-1----:R-:W-:Y:S01]  /*3f9f0*/  FADD R23, -R6, R18 ;  /* 0x0000001206177221 */ /* 0x002fe20000000100 */
[----:B------:R-:W-:Y:S01]  /*3fa00*/  FMUL R11, R21, R21 ;  /* 0x00000015150b7220 */ /* 0x000fe20000400000 */
[----:B--2---:R-:W-:Y:S01]  /*3fa10*/  @!P0 FMUL R10, R10, 4096 ;  /* 0x458000000a0a8820 */ /* 0x004fe20000400000 */
[----:B------:R-:W-:Y:S01]  /*3fa20*/  FADD R13, R13, 9.9999999392252902908e-09 ;  /* 0x322bcc770d0d7421 */ /* 0x000fe20000000000 */
[----:B------:R-:W-:Y:S01]  /*3fa30*/  FSETP.GEU.AND P1, PT, |R36|, 1.175494350822287508e-38, PT ;  /* 0x008000002400780b */ /* 0x000fe20003f2e200 */
[----:B------:R-:W-:Y:S01]  /*3fa40*/  FFMA R16, R22, R22, R11 ;  /* 0x0000001616107223 */ /* 0x000fe2000000000b */
[----:B------:R-:W-:-:S02]  /*3fa50*/  FMUL R11, R10, R10 ;  /* 0x0000000a0a0b7220 */ /* 0x000fc40000400000 */
[----:B------:R-:W-:Y:S01]  /*3fa60*/  FSETP.GEU.AND P0, PT, |R13|, 1.175494350822287508e-38, PT ;  /* 0x008000000d00780b */ /* 0x000fe20003f0e200 */
[----:B------:R-:W-:Y:S01]  /*3fa70*/  FFMA R15, R23, R23, R16 ;  /* 0x00000017170f7223 */ /* 0x000fe20000000010 */
[----:B------:R-:W-:-:S03]  /*3fa80*/  FMUL R16, R10, R11 ;  /* 0x0000000b0a107220 */ /* 0x000fc60000400000 */
[----:B------:R-:W-:Y:S01]  /*3fa90*/  FADD R15, R15, 9.9999999392252902908e-09 ;  /* 0x322bcc770f0f7421 */ /* 0x000fe20000000000 */
[-C--:B------:R-:W-:Y:S01]  /*3faa0*/  FFMA R17, R8, R16.reuse, R9 ;  /* 0x0000001008117223 */ /* 0x080fe20000000009 */
[-C--:B------:R-:W-:Y:S01]  /*3fab0*/  FFMA R30, R7, R16.reuse, R30 ;  /* 0x00000010071e7223 */ /* 0x080fe2000000001e */
[----:B------:R-:W0:Y:S01]  /*3fac0*/  LDS.128 R8, [R2+0x2da0] ;  /* 0x002da00002087984 */ /* 0x000e220000000c00 */
[----:B------:R-:W-:Y:S01]  /*3fad0*/  @!P1 FMUL R36, R36, 16777216 ;  /* 0x4b80000024249820 */ /* 0x000fe20000400000 */
[----:B------:R-:W-:Y:S01]  /*3fae0*/  FSETP.GEU.AND P2, PT, |R15|, 1.175494350822287508e-38, PT ;  /* 0x008000000f00780b */ /* 0x000fe20003f4e200 */
[----:B------:R-:W-:Y:S02]  /*3faf0*/  FFMA R7, R24, R16, R31 ;  /* 0x0000001018077223 */ /* 0x000fe4000000001f */
[----:B------:R-:W-:Y:S01]  /*3fb00*/  @!P0 FMUL R13, R13, 16777216 ;  /* 0x4b8000000d0d8820 */ /* 0x000fe20000400000 */
[----:B------:R-:W1:Y:S08]  /*3fb10*/  MUFU.RSQ R18, R36 ;  /* 0x0000002400127308 */ /* 0x000e700000001400 */
[----:B------:R-:W2:Y:S01]  /*3fb20*/  MUFU.RSQ R35, R13 ;  /* 0x0000000d00237308 */ /* 0x000ea20000001400 */
[----:B------:R-:W-:-:S07]  /*3fb30*/  @!P2 FMUL R15, R15, 16777216 ;  /* 0x4b8000000f0fa820 */ /* 0x000fce0000400000 */
[----:B------:R-:W3:Y:S01]  /*3fb40*/  MUFU.RSQ R16, R15 ;  /* 0x0000000f00107308 */ /* 0x000ee20000001400 */
[----:B-1----:R-:W-:-:S04]  /*3fb50*/  @!P1 FMUL R18, R18, 4096 ;  /* 0x4580000012129820 */ /* 0x002fc80000400000 */
[----:B------:R-:W-:Y:S01]  /*3fb60*/  FMUL R31, R18, R18 ;  /* 0x00000012121f7220 */ /* 0x000fe20000400000 */
[----:B--2---:R-:W-:-:S03]  /*3fb70*/  @!P0 FMUL R35, R35, 4096 ;  /* 0x4580000023238820 */ /* 0x004fc60000400000 */
[----:B------:R-:W-:Y:S01]  /*3fb80*/  FMUL R18, R18, R31 ;  /* 0x0000001f12127220 */ /* 0x000fe20000400000 */
[----:B------:R-:W-:-:S03]  /*3fb90*/  FMUL R24, R35, R35 ;  /* 0x0000002323187220 */ /* 0x000fc60000400000 */
[-C--:B------:R-:W-:Y:S01]  /*3fba0*/  FFMA R17, R32, R18.reuse, R17 ;  /* 0x0000001220117223 */ /* 0x080fe20000000011 */
[----:B------:R-:W-:Y:S01]  /*3fbb0*/  FFMA R13, R33, R18, R30 ;  /* 0x00000012210d7223 */ /* 0x000fe2000000001e */
[----:B------:R-:W-:Y:S01]  /*3fbc0*/  FADD R32, -R4, R19 ;  /* 0x0000001304207221 */ /* 0x000fe20000000100 */
[----:B------:R-:W-:Y:S01]  /*3fbd0*/  FMUL R31, R35, R24 ;  /* 0x00000018231f7220 */ /* 0x000fe20000400000 */
[----:B------:R-:W-:Y:S01]  /*3fbe0*/  FFMA R35, R12, R18, R7 ;  /* 0x000000120c237223 */ /* 0x000fe20000000007 */
[----:B---3--:R-:W-:Y:S01]  /*3fbf0*/  @!P2 FMUL R16, R16, 4096 ;  /* 0x458000001010a820 */ /* 0x008fe20000400000 */
[----:B0-----:R-:W-:Y:S01]  /*3fc00*/  FADD R7, -R5, R8 ;  /* 0x0000000805077221 */ /* 0x001fe20000000100 */
[-C--:B------:R-:W-:Y:S01]  /*3fc10*/  FFMA R33, R34, R31.reuse, R17 ;  /* 0x0000001f22217223 */ /* 0x080fe20000000011 */
[----:B------:R-:W-:Y:S01]  /*3fc20*/  FFMA R30, R14, R31, R13 ;  /* 0x0000001f0e1e7223 */ /* 0x000fe2000000000d */
[----:B------:R-:W-:Y:S01]  /*3fc30*/  FMUL R17, R16, R16 ;  /* 0x0000001010117220 */ /* 0x000fe20000400000 */
[----:B------:R-:W-:Y:S01]  /*3fc40*/  FMUL R19, R7, R7 ;  /* 0x0000000707137220 */ /* 0x000fe20000400000 */
[----:B------:R-:W0:Y:S01]  /*3fc50*/  LDS.128 R12, [R2+0x2db0] ;  /* 0x002db000020c7984 */ /* 0x000e220000000c00 */
[----:B------:R-:W-:Y:S01]  /*3fc60*/  FADD R24, -R6, R9 ;  /* 0x0000000906187221 */ /* 0x000fe20000000100 */
[----:B------:R-:W-:Y:S01]  /*3fc70*/  FMUL R8, R16, R17 ;  /* 0x0000001110087220 */ /* 0x000fe20000400000 */
[----:B------:R-:W-:Y:S01]  /*3fc80*/  FFMA R9, R32, R32, R19 ;  /* 0x0000002020097223 */ /* 0x000fe20000000013 */
[----:B------:R-:W-:Y:S01]  /*3fc90*/  FFMA R34, R20, R31, R35 ;  /* 0x0000001f14227223 */ /* 0x000fe20000000023 */
[----:B------:R-:W1:Y:S01]  /*3fca0*/  LDS.128 R16, [R2+0x2dc0] ;  /* 0x002dc00002107984 */ /* 0x000e620000000c00 */
[----:B------:R-:W-:Y:S01]  /*3fcb0*/  FADD R20, -R5, R11 ;  /* 0x0000000b05147221 */ /* 0x000fe20000000100 */
[----:B------:R-:W-:Y:S01]  /*3fcc0*/  FFMA R9, R24, R24, R9 ;  /* 0x0000001818097223 */ /* 0x000fe20000000009 */
[----:B------:R-:W-:Y:S01]  /*3fcd0*/  FFMA R30, R21, R8, R30 ;  /* 0x00000008151e7223 */ /* 0x000fe2000000001e */
[----:B------:R-:W-:Y:S01]  /*3fce0*/  FADD R21, -R4, R10 ;  /* 0x0000000a04157221 */ /* 0x000fe20000000100 */
[----:B------:R-:W-:Y:S01]  /*3fcf0*/  FMUL R10, R20, R20 ;  /* 0x00000014140a7220 */ /* 0x000fe20000400000 */
[----:B------:R-:W-:Y:S01]  /*3fd00*/  FADD R9, R9, 9.9999999392252902908e-09 ;  /* 0x322bcc7709097421 */ /* 0x000fe20000000000 */
[-C--:B------:R-:W-:Y:S01]  /*3fd10*/  FFMA R33, R22, R8.reuse, R33 ;  /* 0x0000000816217223 */ /* 0x080fe20000000021 */
[----:B------:R-:W-:Y:S01]  /*3fd20*/  FFMA R23, R23, R8, R34 ;  /* 0x0000000817177223 */ /* 0x000fe20000000022 */
[----:B------:R-:W-:-:S02]  /*3fd30*/  FFMA R11, R21, R21, R10 ;  /* 0x00000015150b7223 */ /* 0x000fc4000000000a */
[----:B------:R-:W-:-:S13]  /*3fd40*/  FSETP.GEU.AND P0, PT, |R9|, 1.175494350822287508e-38, PT ;  /* 0x008000000900780b */ /* 0x000fda0003f0e200 */
[----:B------:R-:W-:-:S06]  /*3fd50*/  @!P0 FMUL R9, R9, 16777216 ;  /* 0x4b80000009098820 */ /* 0x000fcc0000400000 */
[----:B------:R-:W2:Y:S01]  /*3fd60*/  MUFU.RSQ R9, R9 ;  /* 0x0000000900097308 */ /* 0x000ea20000001400 */
[----:B0-----:R-:W-:Y:S01]  /*3fd70*/  FADD R12, -R6, R12 ;  /* 0x0000000c060c7221 */ /* 0x001fe20000000100 */
[C---:B------:R-:W-:Y:S01]  /*3fd80*/  FADD R14, -R5.reuse, R14 ;  /* 0x0000000e050e7221 */ /* 0x040fe20000000100 */
[----:B------:R-:W-:Y:S01]  /*3fd90*/  FADD R13, -R4, R13 ;  /* 0x0000000d040d7221 */ /* 0x000fe20000000100 */
[----:B------:R-:W-:Y:S01]  /*3fda0*/  FADD R15, -R6, R15 ;  /* 0x0000000f060f7221 */ /* 0x000fe20000000100 */
[----:B------:R-:W-:Y:S01]  /*3fdb0*/  FFMA R11, R12, R12, R11 ;  /* 0x0000000c0c0b7223 */ /* 0x000fe2000000000b */
[----:B------:R-:W-:Y:S01]  /*3fdc0*/  FMUL R8, R14, R14 ;  /* 0x0000000e0e087220 */ /* 0x000fe20000400000 */
[----:B-1----:R-:W-:Y:S01]  /*3fdd0*/  FADD R17, -R5, R17 ;  /* 0x0000001105117221 */ /* 0x002fe20000000100 */
[----:B------:R-:W-:Y:S01]  /*3fde0*/  FADD R16, -R4, R16 ;  /* 0x0000001004107221 */ /* 0x000fe20000000100 */
[----:B------:R-:W-:Y:S01]  /*3fdf0*/  FADD R36, R11, 9.9999999392252902908e-09 ;  /* 0x322bcc770b247421 */ /* 0x000fe20000000000 */
[----:B------:R-:W-:Y:S01]  /*3fe00*/  FFMA R8, R13, R13, R8 ;  /* 0x0000000d0d087223 */ /* 0x000fe20000000008 */
[----:B------:R-:W-:Y:S01]  /*3fe10*/  FMUL R11, R17, R17 ;  /* 0x00000011110b7220 */ /* 0x000fe20000400000 */
[----:B------:R-:W-:Y:S01]  /*3fe20*/  FADD R18, -R6, R18 ;  /* 0x0000001206127221 */ /* 0x000fe20000000100 */
[----:B--2---:R-:W-:Y:S01]  /*3fe30*/  @!P0 FMUL R9, R9, 4096 ;  /* 0x4580000009098820 */ /* 0x004fe20000400000 */
[----:B------:R-:W-:Y:S01]  /*3fe40*/  FFMA R8, R15, R15, R8 ;  /* 0x0000000f0f087223 */ /* 0x000fe20000000008 */
[----:B------:R-:W-:Y:S01]  /*3fe50*/  FFMA R11, R16, R16, R11 ;  /* 0x00000010100b7223 */ /* 0x000fe2000000000b */
[----:B------:R-:W-:-:S02]  /*3fe60*/  FSETP.GEU.AND P1, PT, |R36|, 1.175494350822287508e-38, PT ;  /* 0x008000002400780b */ /* 0x000fc40003f2e200 */
[----:B------:R-:W-:Y:S01]  /*3fe70*/  FADD R34, R8, 9.9999999392252902908e-09 ;  /* 0x322bcc7708227421 */ /* 0x000fe20000000000 */
[----:B------:R-:W-:Y:S01]  /*3fe80*/  FFMA R11, R18, R18, R11 ;  /* 0x00000012120b7223 */ /* 0x000fe2000000000b */
[----:B------:R-:W-:-:S03]  /*3fe90*/  FMUL R8, R9, R9 ;  /* 0x0000000909087220 */ /* 0x000fc60000400000 */
[----:B------:R-:W-:Y:S01]  /*3fea0*/  FSETP.GEU.AND P0, PT, |R34|, 1.175494350822287508e-38, PT ;  /* 0x008000002200780b */ /* 0x000fe20003f0e200 */
[----:B------:R-:W-:Y:S01]  /*3feb0*/  FADD R22, R11, 9.9999999392252902908e-09 ;  /* 0x322bcc770b167421 */ /* 0x000fe20000000000 */
[----:B------:R-:W-:Y:S02]  /*3fec0*/  FMUL R31, R9, R8 ;  /* 0x00000008091f7220 */ /* 0x000fe40000400000 */
[----:B------:R-:W0:Y:S02]  /*3fed0*/  LDS.128 R8, [R2+0x2dd0] ;  /* 0x002dd00002087984 */ /* 0x000e240000000c00 */
[----:B------:R-:W-:Y:S01]  /*3fee0*/  FSETP.GEU.AND P2, PT, |R22|, 1.175494350822287508e-38, PT ;  /* 0x008000001600780b */ /* 0x000fe20003f4e200 */
[----:B------:R-:W-:Y:S01]  /*3fef0*/  @!P1 FMUL R36, R36, 16777216 ;  /* 0x4b80000024249820 */ /* 0x000fe20000400000 */
[-C--:B------:R-:W-:Y:S01]  /*3ff00*/  FFMA R32, R32, R31.reuse, R33 ;  /* 0x0000001f20207223 */ /* 0x080fe20000000021 */
[-C--:B------:R-:W-:Y:S01]  /*3ff10*/  FFMA R7, R7, R31.reuse, R30 ;  /* 0x0000001f07077223 */ /* 0x080fe2000000001e */
[----:B------:R-:W-:Y:S01]  /*3ff20*/  FFMA R31, R24, R31, R23 ;  /* 0x0000001f181f7223 */ /* 0x000fe20000000017 */
[----:B------:R-:W1:Y:S02]  /*3ff30*/  MUFU.RSQ R33, R36 ;  /* 0x0000002400217308 */ /* 0x000e640000001400 */
[----:B------:R-:W-:-:S06]  /*3ff40*/  @!P0 FMUL R34, R34, 16777216 ;  /* 0x4b80000022228820 */ /* 0x000fcc0000400000 */
        /* <DEDUP_REMOVED lines=9> */
[-C--:B------:R-:W-:Y:S01]  /*3ffe0*/  FFMA R32, R21, R33.reuse, R32 ;  /* 0x0000002115207223 */ /* 0x080fe20000000020 */
[----:B------:R-:W-:Y:S01]  /*3fff0*/  FFMA R12, R12, R33, R31 ;  /* 0x000000210c0c7223 */ /* 0x000fe2000000001f */
[----:B---3--:R-:W-:Y:S01]  /*40000*/  @!P2 FMUL R23, R23, 4096 ;  /* 0x458000001717a820 */ /* 0x008fe20000400000 */
[----:B------:R-:W-:Y:S01]  /*40010*/  FMUL R24, R35, R24 ;  /* 0x0000001823187220 */ /* 0x000fe20000400000 */
[----:B0-----:R-:W-:Y:S01]  /*40020*/  FADD R8, -R5, R8 ;  /* 0x0000000805087221 */ /* 0x001fe20000000100 */
[----:B------:R-:W-:Y:S01]  /*40030*/  FADD R9, -R6, R9 ;  /* 0x0000000906097221 */ /* 0x000fe20000000100 */
[----:B------:R-:W-:Y:S01]  /*40040*/  FMUL R20, R23, R23 ;  /* 0x0000001717147220 */ /* 0x000fe20000400000 */
[-C--:B------:R-:W-:Y:S01]  /*40050*/  FFMA R14, R14, R24.reuse, R7 ;  /* 0x000000180e0e7223 */ /* 0x080fe20000000007 */
[----:B------:R-:W-:Y:S01]  /*40060*/  FFMA R13, R13, R24, R32 ;  /* 0x000000180d0d7223 */ /* 0x000fe20000000020 */
[----:B------:R-:W-:Y:S01]  /*40070*/  FADD R7, -R4, R19 ;  /* 0x0000001304077221 */ /* 0x000fe20000000100 */
[----:B------:R-:W-:Y:S01]  /*40080*/  FMUL R22, R8, R8 ;  /* 0x0000000808167220 */ /* 0x000fe20000400000 */
[----:B------:R-:W-:Y:S01]  /*40090*/  FMUL R23, R23, R20 ;  /* 0x0000001417177220 */ /* 0x000fe20000400000 */
[----:B------:R-:W-:-:S02]  /*400a0*/  FFMA R15, R15, R24, R12 ;  /* 0x000000180f0f7223 */ /* 0x000fc4000000000c */
[----:B------:R-:W-:Y:S01]  /*400b0*/  FFMA R22, R7, R7, R22 ;  /* 0x0000000707167223 */ /* 0x000fe20000000016 */
[-C--:B------:R-:W-:Y:S01]  /*400c0*/  FFMA R20, R16, R23.reuse, R13 ;  /* 0x0000001710147223 */ /* 0x080fe2000000000d */
[----:B------:R-:W-:Y:S02]  /*400d0*/  FFMA R31, R17, R23, R14 ;  /* 0x00000017111f7223 */ /* 0x000fe4000000000e */
[----:B------:R-:W-:Y:S01]  /*400e0*/  FFMA R22, R9, R9, R22 ;  /* 0x0000000909167223 */ /* 0x000fe20000000016 */
[----:B------:R-:W-:-:S03]  /*400f0*/  FFMA R24, R18, R23, R15 ;  /* 0x0000001712187223 */ /* 0x000fc6000000000f */
[----:B------:R-:W-:Y:S01]  /*40100*/  FADD R23, R22, 9.9999999392252902908e-09 ;  /* 0x322bcc7716177421 */ /* 0x000fe20000000000 */
[----:B------:R-:W0:Y:S01]  /*40110*/  LDS.128 R16, [R2+0x2de0] ;  /* 0x002de00002107984 */ /* 0x000e220000000c00 */
[----:B------:R-:W-:Y:S01]  /*40120*/  FADD R11, -R5, R11 ;  /* 0x0000000b050b7221 */ /* 0x000fe20000000100 */
[----:B------:R-:W-:Y:S02]  /*40130*/  FADD R10, -R4, R10 ;  /* 0x0000000a040a7221 */ /* 0x000fe40000000100 */
[----:B------:R-:W-:Y:S01]  /*40140*/  FSETP.GEU.AND P0, PT, |R23|, 1.175494350822287508e-38, PT ;  /* 0x008000001700780b */ /* 0x000fe20003f0e200 */
[----:B------:R-:W-:Y:S01]  /*40150*/  UIADD3 UR4, UPT, UPT, UR4, 0x1, URZ ;  /* 0x0000000104047890 */ /* 0x000fe2000fffe0ff */
[----:B------:R-:W-:Y:S01]  /*40160*/  FMUL R13, R11, R11 ;  /* 0x0000000b0b0d7220 */ /* 0x000fe20000400000 */
[----:B------:R-:W-:Y:S02]  /*40170*/  IADD3 R3, PT, PT, R3, UR5, RZ ;  /* 0x0000000503037c10 */ /* 0x000fe4000fffe0ff */
[----:B------:R-:W-:Y:S01]  /*40180*/  UISETP.NE.AND UP0, UPT, UR4, URZ, UPT ;  /* 0x000000ff0400728c */ /* 0x000fe2000bf05270 */
[----:B------:R-:W-:-:S07]  /*40190*/  FFMA R13, R10, R10, R13 ;  /* 0x0000000a0a0d7223 */ /* 0x000fce000000000d */
[----:B------:R-:W-:-:S04]  /*401a0*/  @!P0 FMUL R23, R23, 16777216 ;  /* 0x4b80000017178820 */ /* 0x000fc80000400000 */
[----:B------:R-:W1:Y:S02]  /*401b0*/  MUFU.RSQ R33, R23 ;  /* 0x0000001700217308 */ /* 0x000e640000001400 */
[----:B-1----:R-:W-:Y:S01]  /*401c0*/  @!P0 FMUL R33, R33, 4096 ;  /* 0x4580000021218820 */ /* 0x002fe20000400000 */
[----:B0-----:R-:W-:Y:S01]  /*401d0*/  FADD R34, -R6, R16 ;  /* 0x0000001006227221 */ /* 0x001fe20000000100 */
[----:B------:R-:W-:Y:S01]  /*401e0*/  FADD R21, -R5, R18 ;  /* 0x0000001205157221 */ /* 0x000fe20000000100 */
[----:B------:R-:W-:Y:S01]  /*401f0*/  FADD R22, -R4, R17 ;  /* 0x0000001104167221 */ /* 0x000fe20000000100 */
[----:B------:R-:W-:Y:S01]  /*40200*/  FMUL R16, R33, R33 ;  /* 0x0000002121107220 */ /* 0x000fe20000400000 */
[----:B------:R-:W-:Y:S01]  /*40210*/  FFMA R13, R34, R34, R13 ;  /* 0x00000022220d7223 */ /* 0x000fe2000000000d */
[----:B------:R-:W-:Y:S01]  /*40220*/  FMUL R17, R21, R21 ;  /* 0x0000001515117220 */ /* 0x000fe20000400000 */
[----:B------:R-:W-:Y:S01]  /*40230*/  FADD R23, -R6, R19 ;  /* 0x0000001306177221 */ /* 0x000fe20000000100 */
[----:B------:R-:W-:Y:S01]  /*40240*/  FMUL R33, R33, R16 ;  /* 0x0000001021217220 */ /* 0x000fe20000400000 */
[----:B------:R-:W-:Y:S01]  /*40250*/  FADD R35, R13, 9.9999999392252902908e-09 ;  /* 0x322bcc770d237421 */ /* 0x000fe20000000000 */
[----:B------:R-:W-:Y:S01]  /*40260*/  FFMA R30, R22, R22, R17 ;  /* 0x00000016161e7223 */ /* 0x000fe20000000011 */
[----:B------:R-:W0:Y:S01]  /*40270*/  LDS.128 R12, [R2+0x2df0] ;  /* 0x002df000020c7984 */ /* 0x000e220000000c00 */
[-C--:B------:R-:W-:Y:S01]  /*40280*/  FFMA R7, R7, R33.reuse, R20 ;  /* 0x0000002107077223 */ /* 0x080fe20000000014 */
[----:B------:R-:W-:Y:S01]  /*40290*/  FFMA R36, R8, R33, R31 ;  /* 0x0000002108247223 */ /* 0x000fe2000000001f */
[----:B------:R-:W-:Y:S01]  /*402a0*/  FSETP.GEU.AND P1, PT, |R35|, 1.175494350822287508e-38, PT ;  /* 0x008000002300780b */ /* 0x000fe20003f2e200 */
[----:B------:R-:W1:Y:S01]  /*402b0*/  LDS.128 R16, [R2+0x2e00] ;  /* 0x002e000002107984 */ /* 0x000e620000000c00 */
[----:B------:R-:W-:Y:S01]  /*402c0*/  FFMA R30, R23, R23, R30 ;  /* 0x00000017171e7223 */ /* 0x000fe2000000001e */
[----:B------:R-:W-:-:S03]  /*402d0*/  FFMA R9, R9, R33, R24 ;  /* 0x0000002109097223 */ /* 0x000fc60000000018 */
[----:B------:R-:W-:-:S05]  /*402e0*/  FADD R30, R30, 9.9999999392252902908e-09 ;  /* 0x322bcc771e1e7421 */ /* 0x000fca0000000000 */
[----:B------:R-:W-:Y:S02]  /*402f0*/  FSETP.GEU.AND P0, PT, |R30|, 1.175494350822287508e-38, PT ;  /* 0x008000001e00780b */ /* 0x000fe40003f0e200 */
[----:B------:R-:W-:-:S04]  /*40300*/  @!P1 FMUL R35, R35, 16777216 ;  /* 0x4b80000023239820 */ /* 0x000fc80000400000 */
[----:B------:R-:W2:Y:S07]  /*40310*/  MUFU.RSQ R32, R35 ;  /* 0x0000002300207308 */ /* 0x000eae0000001400 */
[----:B------:R-:W-:-:S06]  /*40320*/  @!P0 FMUL R30, R30, 16777216 ;  /* 0x4b8000001e1e8820 */ /* 0x000fcc0000400000 */
[----:B------:R-:W3:Y:S01]  /*40330*/  MUFU.RSQ R30, R30 ;  /* 0x0000001e001e7308 */ /* 0x000ee20000001400 */
[----:B--2---:R-:W-:Y:S01]  /*40340*/  @!P1 FMUL R32, R32, 4096 ;  /* 0x4580000020209820 */ /* 0x004fe20000400000 */
[----:B0-----:R-:W-:-:S03]  /*40350*/  FADD R13, -R5, R13 ;  /* 0x0000000d050d7221 */ /* 0x001fc60000000100 */
[----:B------:R-:W-:Y:S01]  /*40360*/  FMUL R35, R32, R32 ;  /* 0x0000002020237220 */ /* 0x000fe20000400000 */
[C---:B------:R-:W-:Y:S01]  /*40370*/  FADD R12, -R4.reuse, R12 ;  /* 0x0000000c040c7221 */ /* 0x040fe20000000100 */
[----:B------:R-:W-:Y:S01]  /*40380*/  FADD R20, -R4, R15 ;  /* 0x0000000f04147221 */ /* 0x000fe20000000100 */
[----:B-1----:R-:W-:Y:S01]  /*40390*/  FADD R24, -R6, R17 ;  /* 0x0000001106187221 */ /* 0x002fe20000000100 */
[----:B------:R-:W-:Y:S01]  /*403a0*/  FMUL R35, R32, R35 ;  /* 0x0000002320237220 */ /* 0x000fe20000400000 */
[----:B------:R-:W-:Y:S01]  /*403b0*/  FADD R32, -R6, R14 ;  /* 0x0000000e06207221 */ /* 0x000fe20000000100 */
[----:B------:R-:W-:Y:S02]  /*403c0*/  FADD R31, -R4, R18 ;  /* 0x00000012041f7221 */ /* 0x000fe40000000100 */
[----:B------:R-:W-:Y:S01]  /*403d0*/  FFMA R33, R10, R35, R7 ;  /* 0x000000230a217223 */ /* 0x000fe20000000007 */
[----:B------:R-:W-:Y:S01]  /*403e0*/  FMUL R7, R13, R13 ;  /* 0x0000000d0d077220 */ /* 0x000fe20000400000 */
[-C--:B------:R-:W-:Y:S01]  /*403f0*/  FFMA R36, R11, R35.reuse, R36 ;  /* 0x000000230b247223 */ /* 0x080fe20000000024 */
[----:B------:R-:W-:Y:S01]  /*40400*/  FFMA R34, R34, R35, R9 ;  /* 0x0000002322227223 */ /* 0x000fe20000000009 */
[----:B---3--:R-:W-:Y:S01]  /*40410*/  @!P0 FMUL R30, R30, 4096 ;  /* 0x458000001e1e8820 */ /* 0x008fe20000400000 */
[----:B------:R-:W-:Y:S01]  /*40420*/  FFMA R7, R12, R12, R7 ;  /* 0x0000000c0c077223 */ /* 0x000fe20000000007 */
[----:B------:R-:W0:Y:S03]  /*40430*/  LDS.128 R8, [R2+0x2e10] ;  /* 0x002e100002087984 */ /* 0x000e260000000c00 */
[----:B------:R-:W-:Y:S01]  /*40440*/  FFMA R35, R32, R32, R7 ;  /* 0x0000002020237223 */ /* 0x000fe20000000007 */
[----:B------:R-:W-:-:S03]  /*40450*/  FADD R7, -R5, R16 ;  /* 0x0000001005077221 */ /* 0x000fc60000000100 */
[----:B------:R-:W-:Y:S01]  /*40460*/  FADD R35, R35, 9.9999999392252902908e-09 ;  /* 0x322bcc7723237421 */ /* 0x000fe20000000000 */
[----:B------:R-:W-:-:S04]  /*40470*/  FMUL R15, R7, R7 ;  /* 0x00000007070f7220 */ /* 0x000fc80000400000 */
[----:B------:R-:W-:Y:S01]  /*40480*/  FSETP.GEU.AND P1, PT, |R35|, 1.175494350822287508e-38, PT ;  /* 0x008000002300780b */ /* 0x000fe20003f2e200 */
[----:B------:R-:W-:-:S04]  /*40490*/  FFMA R15, R20, R20, R15 ;  /* 0x00000014140f7223 */ /* 0x000fc8000000000f */
[----:B------:R-:W-:Y:S01]  /*404a0*/  FFMA R16, R24, R24, R15 ;  /* 0x0000001818107223 */ /* 0x000fe2000000000f */
[----:B------:R-:W-:-:S03]  /*404b0*/  FMUL R15, R30, R30 ;  /* 0x0000001e1e0f7220 */ /* 0x000fc60000400000 */
[----:B------:R-:W-:Y:S01]  /*404c0*/  FADD R16, R16, 9.9999999392252902908e-09 ;  /* 0x322bcc7710107421 */ /* 0x000fe20000000000 */
[----:B------:R-:W-:Y:S01]  /*404d0*/  FMUL R14, R30, R15 ;  /* 0x0000000f1e0e7220 */ /* 0x000fe20000400000 */
[----:B------:R-:W-:Y:S02]  /*404e0*/  FADD R30, -R5, R19 ;  /* 0x00000013051e7221 */ /* 0x000fe40000000100 */
[----:B------:R-:W-:Y:S01]  /*404f0*/  @!P1 FMUL R35, R35, 16777216 ;  /* 0x4b80000023239820 */ /* 0x000fe20000400000 */
[----:B------:R-:W-:Y:S01]  /*40500*/  FSETP.GEU.AND P0, PT, |R16|, 1.175494350822287508e-38, PT ;  /* 0x008000001000780b */ /* 0x000fe20003f0e200 */
[----:B------:R-:W-:Y:S01]  /*40510*/  FMUL R18, R30, R30 ;  /* 0x0000001e1e127220 */ /* 0x000fe20000400000 */
[-C--:B------:R-:W-:Y:S01]  /*40520*/  FFMA R15, R22, R14.reuse, R33 ;  /* 0x0000000e160f7223 */ /* 0x080fe20000000021 */
[----:B------:R-:W1:Y:S01]  /*40530*/  MUFU.RSQ R37, R35 ;  /* 0x0000002300257308 */ /* 0x000e620000001400 */
[-C--:B------:R-:W-:Y:S01]  /*40540*/  FFMA R36, R21, R14.reuse, R36 ;  /* 0x0000000e15247223 */ /* 0x080fe20000000024 */
[----:B------:R-:W-:Y:S01]  /*40550*/  FFMA R17, R31, R31, R18 ;  /* 0x0000001f1f117223 */ /* 0x000fe20000000012 */
[----:B------:R-:W-:-:S07]  /*40560*/  FFMA R23, R23, R14, R34 ;  /* 0x0000000e17177223 */ /* 0x000fce0000000022 */
[----:B------:R-:W-:Y:S01]  /*40570*/  @!P0 FMUL R16, R16, 16777216 ;  /* 0x4b80000010108820 */ /* 0x000fe20000400000 */
[----:B0-----:R-:W-:Y:S01]  /*40580*/  FADD R8, -R6, R8 ;  /* 0x0000000806087221 */ /* 0x001fe20000000100 */
[----:B------:R-:W-:Y:S01]  /*40590*/  FADD R22, -R4, R9 ;  /* 0x0000000904167221 */ /* 0x000fe20000000100 */
[----:B------:R-:W-:Y:S02]  /*405a0*/  FADD R21, -R5, R10 ;  /* 0x0000000a05157221 */ /* 0x000fe40000000100 */
[----:B------:R-:W-:Y:S01]  /*405b0*/  FFMA R17, R8, R8, R17 ;  /* 0x0000000808117223 */ /* 0x000fe20000000011 */
[----:B------:R-:W0:Y:S01]  /*405c0*/  MUFU.RSQ R16, R16 ;  /* 0x0000001000107308 */ /* 0x000e220000001400 */
[----:B-1----:R-:W-:Y:S01]  /*405d0*/  @!P1 FMUL R37, R37, 4096 ;  /* 0x4580000025259820 */ /* 0x002fe20000400000 */
[----:B------:R-:W-:Y:S01]  /*405e0*/  FMUL R19, R21, R21 ;  /* 0x0000001515137220 */ /* 0x000fe20000400000 */
[----:B------:R-:W-:Y:S02]  /*405f0*/  FADD R33, R17, 9.9999999392252902908e-09 ;  /* 0x322bcc7711217421 */ /* 0x000fe40000000000 */
[----:B------:R-:W-:-:S03]  /*40600*/  FMUL R18, R37, R37 ;  /* 0x0000002525127220 */ /* 0x000fc60000400000 */
[----:B------:R-:W-:Y:S01]  /*40610*/  FSETP.GEU.AND P1, PT, |R33|, 1.175494350822287508e-38, PT ;  /* 0x008000002100780b */ /* 0x000fe20003f2e200 */
[----:B------:R-:W-:-:S04]  /*40620*/  FMUL R37, R37, R18 ;  /* 0x0000001225257220 */ /* 0x000fc80000400000 */
[-C--:B------:R-:W-:Y:S01]  /*40630*/  FFMA R35, R12, R37.reuse, R15 ;  /* 0x000000250c237223 */ /* 0x080fe2000000000f */
[-C--:B------:R-:W-:Y:S01]  /*40640*/  FFMA R34, R13, R37.reuse, R36 ;  /* 0x000000250d227223 */ /* 0x080fe20000000024 */
[----:B------:R-:W-:Y:S01]  /*40650*/  FFMA R37, R32, R37, R23 ;  /* 0x0000002520257223 */ /* 0x000fe20000000017 */
[----:B------:R-:W1:Y:S01]  /*40660*/  LDS.128 R12, [R2+0x2e20] ;  /* 0x002e2000020c7984 */ /* 0x000e620000000c00 */
[----:B0-----:R-:W-:Y:S01]  /*40670*/  @!P0 FMUL R16, R16, 4096 ;  /* 0x4580000010108820 */ /* 0x001fe20000400000 */
[----:B------:R-:W-:Y:S01]  /*40680*/  FADD R23, -R6, R11 ;  /* 0x0000000b06177221 */ /* 0x000fe20000000100 */
[----:B------:R-:W-:Y:S02]  /*40690*/  FFMA R32, R22, R22, R19 ;  /* 0x0000001616207223 */ /* 0x000fe40000000013 */
[----:B------:R-:W-:Y:S01]  /*406a0*/  @!P1 FMUL R33, R33, 16777216 ;  /* 0x4b80000021219820 */ /* 0x000fe20000400000 */
[----:B------:R-:W-:Y:S01]  /*406b0*/  FMUL R17, R16, R16 ;  /* 0x0000001010117220 */ /* 0x000fe20000400000 */
[----:B------:R-:W-:-:S02]  /*406c0*/  FFMA R32, R23, R23, R32 ;  /* 0x0000001717207223 */ /* 0x000fc40000000020 */
[----:B------:R-:W0:Y:S01]  /*406d0*/  MUFU.RSQ R9, R33 ;  /* 0x0000002100097308 */ /* 0x000e220000001400 */
[----:B------:R-:W-:Y:S02]  /*406e0*/  FMUL R10, R16, R17 ;  /* 0x00000011100a7220 */ /* 0x000fe40000400000 */
[----:B------:R-:W2:Y:S02]  /*406f0*/  LDS.128 R16, [R2+0x2e30] ;  /* 0x002e300002107984 */ /* 0x000ea40000000c00 */
[-C--:B------:R-:W-:Y:S01]  /*40700*/  FFMA R20, R20, R10.reuse, R35 ;  /* 0x0000000a14147223 */ /* 0x080fe20000000023 */
[----:B------:R-:W-:Y:S01]  /*40710*/  FADD R35, R32, 9.9999999392252902908e-09 ;  /* 0x322bcc7720237421 */ /* 0x000fe20000000000 */
[-C--:B------:R-:W-:Y:S01]  /*40720*/  FFMA R7, R7, R10.reuse, R34 ;  /* 0x0000000a07077223 */ /* 0x080fe20000000022 */
[----:B------:R-:W-:-:S03]  /*40730*/  FFMA R37, R24, R10, R37 ;  /* 0x0000000a18257223 */ /* 0x000fc60000000025 */
[----:B------:R-:W-:Y:S01]  /*40740*/  FSETP.GEU.AND P0, PT, |R35|, 1.175494350822287508e-38, PT ;  /* 0x008000002300780b */ /* 0x000fe20003f0e200 */
[----:B0-----:R-:W-:-:S04]  /*40750*/  @!P1 FMUL R9, R9, 4096 ;  /* 0x4580000009099820 */ /* 0x001fc80000400000 */
[----:B------:R-:W-:-:S08]  /*40760*/  FMUL R32, R9, R9 ;  /* 0x0000000909207220 */ /* 0x000fd00000400000 */
[----:B------:R-:W-:Y:S01]  /*40770*/  @!P0 FMUL R35, R35, 16777216 ;  /* 0x4b80000023238820 */ /* 0x000fe20000400000 */
[----:B------:R-:W-:-:S04]  /*40780*/  FMUL R9, R9, R32 ;  /* 0x0000002009097220 */ /* 0x000fc80000400000 */
[-C--:B------:R-:W-:Y:S01]  /*40790*/  FFMA R32, R30, R9.reuse, R7 ;  /* 0x000000091e207223 */ /* 0x080fe20000000007 */
[-C--:B------:R-:W-:Y:S01]  /*407a0*/  FFMA R36, R8, R9.reuse, R37 ;  /* 0x0000000908247223 */ /* 0x080fe20000000025 */
[----:B-1----:R-:W-:Y:S01]  /*407b0*/  FADD R13, -R5, R13 ;  /* 0x0000000d050d7221 */ /* 0x002fe20000000100 */
[----:B------:R-:W-:Y:S01]  /*407c0*/  FADD R12, -R4, R12 ;  /* 0x0000000c040c7221 */ /* 0x000fe20000000100 */
[----:B------:R-:W-:Y:S01]  /*407d0*/  FADD R34, -R6, R14 ;  /* 0x0000000e06227221 */ /* 0x000fe20000000100 */
[----:B------:R-:W-:Y:S01]  /*407e0*/  FFMA R33, R31, R9, R20 ;  /* 0x000000091f217223 */ /* 0x000fe20000000014 */
[----:B------:R-:W-:Y:S01]  /*407f0*/  FMUL R7, R13, R13 ;  /* 0x0000000d0d077220 */ /* 0x000fe20000400000 */
[----:B------:R-:W0:Y:S01]  /*40800*/  LDS.128 R8, [R2+0x2e40] ;  /* 0x002e400002087984 */ /* 0x000e220000000c00 */
[----:B------:R-:W1:Y:S01]  /*40810*/  MUFU.RSQ R35, R35 ;  /* 0x0000002300237308 */ /* 0x000e620000001400 */
[----:B------:R-:W-:Y:S01]  /*40820*/  FADD R20, -R4, R15 ;  /* 0x0000000f04147221 */ /* 0x000fe20000000100 */
[----:B------:R-:W-:-:S04]  /*40830*/  FFMA R7, R12, R12, R7 ;  /* 0x0000000c0c077223 */ /* 0x000fc80000000007 */
[----:B------:R-:W-:Y:S01]  /*40840*/  FFMA R37, R34, R34, R7 ;  /* 0x0000002222257223 */ /* 0x000fe20000000007 */
[C---:B--2---:R-:W-:Y:S01]  /*40850*/  FADD R7, -R5.reuse, R16 ;  /* 0x0000001005077221 */ /* 0x044fe20000000100 */
[----:B------:R-:W-:Y:S01]  /*40860*/  FADD R24, -R6, R17 ;  /* 0x0000001106187221 */ /* 0x000fe20000000100 */
[----:B------:R-:W-:Y:S01]  /*40870*/  FADD R30, -R5, R19 ;  /* 0x00000013051e7221 */ /* 0x000fe20000000100 */
[----:B------:R-:W-:Y:S01]  /*40880*/  FADD R37, R37, 9.9999999392252902908e-09 ;  /* 0x322bcc7725257421 */ /* 0x000fe20000000000 */
[----:B------:R-:W-:Y:S01]  /*40890*/  FMUL R15, R7, R7 ;  /* 0x00000007070f7220 */ /* 0x000fe20000400000 */
[----:B------:R-:W-:Y:S01]  /*408a0*/  FADD R31, -R4, R18 ;  /* 0x00000012041f7221 */ /* 0x000fe20000000100 */
[----:B------:R-:W-:Y:S02]  /*408b0*/  FMUL R18, R30, R30 ;  /* 0x0000001e1e127220 */ /* 0x000fe40000400000 */
[----:B------:R-:W-:Y:S01]  /*408c0*/  FSETP.GEU.AND P1, PT, |R37|, 1.175494350822287508e-38, PT ;  /* 0x008000002500780b */ /* 0x000fe20003f2e200 */
[----:B------:R-:W-:Y:S01]  /*408d0*/  FFMA R15, R20, R20, R15 ;  /* 0x00000014140f7223 */ /* 0x000fe2000000000f */
[----:B-1----:R-:W-:-:S03]  /*408e0*/  @!P0 FMUL R35, R35, 4096 ;  /* 0x4580000023238820 */ /* 0x002fc60000400000 */
[----:B------:R-:W-:Y:S01]  /*408f0*/  FFMA R15, R24, R24, R15 ;  /* 0x00000018180f7223 */ /* 0x000fe2000000000f */
[----:B------:R-:W-:-:S03]  /*40900*/  FMUL R14, R35, R35 ;  /* 0x00000023230e7220 */ /* 0x000fc60000400000 */
[----:B------:R-:W-:Y:S01]  /*40910*/  FADD R16, R15, 9.9999999392252902908e-09 ;  /* 0x322bcc770f107421 */ /* 0x000fe20000000000 */
[----:B------:R-:W-:Y:S01]  /*40920*/  FFMA R15, R31, R31, R18 ;  /* 0x0000001f1f0f7223 */ /* 0x000fe20000000012 */
[----:B------:R-:W-:Y:S02]  /*40930*/  FMUL R14, R35, R14 ;  /* 0x0000000e230e7220 */ /* 0x000fe40000400000 */
[----:B------:R-:W-:Y:S01]  /*40940*/  @!P1 FMUL R37, R37, 16777216 ;  /* 0x4b80000025259820 */ /* 0x000fe20000400000 */
[----:B------:R-:W-:Y:S01]  /*40950*/  FSETP.GEU.AND P0, PT, |R16|, 1.175494350822287508e-38, PT ;  /* 0x008000001000780b */ /* 0x000fe20003f0e200 */
[-C--:B------:R-:W-:Y:S01]  /*40960*/  FFMA R35, R22, R14.reuse, R33 ;  /* 0x0000000e16237223 */ /* 0x080fe20000000021 */
[-C--:B------:R-:W-:Y:S01]  /*40970*/  FFMA R32, R21, R14.reuse, R32 ;  /* 0x0000000e15207223 */ /* 0x080fe20000000020 */
[----:B------:R-:W-:Y:S02]  /*40980*/  FFMA R23, R23, R14, R36 ;  /* 0x0000000e17177223 */ /* 0x000fe40000000024 */
[----:B------:R-:W1:Y:S01]  /*40990*/  MUFU.RSQ R37, R37 ;  /* 0x0000002500257308 */ /* 0x000e620000001400 */
[----:B0-----:R-:W-:Y:S01]  /*409a0*/  FADD R8, -R6, R8 ;  /* 0x0000000806087221 */ /* 0x001fe20000000100 */
[----:B------:R-:W-:Y:S01]  /*409b0*/  FADD R22, -R4, R9 ;  /* 0x0000000904167221 */ /* 0x000fe20000000100 */
[----:B------:R-:W-:-:S05]  /*409c0*/  FADD R21, -R5, R10 ;  /* 0x0000000a05157221 */ /* 0x000fca0000000100 */
[----:B------:R-:W-:Y:S01]  /*409d0*/  @!P0 FMUL R16, R16, 16777216 ;  /* 0x4b80000010108820 */ /* 0x000fe20000400000 */
[----:B------:R-:W-:Y:S01]  /*409e0*/  FFMA R15, R8, R8, R15 ;  /* 0x00000008080f7223 */ /* 0x000fe2000000000f */
[----:B------:R-:W-:-:S03]  /*409f0*/  FMUL R19, R21, R21 ;  /* 0x0000001515137220 */ /* 0x000fc60000400000 */
[----:B------:R-:W-:Y:S01]  /*40a00*/  FADD R33, R15, 9.9999999392252902908e-09 ;  /* 0x322bcc770f217421 */ /* 0x000fe20000000000 */
[----:B------:R-:W0:Y:S01]  /*40a10*/  MUFU.RSQ R16, R16 ;  /* 0x0000001000107308 */ /* 0x000e220000001400 */
[----:B-1----:R-:W-:-:S03]  /*40a20*/  @!P1 FMUL R37, R37, 4096 ;  /* 0x4580000025259820 */ /* 0x002fc60000400000 */
[----:B------:R-:W-:Y:S01]  /*40a30*/  FSETP.GEU.AND P1, PT, |R33|, 1.175494350822287508e-38, PT ;  /* 0x008000002100780b */ /* 0x000fe20003f2e200 */
[----:B------:R-:W-:-:S04]  /*40a40*/  FMUL R18, R37, R37 ;  /* 0x0000002525127220 */ /* 0x000fc80000400000 */
[----:B------:R-:W-:-:S04]  /*40a50*/  FMUL R37, R37, R18 ;  /* 0x0000001225257220 */ /* 0x000fc80000400000 */
[-C--:B------:R-:W-:Y:S01]  /*40a60*/  FFMA R35, R12, R37.reuse, R35 ;  /* 0x000000250c237223 */ /* 0x080fe20000000023 */
[----:B------:R-:W-:-:S03]  /*40a70*/  FFMA R32, R13, R37, R32 ;  /* 0x000000250d207223 */ /* 0x000fc60000000020 */
[----:B------:R-:W-:Y:S01]  /*40a80*/  @!P1 FMUL R33, R33, 16777216 ;  /* 0x4b80000021219820 */ /* 0x000fe20000400000 */
[----:B------:R-:W1:Y:S01]  /*40a90*/  LDS.128 R12, [R2+0x2e50] ;  /* 0x002e5000020c7984 */ /* 0x000e620000000c00 */
[----:B0-----:R-:W-:Y:S01]  /*40aa0*/  @!P0 FMUL R16, R16, 4096 ;  /* 0x4580000010108820 */ /* 0x001fe20000400000 */
[----:B------:R-:W-:Y:S01]  /*40ab0*/  FFMA R37, R34, R37, R23 ;  /* 0x0000002522257223 */ /* 0x000fe20000000017 */
[----:B------:R-:W0:Y:S01]  /*40ac0*/  MUFU.RSQ R9, R33 ;  /* 0x0000002100097308 */ /* 0x000e220000001400 */
[----:B------:R-:W-:Y:S01]  /*40ad0*/  FADD R23, -R6, R11 ;  /* 0x0000000b06177221 */ /* 0x000fe20000000100 */
[----:B------:R-:W-:Y:S01]  /*40ae0*/  FMUL R17, R16, R16 ;  /* 0x0000001010117220 */ /* 0x000fe20000400000 */
[----:B------:R-:W-:-:S03]  /*40af0*/  FFMA R34, R22, R22, R19 ;  /* 0x0000001616227223 */ /* 0x000fc60000000013 */
[----:B------:R-:W-:Y:S01]  /*40b00*/  FMUL R10, R16, R17 ;  /* 0x00000011100a7220 */ /* 0x000fe20000400000 */
[----:B------:R-:W-:Y:S01]  /*40b10*/  FFMA R34, R23, R23, R34 ;  /* 0x0000001717227223 */ /* 0x000fe20000000022 */
[----:B------:R-:W2:Y:S02]  /*40b20*/  LDS.128 R16, [R2+0x2e60] ;  /* 0x002e600002107984 */ /* 0x000ea40000000c00 */
[-C--:B------:R-:W-:Y:S01]  /*40b30*/  FFMA R20, R20, R10.reuse, R35 ;  /* 0x0000000a14147223 */ /* 0x080fe20000000023 */
[----:B------:R-:W-:Y:S01]  /*40b40*/  FADD R35, R34, 9.9999999392252902908e-09 ;  /* 0x322bcc7722237421 */ /* 0x000fe20000000000 */
[-C--:B------:R-:W-:Y:S01]  /*40b50*/  FFMA R7, R7, R10.reuse, R32 ;  /* 0x0000000a07077223 */ /* 0x080fe20000000020 */
[----:B------:R-:W-:-:S03]  /*40b60*/  FFMA R37, R24, R10, R37 ;  /* 0x0000000a18257223 */ /* 0x000fc60000000025 */
[----:B------:R-:W-:Y:S01]  /*40b70*/  FSETP.GEU.AND P0, PT, |R35|, 1.175494350822287508e-38, PT ;  /* 0x008000002300780b */ /* 0x000fe20003f0e200 */
[----:B0-----:R-:W-:-:S04]  /*40b80*/  @!P1 FMUL R9, R9, 4096 ;  /* 0x4580000009099820 */ /* 0x001fc80000400000 */
[----:B------:R-:W-:-:S04]  /*40b90*/  FMUL R34, R9, R9 ;  /* 0x0000000909227220 */ /* 0x000fc80000400000 */
[----:B------:R-:W-:-:S04]  /*40ba0*/  FMUL R34, R9, R34 ;  /* 0x0000002209227220 */ /* 0x000fc80000400000 */
[-C--:B------:R-:W-:Y:S01]  /*40bb0*/  FFMA R32, R30, R34.reuse, R7 ;  /* 0x000000221e207223 */ /* 0x080fe20000000007 */
[-C--:B------:R-:W-:Y:S01]  /*40bc0*/  FFMA R33, R31, R34.reuse, R20 ;  /* 0x000000221f217223 */ /* 0x080fe20000000014 */
[----:B------:R-:W-:Y:S01]  /*40bd0*/  FFMA R36, R8, R34, R37 ;  /* 0x0000002208247223 */ /* 0x000fe20000000025 */
[----:B------:R-:W-:Y:S01]  /*40be0*/  @!P0 FMUL R35, R35, 16777216 ;  /* 0x4b80000023238820 */ /* 0x000fe20000400000 */
[----:B------:R-:W0:Y:S01]  /*40bf0*/  LDS.128 R8, [R2+0x2e70] ;  /* 0x002e700002087984 */ /* 0x000e220000000c00 */
[----:B-1----:R-:W-:Y:S01]  /*40c00*/  FADD R13, -R5, R13 ;  /* 0x0000000d050d7221 */ /* 0x002fe20000000100 */
[----:B------:R-:W-:Y:S01]  /*40c10*/  FADD R12, -R4, R12 ;  /* 0x0000000c040c7221 */ /* 0x000fe20000000100 */
[----:B------:R-:W-:Y:S02]  /*40c20*/  FADD R34, -R6, R14 ;  /* 0x0000000e06227221 */ /* 0x000fe40000000100 */
[----:B------:R-:W1:Y:S01]  /*40c30*/  MUFU.RSQ R35, R35 ;  /* 0x0000002300237308 */ /* 0x000e620000001400 */
[----:B------:R-:W-:Y:S01]  /*40c40*/  FMUL R7, R13, R13 ;  /* 0x0000000d0d077220 */ /* 0x000fe20000400000 */
[----:B------:R-:W-:-:S03]  /*40c50*/  FADD R20, -R4, R15 ;  /* 0x0000000f04147221 */ /* 0x000fc60000000100 */
[----:B------:R-:W-:Y:S01]  /*40c60*/  FFMA R7, R12, R12, R7 ;  /* 0x0000000c0c077223 */ /* 0x000fe20000000007 */
[----:B--2---:R-:W-:-:S03]  /*40c70*/  FADD R24, -R6, R17 ;  /* 0x0000001106187221 */ /* 0x004fc60000000100 */
[----:B------:R-:W-:Y:S01]  /*40c80*/  FFMA R37, R34, R34, R7 ;  /* 0x0000002222257223 */ /* 0x000fe20000000007 */
[C---:B------:R-:W-:Y:S01]  /*40c90*/  FADD R7, -R5.reuse, R16 ;  /* 0x0000001005077221 */ /* 0x040fe20000000100 */
[----:B------:R-:W-:Y:S01]  /*40ca0*/  FADD R30, -R5, R19 ;  /* 0x00000013051e7221 */ /* 0x000fe20000000100 */
[----:B------:R-:W-:Y:S01]  /*40cb0*/  FADD R31, -R4, R18 ;  /* 0x00000012041f7221 */ /* 0x000fe20000000100 */
[----:B------:R-:W-:Y:S01]  /*40cc0*/  FADD R37, R37, 9.9999999392252902908e-09 ;  /* 0x322bcc7725257421 */ /* 0x000fe20000000000 */
[----:B------:R-:W-:Y:S01]  /*40cd0*/  FMUL R15, R7, R7 ;  /* 0x00000007070f7220 */ /* 0x000fe20000400000 */
[----:B------:R-:W-:Y:S01]  /*40ce0*/  FMUL R18, R30, R30 ;  /* 0x0000001e1e127220 */ /* 0x000fe20000400000 */
[----:B-1----:R-:W-:Y:S02]  /*40cf0*/  @!P0 FMUL R35, R35, 4096 ;  /* 0x4580000023238820 */ /* 0x002fe40000400000 */
[----:B------:R-:W-:Y:S01]  /*40d00*/  FSETP.GEU.AND P1, PT, |R37|, 1.175494350822287508e-38, PT ;  /* 0x008000002500780b */ /* 0x000fe20003f2e200 */
[----:B------:R-:W-:Y:S01]  /*40d10*/  FFMA R15, R20, R20, R15 ;  /* 0x00000014140f7223 */ /* 0x000fe2000000000f */
[----:B------:R-:W-:-:S03]  /*40d20*/  FMUL R14, R35, R35 ;  /* 0x00000023230e7220 */ /* 0x000fc60000400000 */
[----:B------:R-:W-:Y:S01]  /*40d30*/  FFMA R15, R24, R24, R15 ;  /* 0x00000018180f7223 */ /* 0x000fe2000000000f */
[----:B------:R-:W-:-:S03]  /*40d40*/  FMUL R14, R35, R14 ;  /* 0x0000000e230e7220 */ /* 0x000fc60000400000 */
[----:B------:R-:W-:Y:S01]  /*40d50*/  FADD R16, R15, 9.9999999392252902908e-09 ;  /* 0x322bcc770f107421 */ /* 0x000fe20000000000 */
[----:B------:R-:W-:Y:S01]  /*40d60*/  FFMA R15, R31, R31, R18 ;  /* 0x0000001f1f0f7223 */ /* 0x000fe20000000012 */
[-C--:B------:R-:W-:Y:S01]  /*40d70*/  FFMA R35, R22, R14.reuse, R33 ;  /* 0x0000000e16237223 */ /* 0x080fe20000000021 */
[-C--:B------:R-:W-:Y:S01]  /*40d80*/  FFMA R32, R21, R14.reuse, R32 ;  /* 0x0000000e15207223 */ /* 0x080fe20000000020 */
[----:B------:R-:W-:Y:S01]  /*40d90*/  @!P1 FMUL R37, R37, 16777216 ;  /* 0x4b80000025259820 */ /* 0x000fe20000400000 */
[----:B------:R-:W-:Y:S01]  /*40da0*/  FSETP.GEU.AND P0, PT, |R16|, 1.175494350822287508e-38, PT ;  /* 0x008000001000780b */ /* 0x000fe20003f0e200 */
[----:B0-----:R-:W-:Y:S01]  /*40db0*/  FADD R8, -R6, R8 ;  /* 0x0000000806087221 */ /* 0x001fe20000000100 */
[----:B------:R-:W-:Y:S01]  /*40dc0*/  FFMA R23, R23, R14, R36 ;  /* 0x0000000e17177223 */ /* 0x000fe20000000024 */
[----:B------:R-:W-:Y:S01]  /*40dd0*/  FADD R22, -R4, R9 ;  /* 0x0000000904167221 */ /* 0x000fe20000000100 */
[----:B------:R-:W-:Y:S01]  /*40de0*/  FADD R21, -R5, R10 ;  /* 0x0000000a05157221 */ /* 0x000fe20000000100 */
[----:B------:R-:W0:Y:S01]  /*40df0*/  MUFU.RSQ R37, R37 ;  /* 0x0000002500257308 */ /* 0x000e220000001400 */
[----:B------:R-:W-:-:S02]  /*40e00*/  FFMA R15, R8, R8, R15 ;  /* 0x00000008080f7223 */ /* 0x000fc4000000000f */
[----:B------:R-:W-:Y:S02]  /*40e10*/  FMUL R19, R21, R21 ;  /* 0x0000001515137220 */ /* 0x000fe40000400000 */
[----:B------:R-:W-:-:S03]  /*40e20*/  FADD R33, R15, 9.9999999392252902908e-09 ;  /* 0x322bcc770f217421 */ /* 0x000fc60000000000 */
[----:B------:R-:W-:-:S06]  /*40e30*/  @!P0 FMUL R16, R16, 16777216 ;  /* 0x4b80000010108820 */ /* 0x000fcc0000400000 */
[----:B------:R-:W1:Y:S01]  /*40e40*/  MUFU.RSQ R16, R16 ;  /* 0x0000001000107308 */ /* 0x000e620000001400 */
[----:B0-----:R-:W-:Y:S01]  /*40e50*/  @!P1 FMUL R37, R37, 4096 ;  /* 0x4580000025259820 */ /* 0x001fe20000400000 */
[----:B------:R-:W-:-:S03]  /*40e60*/  FSETP.GEU.AND P1, PT, |R33|, 1.175494350822287508e-38, PT ;  /* 0x008000002100780b */ /* 0x000fc60003f2e200 */
[----:B------:R-:W-:-:S04]  /*40e70*/  FMUL R18, R37, R37 ;  /* 0x0000002525127220 */ /* 0x000fc80000400000 */
[----:B------:R-:W-:-:S04]  /*40e80*/  FMUL R37, R37, R18 ;  /* 0x0000001225257220 */ /* 0x000fc80000400000 */
[-C--:B------:R-:W-:Y:S01]  /*40e90*/  FFMA R35, R12, R37.reuse, R35 ;  /* 0x000000250c237223 */ /* 0x080fe20000000023 */
[-C--:B------:R-:W-:Y:S01]  /*40ea0*/  FFMA R32, R13, R37.reuse, R32 ;  /* 0x000000250d207223 */ /* 0x080fe20000000020 */
[----:B------:R-:W-:Y:S01]  /*40eb0*/  @!P1 FMUL R33, R33, 16777216 ;  /* 0x4b80000021219820 */ /* 0x000fe20000400000 */
[----:B------:R-:W0:Y:S01]  /*40ec0*/  LDS.128 R12, [R2+0x2e80] ;  /* 0x002e8000020c7984 */ /* 0x000e220000000c00 */
[----:B-1----:R-:W-:Y:S01]  /*40ed0*/  @!P0 FMUL R16, R16, 4096 ;  /* 0x4580000010108820 */ /* 0x002fe20000400000 */
[----:B------:R-:W-:Y:S01]  /*40ee0*/  FFMA R37, R34, R37, R23 ;  /* 0x0000002522257223 */ /* 0x000fe20000000017 */
[----:B------:R-:W1:Y:S01]  /*40ef0*/  MUFU.RSQ R9, R33 ;  /* 0x0000002100097308 */ /* 0x000e620000001400 */
        /* <DEDUP_REMOVED lines=11> */
[----:B-1----:R-:W-:-:S04]  /*40fb0*/  @!P1 FMUL R9, R9, 4096 ;  /* 0x4580000009099820 */ /* 0x002fc80000400000 */
[----:B------:R-:W-:-:S04]  /*40fc0*/  FMUL R34, R9, R9 ;  /* 0x0000000909227220 */ /* 0x000fc80000400000 */
[----:B------:R-:W-:-:S04]  /*40fd0*/  FMUL R34, R9, R34 ;  /* 0x0000002209227220 */ /* 0x000fc80000400000 */
[-C--:B------:R-:W-:Y:S01]  /*40fe0*/  FFMA R32, R30, R34.reuse, R7 ;  /* 0x000000221e207223 */ /* 0x080fe20000000007 */
[-C--:B------:R-:W-:Y:S01]  /*40ff0*/  FFMA R33, R31, R34.reuse, R20 ;  /* 0x000000221f217223 */ /* 0x080fe20000000014 */
[----:B------:R-:W-:Y:S01]  /*41000*/  FFMA R36, R8, R34, R37 ;  /* 0x0000002208247223 */ /* 0x000fe20000000025 */
[----:B------:R-:W-:Y:S01]  /*41010*/  @!P0 FMUL R35, R35, 16777216 ;  /* 0x4b80000023238820 */ /* 0x000fe20000400000 */
[----:B------:R-:W1:Y:S01]  /*41020*/  LDS.128 R8, [R2+0x2ea0] ;  /* 0x002ea00002087984 */ /* 0x000e620000000c00 */
[----:B0-----:R-:W-:Y:S01]  /*41030*/  FADD R13, -R5, R13 ;  /* 0x0000000d050d7221 */ /* 0x001fe20000000100 */
[----:B------:R-:W-:Y:S01]  /*41040*/  FADD R12, -R4, R12 ;  /* 0x0000000c040c7221 */ /* 0x000fe20000000100 */
[----:B------:R-:W-:Y:S02]  /*41050*/  FADD R34, -R6, R14 ;  /* 0x0000000e06227221 */ /* 0x000fe40000000100 */
[----:B------:R-:W0:Y:S01]  /*41060*/  MUFU.RSQ R35, R35 ;  /* 0x0000002300237308 */ /* 0x000e220000001400 */
        /* <DEDUP_REMOVED lines=11> */
[----:B0-----:R-:W-:Y:S02]  /*41120*/  @!P0 FMUL R35, R35, 4096 ;  /* 0x4580000023238820 */ /* 0x001fe40000400000 */
        /* <DEDUP_REMOVED lines=11> */
[----:B-1----:R-:W-:Y:S01]  /*411e0*/  FADD R8, -R6, R8 ;  /* 0x0000000806087221 */ /* 0x002fe20000000100 */
        /* <DEDUP_REMOVED lines=87> */
[----:B------:R-:W-:Y:S01]  /*41760*/  FFMA R34, R22, R22, R19 ;  /* 0x0000001616227223 */ /* 0x000fe20000000013 */
[----:B------:R-:W-:Y:S01]  /*41770*/  FMUL R17, R16, R16 ;  /* 0x0000001010117220 */ /* 0x000fe20000400000 */
[----:B------:R-:W-:-:S03]  /*41780*/  FADD R23, -R6, R11 ;  /* 0x0000000b06177221 */ /* 0x000fc60000000100 */
        /* <DEDUP_REMOVED lines=48> */
[----:B------:R-:W-:Y:S01]  /*41a90*/  FFMA R15, R8, R8, R15 ;  /* 0x00000008080f7223 */ /* 0x000fe2000000000f */
[----:B------:R-:W-:-:S03]  /*41aa0*/  FMUL R19, R21, R21 ;  /* 0x0000001515137220 */ /* 0x000fc60000400000 */
        /* <DEDUP_REMOVED lines=76> */
[----:B-1----:R-:W-:Y:S01]  /*41f70*/  @!P0 FMUL R16, R16, 4096 ;  /* 0x4580000010108820 */ /* 0x002fe20000400000 */
[----:B------:R-:W0:Y:S01]  /*41f80*/  LDS.128 R12, [R2+0x2f40] ;  /* 0x002f4000020c7984 */ /* 0x000e220000000c00 */
[----:B------:R-:W-:Y:S01]  /*41f90*/  @!P1 FMUL R33, R33, 16777216 ;  /* 0x4b80000021219820 */ /* 0x000fe20000400000 */
[----:B------:R-:W-:Y:S01]  /*41fa0*/  FFMA R37, R34, R37, R23 ;  /* 0x0000002522257223 */ /* 0x000fe20000000017 */
[----:B------:R-:W-:Y:S01]  /*41fb0*/  FMUL R17, R16, R16 ;  /* 0x0000001010117220 */ /* 0x000fe20000400000 */
[----:B------:R-:W-:Y:S01]  /*41fc0*/  FFMA R34, R22, R22, R19 ;  /* 0x0000001616227223 */ /* 0x000fe20000000013 */
[----:B------:R-:W1:Y:S01]  /*41fd0*/  MUFU.RSQ R9, R33 ;  /* 0x0000002100097308 */ /* 0x000e620000001400 */
[----:B------:R-:W-:Y:S01]  /*41fe0*/  FADD R23, -R6, R11 ;  /* 0x0000000b06177221 */ /* 0x000fe20000000100 */
[----:B------:R-:W-:-:S02]  /*41ff0*/  FMUL R10, R16, R17 ;  /* 0x00000011100a7220 */ /* 0x000fc40000400000 */
[----:B------:R-:W2:Y:S01]  /*42000*/  LDS.128 R16, [R2+0x2f50] ;  /* 0x002f500002107984 */ /* 0x000ea20000000c00 */
[----:B------:R-:W-:Y:S01]  /*42010*/  FFMA R34, R23, R23, R34 ;  /* 0x0000001717227223 */ /* 0x000fe20000000022 */
[-C--:B------:R-:W-:Y:S01]  /*42020*/  FFMA R20, R20, R10.reuse, R35 ;  /* 0x0000000a14147223 */ /* 0x080fe20000000023 */
[-C--:B------:R-:W-:Y:S01]  /*42030*/  FFMA R7, R7, R10.reuse, R32 ;  /* 0x0000000a07077223 */ /* 0x080fe20000000020 */
[----:B------:R-:W-:Y:S01]  /*42040*/  FFMA R37, R24, R10, R37 ;  /* 0x0000000a18257223 */ /* 0x000fe20000000025 */
[----:B------:R-:W-:-:S05]  /*42050*/  FADD R35, R34, 9.9999999392252902908e-09 ;  /* 0x322bcc7722237421 */ /* 0x000fca0000000000 */
[----:B------:R-:W-:Y:S01]  /*42060*/  FSETP.GEU.AND P0, PT, |R35|, 1.175494350822287508e-38, PT ;  /* 0x008000002300780b */ /* 0x000fe20003f0e200 */
[----:B-1----:R-:W-:-:S04]  /*42070*/  @!P1 FMUL R9, R9, 4096 ;  /* 0x4580000009099820 */ /* 0x002fc80000400000 */
[----:B------:R-:W-:-:S04]  /*42080*/  FMUL R34, R9, R9 ;  /* 0x0000000909227220 */ /* 0x000fc80000400000 */
[----:B------:R-:W-:-:S04]  /*42090*/  FMUL R34, R9, R34 ;  /* 0x0000002209227220 */ /* 0x000fc80000400000 */
[----:B------:R-:W-:Y:S01]  /*420a0*/  @!P0 FMUL R35, R35, 16777216 ;  /* 0x4b80000023238820 */ /* 0x000fe20000400000 */
[-C--:B------:R-:W-:Y:S01]  /*420b0*/  FFMA R32, R30, R34.reuse, R7 ;  /* 0x000000221e207223 */ /* 0x080fe20000000007 */
[-C--:B------:R-:W-:Y:S01]  /*420c0*/  FFMA R33, R31, R34.reuse, R20 ;  /* 0x000000221f217223 */ /* 0x080fe20000000014 */
[----:B------:R-:W-:Y:S02]  /*420d0*/  FFMA R36, R8, R34, R37 ;  /* 0x0000002208247223 */ /* 0x000fe40000000025 */
[----:B------:R-:W1:Y:S01]  /*420e0*/  LDS.128 R8, [R2+0x2f60] ;  /* 0x002f600002087984 */ /* 0x000e620000000c00 */
[----:B------:R-:W3:Y:S01]  /*420f0*/  MUFU.RSQ R35, R35 ;  /* 0x0000002300237308 */ /* 0x000ee20000001400 */
[----:B0-----:R-:W-:Y:S01]  /*42100*/  FADD R13, -R5, R13 ;  /* 0x0000000d050d7221 */ /* 0x001fe20000000100 */
[----:B------:R-:W-:Y:S01]  /*42110*/  FADD R12, -R4, R12 ;  /* 0x0000000c040c7221 */ /* 0x000fe20000000100 */
[----:B------:R-:W-:Y:S01]  /*42120*/  FADD R34, -R6, R14 ;  /* 0x0000000e06227221 */ /* 0x000fe20000000100 */
[----:B------:R-:W-:Y:S01]  /*42130*/  FADD R20, -R4, R15 ;  /* 0x0000000f04147221 */ /* 0x000fe20000000100 */
[----:B------:R-:W-:-:S04]  /*42140*/  FMUL R7, R13, R13 ;  /* 0x0000000d0d077220 */ /* 0x000fc80000400000 */
[----:B------:R-:W-:Y:S01]  /*42150*/  FFMA R7, R12, R12, R7 ;  /* 0x0000000c0c077223 */ /* 0x000fe20000000007 */
[----:B--2---:R-:W-:Y:S01]  /*42160*/  FADD R24, -R6, R17 ;  /* 0x0000001106187221 */ /* 0x004fe20000000100 */
[C---:B------:R-:W-:Y:S01]  /*42170*/  FADD R30, -R5.reuse, R19 ;  /* 0x00000013051e7221 */ /* 0x040fe20000000100 */
[----:B------:R-:W-:Y:S01]  /*42180*/  FADD R31, -R4, R18 ;  /* 0x00000012041f7221 */ /* 0x000fe20000000100 */
[----:B------:R-:W-:Y:S01]  /*42190*/  FFMA R37, R34, R34, R7 ;  /* 0x0000002222257223 */ /* 0x000fe20000000007 */
[----:B------:R-:W-:Y:S01]  /*421a0*/  FADD R7, -R5, R16 ;  /* 0x0000001005077221 */ /* 0x000fe20000000100 */
[----:B------:R-:W-:Y:S02]  /*421b0*/  FMUL R18, R30, R30 ;  /* 0x0000001e1e127220 */ /* 0x000fe40000400000 */
[----:B------:R-:W-:Y:S01]  /*421c0*/  FADD R37, R37, 9.9999999392252902908e-09 ;  /* 0x322bcc7725257421 */ /* 0x000fe20000000000 */
[----:B------:R-:W-:Y:S01]  /*421d0*/  FMUL R15, R7, R7 ;  /* 0x00000007070f7220 */ /* 0x000fe20000400000 */
[----:B---3--:R-:W-:-:S03]  /*421e0*/  @!P0 FMUL R35, R35, 4096 ;  /* 0x4580000023238820 */ /* 0x008fc60000400000 */
        /* <DEDUP_REMOVED lines=11> */
[----:B------:R-:W-:Y:S01]  /*422a0*/  FFMA R23, R23, R14, R36 ;  /* 0x0000000e17177223 */ /* 0x000fe20000000024 */
[----:B-1----:R-:W-:Y:S01]  /*422b0*/  FADD R8, -R6, R8 ;  /* 0x0000000806087221 */ /* 0x002fe20000000100 */
[----:B------:R-:W-:Y:S02]  /*422c0*/  FADD R21, -R5, R10 ;  /* 0x0000000a05157221 */ /* 0x000fe40000000100 */
[----:B------:R-:W0:Y:S01]  /*422d0*/  MUFU.RSQ R37, R37 ;  /* 0x0000002500257308 */ /* 0x000e220000001400 */
[----:B------:R-:W-:Y:S01]  /*422e0*/  FADD R22, -R4, R9 ;  /* 0x0000000904167221 */ /* 0x000fe20000000100 */
[----:B------:R-:W-:Y:S01]  /*422f0*/  FFMA R15, R8, R8, R15 ;  /* 0x00000008080f7223 */ /* 0x000fe2000000000f */
[----:B------:R-:W-:-:S03]  /*42300*/  FMUL R19, R21, R21 ;  /* 0x0000001515137220 */ /* 0x000fc60000400000 */
[----:B------:R-:W-:Y:S02]  /*42310*/  FADD R35, R15, 9.9999999392252902908e-09 ;  /* 0x322bcc770f237421 */ /* 0x000fe40000000000 */
        /* <DEDUP_REMOVED lines=35> */
[----:B------:R-:W-:Y:S02]  /*42550*/  FADD R14, -R6, R14 ;  /* 0x0000000e060e7221 */ /* 0x000fe40000000100 */
[----:B------:R-:W-:-:S04]  /*42560*/  FMUL R7, R13, R13 ;  /* 0x0000000d0d077220 */ /* 0x000fc80000400000 */
[----:B------:R-:W-:Y:S01]  /*42570*/  FFMA R7, R12, R12, R7 ;  /* 0x0000000c0c077223 */ /* 0x000fe20000000007 */
[----:B--2---:R-:W-:-:S03]  /*42580*/  FADD R24, -R6, R17 ;  /* 0x0000001106187221 */ /* 0x004fc60000000100 */
[----:B------:R-:W-:Y:S01]  /*42590*/  FFMA R20, R14, R14, R7 ;  /* 0x0000000e0e147223 */ /* 0x000fe20000000007 */
[----:B------:R-:W-:-:S03]  /*425a0*/  FADD R7, -R5, R16 ;  /* 0x0000001005077221 */ /* 0x000fc60000000100 */
[----:B------:R-:W-:Y:S01]  /*425b0*/  FADD R16, R20, 9.9999999392252902908e-09 ;  /* 0x322bcc7714107421 */ /* 0x000fe20000000000 */
[----:B------:R-:W-:Y:S01]  /*425c0*/  FADD R20, -R4, R15 ;  /* 0x0000000f04147221 */ /* 0x000fe20000000100 */
[----:B------:R-:W-:Y:S01]  /*425d0*/  FMUL R15, R7, R7 ;  /* 0x00000007070f7220 */ /* 0x000fe20000400000 */
[----:B---3--:R-:W-:Y:S02]  /*425e0*/  @!P0 FMUL R33, R33, 4096 ;  /* 0x4580000021218820 */ /* 0x008fe40000400000 */
[----:B------:R-:W-:Y:S01]  /*425f0*/  FSETP.GEU.AND P1, PT, |R16|, 1.175494350822287508e-38, PT ;  /* 0x008000001000780b */ /* 0x000fe20003f2e200 */
[----:B------:R-:W-:Y:S01]  /*42600*/  FFMA R15, R20, R20, R15 ;  /* 0x00000014140f7223 */ /* 0x000fe2000000000f */
[----:B------:R-:W-:-:S03]  /*42610*/  FMUL R30, R33, R33 ;  /* 0x00000021211e7220 */ /* 0x000fc60000400000 */
[----:B------:R-:W-:Y:S01]  /*42620*/  FFMA R35, R24, R24, R15 ;  /* 0x0000001818237223 */ /* 0x000fe2000000000f */
[----:B------:R-:W-:Y:S01]  /*42630*/  FMUL R15, R33, R30 ;  /* 0x0000001e210f7220 */ /* 0x000fe20000400000 */
[----:B------:R-:W-:Y:S01]  /*42640*/  FADD R30, -R5, R19 ;  /* 0x00000013051e7221 */ /* 0x000fe20000000100 */
[----:B------:R-:W-:Y:S01]  /*42650*/  FADD R33, -R4, R18 ;  /* 0x0000001204217221 */ /* 0x000fe20000000100 */
[----:B------:R-:W-:Y:S01]  /*42660*/  FADD R35, R35, 9.9999999392252902908e-09 ;  /* 0x322bcc7723237421 */ /* 0x000fe20000000000 */
[-C--:B------:R-:W-:Y:S01]  /*42670*/  FFMA R17, R22, R15.reuse, R31 ;  /* 0x0000000f16117223 */ /* 0x080fe2000000001f */
[----:B------:R-:W-:Y:S01]  /*42680*/  FMUL R18, R30, R30 ;  /* 0x0000001e1e127220 */ /* 0x000fe20000400000 */
[----:B------:R-:W-:Y:S01]  /*42690*/  FFMA R32, R21, R15, R32 ;  /* 0x0000000f15207223 */ /* 0x000fe20000000020 */
[----:B------:R-:W-:Y:S01]  /*426a0*/  @!P1 FMUL R16, R16, 16777216 ;  /* 0x4b80000010109820 */ /* 0x000fe20000400000 */
[----:B------:R-:W-:Y:S01]  /*426b0*/  FSETP.GEU.AND P0, PT, |R35|, 1.175494350822287508e-38, PT ;  /* 0x008000002300780b */ /* 0x000fe20003f0e200 */
[----:B------:R-:W-:Y:S01]  /*426c0*/  FFMA R19, R33, R33, R18 ;  /* 0x0000002121137223 */ /* 0x000fe20000000012 */
[----:B------:R-:W-:Y:S01]  /*426d0*/  FFMA R21, R23, R15, R34 ;  /* 0x0000000f17157223 */ /* 0x000fe20000000022 */
[----:B------:R-:W0:Y:S01]  /*426e0*/  MUFU.RSQ R37, R16 ;  /* 0x0000001000257308 */ /* 0x000e220000001400 */
[----:B-1----:R-:W-:-:S04]  /*426f0*/  FADD R8, -R6, R8 ;  /* 0x0000000806087221 */ /* 0x002fc80000000100 */
[----:B------:R-:W-:-:S04]  /*42700*/  FFMA R19, R8, R8, R19 ;  /* 0x0000000808137223 */ /* 0x000fc80000000013 */
[----:B------:R-:W-:Y:S01]  /*42710*/  FADD R31, R19, 9.9999999392252902908e-09 ;  /* 0x322bcc77131f7421 */ /* 0x000fe20000000000 */
[----:B------:R-:W-:-:S04]  /*42720*/  @!P0 FMUL R35, R35, 16777216 ;  /* 0x4b80000023238820 */ /* 0x000fc80000400000 */
[----:B------:R-:W1:Y:S01]  /*42730*/  MUFU.RSQ R22, R35 ;  /* 0x0000002300167308 */ /* 0x000e620000001400 */
[----:B0-----:R-:W-:Y:S01]  /*42740*/  @!P1 FMUL R37, R37, 4096 ;  /* 0x4580000025259820 */ /* 0x001fe20000400000 */
[----:B------:R-:W-:-:S03]  /*42750*/  FSETP.GEU.AND P1, PT, |R31|, 1.175494350822287508e-38, PT ;  /* 0x008000001f00780b */ /* 0x000fc60003f2e200 */
[----:B------:R-:W-:-:S04]  /*42760*/  FMUL R16, R37, R37 ;  /* 0x0000002525107220 */ /* 0x000fc80000400000 */
[----:B------:R-:W-:-:S04]  /*42770*/  FMUL R37, R37, R16 ;  /* 0x0000001025257220 */ /* 0x000fc80000400000 */
[-C--:B------:R-:W-:Y:S01]  /*42780*/  FFMA R23, R12, R37.reuse, R17 ;  /* 0x000000250c177223 */ /* 0x080fe20000000011 */
[-C--:B------:R-:W-:Y:S01]  /*42790*/  FFMA R32, R13, R37.reuse, R32 ;  /* 0x000000250d207223 */ /* 0x080fe20000000020 */
[----:B------:R-:W0:Y:S01]  /*427a0*/  LDS.128 R16, [R2+0x2fa0] ;  /* 0x002fa00002107984 */ /* 0x000e220000000c00 */
[----:B------:R-:W-:Y:S01]  /*427b0*/  FFMA R21, R14, R37, R21 ;  /* 0x000000250e157223 */ /* 0x000fe20000000015 */
[----:B-1----:R-:W-:Y:S01]  /*427c0*/  @!P0 FMUL R22, R22, 4096 ;  /* 0x4580000016168820 */ /* 0x002fe20000400000 */
[----:B------:R-:W-:Y:S01]  /*427d0*/  @!P1 FMUL R31, R31, 16777216 ;  /* 0x4b8000001f1f9820 */ /* 0x000fe20000400000 */
[----:B------:R-:W1:Y:S02]  /*427e0*/  LDS.128 R12, [R2+0x2fb0] ;  /* 0x002fb000020c7984 */ /* 0x000e640000000c00 */
[----:B------:R-:W-:-:S03]  /*427f0*/  FMUL R35, R22, R22 ;  /* 0x0000001616237220 */ /* 0x000fc60000400000 */
[----:B------:R-:W2:Y:S01]  /*42800*/  MUFU.RSQ R31, R31 ;  /* 0x0000001f001f7308 */ /* 0x000ea20000001400 */
[----:B------:R-:W-:-:S04]  /*42810*/  FMUL R22, R22, R35 ;  /* 0x0000002316167220 */ /* 0x000fc80000400000 */
[-C--:B------:R-:W-:Y:S01]  /*42820*/  FFMA R34, R20, R22.reuse, R23 ;  /* 0x0000001614227223 */ /* 0x080fe20000000017 */
[----:B------:R-:W-:Y:S01]  /*42830*/  FADD R20, -R5, R10 ;  /* 0x0000000a05147221 */ /* 0x000fe20000000100 */
[-C--:B------:R-:W-:Y:S01]  /*42840*/  FFMA R23, R7, R22.reuse, R32 ;  /* 0x0000001607177223 */ /* 0x080fe20000000020 */
[----:B------:R-:W-:Y:S01]  /*42850*/  FADD R7, -R4, R9 ;  /* 0x0000000904077221 */ /* 0x000fe20000000100 */
[----:B------:R-:W-:Y:S01]  /*42860*/  FFMA R9, R24, R22, R21 ;  /* 0x0000001618097223 */ /* 0x000fe20000000015 */
[----:B------:R-:W-:Y:S01]  /*42870*/  FMUL R10, R20, R20 ;  /* 0x00000014140a7220 */ /* 0x000fe20000400000 */
[----:B------:R-:W-:-:S03]  /*42880*/  FADD R21, -R6, R11 ;  /* 0x0000000b06157221 */ /* 0x000fc60000000100 */
[----:B------:R-:W-:Y:S01]  /*42890*/  FFMA R10, R7, R7, R10 ;  /* 0x00000007070a7223 */ /* 0x000fe2000000000a */
[----:B--2---:R-:W-:-:S03]  /*428a0*/  @!P1 FMUL R31, R31, 4096 ;  /* 0x458000001f1f9820 */ /* 0x004fc60000400000 */
[----:B------:R-:W-:Y:S01]  /*428b0*/  FFMA R22, R21, R21, R10 ;  /* 0x0000001515167223 */ /* 0x000fe2000000000a */
[----:B------:R-:W-:-:S03]  /*428c0*/  FMUL R10, R31, R31 ;  /* 0x0000001f1f0a7220 */ /* 0x000fc60000400000 */
[----:B------:R-:W-:Y:S01]  /*428d0*/  FADD R22, R22, 9.9999999392252902908e-09 ;  /* 0x322bcc7716167421 */ /* 0x000fe20000000000 */
[----:B------:R-:W-:-:S04]  /*428e0*/  FMUL R10, R31, R10 ;  /* 0x0000000a1f0a7220 */ /* 0x000fc80000400000 */
[----:B------:R-:W-:Y:S01]  /*428f0*/  FSETP.GEU.AND P0, PT, |R22|, 1.175494350822287508e-38, PT ;  /* 0x008000001600780b */ /* 0x000fe20003f0e200 */
[-C--:B------:R-:W-:Y:S01]  /*42900*/  FFMA R32, R33, R10.reuse, R34 ;  /* 0x0000000a21207223 */ /* 0x080fe20000000022 */
[-C--:B------:R-:W-:Y:S01]  /*42910*/  FFMA R23, R30, R10.reuse, R23 ;  /* 0x0000000a1e177223 */ /* 0x080fe20000000017 */
[----:B0-----:R-:W-:Y:S01]  /*42920*/  FADD R17, -R5, R17 ;  /* 0x0000001105117221 */ /* 0x001fe20000000100 */
[----:B------:R-:W-:Y:S01]  /*42930*/  FADD R16, -R4, R16 ;  /* 0x0000001004107221 */ /* 0x000fe20000000100 */
[----:B------:R-:W-:Y:S01]  /*42940*/  FADD R18, -R6, R18 ;  /* 0x0000001206127221 */ /* 0x000fe20000000100 */
[----:B------:R-:W-:Y:S01]  /*42950*/  FADD R19, -R4, R19 ;  /* 0x0000001304137221 */ /* 0x000fe20000000100 */
[----:B------:R-:W-:Y:S01]  /*42960*/  FMUL R11, R17, R17 ;  /* 0x00000011110b7220 */ /* 0x000fe20000400000 */
[----:B-1----:R-:W-:Y:S01]  /*42970*/  FADD R12, -R5, R12 ;  /* 0x0000000c050c7221 */ /* 0x002fe20000000100 */
[----:B------:R-:W-:Y:S01]  /*42980*/  FFMA R34, R8, R10, R9 ;  /* 0x0000000a08227223 */ /* 0x000fe20000000009 */
[----:B------:R-:W-:Y:S01]  /*42990*/  FADD R13, -R6, R13 ;  /* 0x0000000d060d7221 */ /* 0x000fe20000000100 */
[----:B------:R-:W-:Y:S01]  /*429a0*/  FFMA R31, R16, R16, R11 ;  /* 0x00000010101f7223 */ /* 0x000fe2000000000b */
[----:B------:R-:W-:Y:S01]  /*429b0*/  FMUL R24, R12, R12 ;  /* 0x0000000c0c187220 */ /* 0x000fe20000400000 */
[----:B------:R-:W0:Y:S01]  /*429c0*/  LDS.128 R8, [R2+0x2fc0] ;  /* 0x002fc00002087984 */ /* 0x000e220000000c00 */
[----:B------:R-:W-:Y:S01]  /*429d0*/  @!P0 FMUL R22, R22, 16777216 ;  /* 0x4b80000016168820 */ /* 0x000fe20000400000 */
[----:B------:R-:W-:Y:S01]  /*429e0*/  FFMA R31, R18, R18, R31 ;  /* 0x00000012121f7223 */ /* 0x000fe2000000001f */
[----:B------:R-:W-:Y:S01]  /*429f0*/  FFMA R24, R19, R19, R24 ;  /* 0x0000001313187223 */ /* 0x000fe20000000018 */
[----:B------:R-:W-:Y:S01]  /*42a00*/  FADD R30, -R4, R14 ;  /* 0x0000000e041e7221 */ /* 0x000fe20000000100 */
[----:B------:R-:W1:Y:S01]  /*42a10*/  MUFU.RSQ R33, R22 ;  /* 0x0000001600217308 */ /* 0x000e620000001400 */
[----:B------:R-:W-:Y:S01]  /*42a20*/  FADD R31, R31, 9.9999999392252902908e-09 ;  /* 0x322bcc771f1f7421 */ /* 0x000fe20000000000 */
[----:B------:R-:W-:-:S04]  /*42a30*/  FFMA R24, R13, R13, R24 ;  /* 0x0000000d0d187223 */ /* 0x000fc80000000018 */
[----:B------:R-:W-:Y:S01]  /*42a40*/  FSETP.GEU.AND P1, PT, |R31|, 1.175494350822287508e-38, PT ;  /* 0x008000001f00780b */ /* 0x000fe20003f2e200 */
[----:B------:R-:W-:-:S05]  /*42a50*/  FADD R36, R24, 9.9999999392252902908e-09 ;  /* 0x322bcc7718247421 */ /* 0x000fca0000000000 */
[----:B------:R-:W-:Y:S01]  /*42a60*/  FSETP.GEU.AND P2, PT, |R36|, 1.175494350822287508e-38, PT ;  /* 0x008000002400780b */ /* 0x000fe20003f4e200 */
[----:B-1----:R-:W-:-:S06]  /*42a70*/  @!P0 FMUL R33, R33, 4096 ;  /* 0x4580000021218820 */ /* 0x002fcc0000400000 */
[----:B------:R-:W-:Y:S01]  /*42a80*/  @!P1 FMUL R31, R31, 16777216 ;  /* 0x4b8000001f1f9820 */ /* 0x000fe20000400000 */
[----:B------:R-:W-:-:S05]  /*42a90*/  FMUL R24, R33, R33 ;  /* 0x0000002121187220 */ /* 0x000fca0000400000 */
[----:B------:R-:W1:Y:S01]  /*42aa0*/  MUFU.RSQ R31, R31 ;  /* 0x0000001f001f7308 */ /* 0x000e620000001400 */
[----:B------:R-:W-:Y:S01]  /*42ab0*/  @!P2 FMUL R36, R36, 16777216 ;  /* 0x4b8000002424a820 */ /* 0x000fe20000400000 */
[----:B------:R-:W-:Y:S01]  /*42ac0*/  FMUL R33, R33, R24 ;  /* 0x0000001821217220 */ /* 0x000fe20000400000 */
[----:B------:R-:W-:-:S03]  /*42ad0*/  FADD R24, -R5, R15 ;  /* 0x0000000f05187221 */ /* 0x000fc60000000100 */
[-C--:B------:R-:W-:Y:S01]  /*42ae0*/  FFMA R20, R20, R33.reuse, R23 ;  /* 0x0000002114147223 */ /* 0x080fe20000000017 */
[----:B------:R-:W-:Y:S01]  /*42af0*/  FMUL R35, R24, R24 ;  /* 0x0000001818237220 */ /* 0x000fe20000400000 */
[----:B------:R-:W2:Y:S01]  /*42b00*/  MUFU.RSQ R15, R36 ;  /* 0x00000024000f7308 */ /* 0x000ea20000001400 */
[-C--:B------:R-:W-:Y:S01]  /*42b10*/  FFMA R21, R21, R33.reuse, R34 ;  /* 0x0000002115157223 */ /* 0x080fe20000000022 */
[----:B0-----:R-:W-:Y:S01]  /*42b20*/  FADD R8, -R6, R8 ;  /* 0x0000000806087221 */ /* 0x001fe20000000100 */
[----:B------:R-:W-:Y:S01]  /*42b30*/  FFMA R37, R30, R30, R35 ;  /* 0x0000001e1e257223 */ /* 0x000fe20000000023 */
[----:B------:R-:W-:Y:S01]  /*42b40*/  FFMA R35, R7, R33, R32 ;  /* 0x0000002107237223 */ /* 0x000fe20000000020 */
[----:B------:R-:W-:Y:S01]  /*42b50*/  FADD R9, -R4, R9 ;  /* 0x0000000904097221 */ /* 0x000fe20000000100 */
[----:B------:R-:W-:Y:S01]  /*42b60*/  FADD R11, -R6, R11 ;  /* 0x0000000b060b7221 */ /* 0x000fe20000000100 */
[----:B------:R-:W-:Y:S01]  /*42b70*/  FFMA R37, R8, R8, R37 ;  /* 0x0000000808257223 */ /* 0x000fe20000000025 */
[----:B-1----:R-:W-:-:S03]  /*42b80*/  @!P1 FMUL R31, R31, 4096 ;  /* 0x458000001f1f9820 */ /* 0x002fc60000400000 */
[----:B------:R-:W-:Y:S01]  /*42b90*/  FADD R7, R37, 9.9999999392252902908e-09 ;  /* 0x322bcc7725077421 */ /* 0x000fe20000000000 */
[----:B------:R-:W-:-:S04]  /*42ba0*/  FMUL R14, R31, R31 ;  /* 0x0000001f1f0e7220 */ /* 0x000fc80000400000 */
[----:B------:R-:W-:Y:S01]  /*42bb0*/  FSETP.GEU.AND P0, PT, |R7|, 1.175494350822287508e-38, PT ;  /* 0x008000000700780b */ /* 0x000fe20003f0e200 */
[----:B--2---:R-:W-:Y:S01]  /*42bc0*/  @!P2 FMUL R15, R15, 4096 ;  /* 0x458000000f0fa820 */ /* 0x004fe20000400000 */
[----:B------:R-:W-:-:S03]  /*42bd0*/  FMUL R14, R31, R14 ;  /* 0x0000000e1f0e7220 */ /* 0x000fc60000400000 */
[----:B------:R-:W-:Y:S01]  /*42be0*/  FMUL R22, R15, R15 ;  /* 0x0000000f0f167220 */ /* 0x000fe20000400000 */
[-C--:B------:R-:W-:Y:S01]  /*42bf0*/  FFMA R16, R16, R14.reuse, R35 ;  /* 0x0000000e10107223 */ /* 0x080fe20000000023 */
[-C--:B------:R-:W-:Y:S01]  /*42c00*/  FFMA R33, R17, R14.reuse, R20 ;  /* 0x0000000e11217223 */ /* 0x080fe20000000014 */
[----:B------:R-:W-:Y:S01]  /*42c10*/  FFMA R14, R18, R14, R21 ;  /* 0x0000000e120e7223 */ /* 0x000fe20000000015 */
[----:B------:R-:W-:-:S04]  /*42c20*/  FMUL R22, R15, R22 ;  /* 0x000000160f167220 */ /* 0x000fc80000400000 */
[-C--:B------:R-:W-:Y:S01]  /*42c30*/  FFMA R31, R19, R22.reuse, R16 ;  /* 0x00000016131f7223 */ /* 0x080fe20000000010 */
[-C--:B------:R-:W-:Y:S01]  /*42c40*/  FFMA R33, R12, R22.reuse, R33 ;  /* 0x000000160c217223 */ /* 0x080fe20000000021 */
[----:B------:R-:W-:Y:S01]  /*42c50*/  FFMA R35, R13, R22, R14 ;  /* 0x000000160d237223 */ /* 0x000fe2000000000e */
[----:B------:R-:W0:Y:S01]  /*42c60*/  LDS.128 R16, [R2+0x2fe0] ;  /* 0x002fe00002107984 */ /* 0x000e220000000c00 */
[----:B------:R-:W-:-:S03]  /*42c70*/  @!P0 FMUL R7, R7, 16777216 ;  /* 0x4b80000007078820 */ /* 0x000fc60000400000 */
[----:B------:R-:W1:Y:S01]  /*42c80*/  LDS.128 R12, [R2+0x2fd0] ;  /* 0x002fd000020c7984 */ /* 0x000e620000000c00 */
[----:B------:R-:W2:Y:S03]  /*42c90*/  MUFU.RSQ R32, R7 ;  /* 0x0000000700207308 */ /* 0x000ea60000001400 */
[----:B------:R-:W3:Y:S01]  /*42ca0*/  LDS.128 R20, [R2+0x2ff0] ;  /* 0x002ff00002147984 */ /* 0x000ee20000000c00 */
[----:B--2---:R-:W-:-:S04]  /*42cb0*/  @!P0 FMUL R32, R32, 4096 ;  /* 0x4580000020208820 */ /* 0x004fc80000400000 */
[----:B------:R-:W-:-:S04]  /*42cc0*/  FMUL R37, R32, R32 ;  /* 0x0000002020257220 */ /* 0x000fc80000400000 */
[----:B------:R-:W-:-:S04]  /*42cd0*/  FMUL R37, R32, R37 ;  /* 0x0000002520257220 */ /* 0x000fc80000400000 */
[-C--:B------:R-:W-:Y:S01]  /*42ce0*/  FFMA R30, R30, R37.reuse, R31 ;  /* 0x000000251e1e7223 */ /* 0x080fe2000000001f */
[C---:B------:R-:W-:Y:S01]  /*42cf0*/  FADD R31, -R5.reuse, R10 ;  /* 0x0000000a051f7221 */ /* 0x040fe20000000100 */
[-C--:B------:R-:W-:Y:S01]  /*42d00*/  FFMA R24, R24, R37.reuse, R33 ;  /* 0x0000002518187223 */ /* 0x080fe20000000021 */
[----:B------:R-:W-:Y:S01]  /*42d10*/  FFMA R8, R8, R37, R35 ;  /* 0x0000002508087223 */ /* 0x000fe20000000023 */
[----:B0-----:R-:W-:Y:S01]  /*42d20*/  FADD R18, -R4, R18 ;  /* 0x0000001204127221 */ /* 0x001fe20000000100 */
[C---:B------:R-:W-:Y:S01]  /*42d30*/  FADD R16, -R5.reuse, R16 ;  /* 0x0000001005107221 */ /* 0x040fe20000000100 */
[C---:B------:R-:W-:Y:S01]  /*42d40*/  FADD R19, -R5.reuse, R19 ;  /* 0x0000001305137221 */ /* 0x040fe20000000100 */
[----:B------:R-:W-:Y:S01]  /*42d50*/  FADD R17, -R6, R17 ;  /* 0x0000001106117221 */ /* 0x000fe20000000100 */
[C---:B-1----:R-:W-:Y:S01]  /*42d60*/  FADD R12, -R4.reuse, R12 ;  /* 0x0000000c040c7221 */ /* 0x042fe20000000100 */
[----:B------:R-:W-:Y:S01]  /*42d70*/  FADD R15, -R4, R15 ;  /* 0x0000000f040f7221 */ /* 0x000fe20000000100 */
[----:B------:R-:W-:Y:S01]  /*42d80*/  FADD R13, -R5, R13 ;  /* 0x0000000d050d7221 */ /* 0x000fe20000000100 */
[----:B------:R-:W-:Y:S01]  /*42d90*/  FADD R14, -R6, R14 ;  /* 0x0000000e060e7221 */ /* 0x000fe20000000100 */
[----:B---3--:R-:W-:Y:S01]  /*42da0*/  FADD R21, -R4, R21 ;  /* 0x0000001504157221 */ /* 0x008fe20000000100 */
[----:B------:R-:W-:Y:S01]  /*42db0*/  FMUL R4, R31, R31 ;  /* 0x0000001f1f047220 */ /* 0x000fe20000400000 */
[----:B------:R-:W-:Y:S01]  /*42dc0*/  FADD R22, -R5, R22 ;  /* 0x0000001605167221 */ /* 0x000fe20000000100 */
[----:B------:R-:W-:Y:S01]  /*42dd0*/  FMUL R5, R13, R13 ;  /* 0x0000000d0d057220 */ /* 0x000fe20000400000 */
[----:B------:R-:W-:Y:S01]  /*42de0*/  FMUL R33, R19, R19 ;  /* 0x0000001313217220 */ /* 0x000fe20000400000 */
[----:B------:R-:W-:Y:S01]  /*42df0*/  FFMA R4, R9, R9, R4 ;  /* 0x0000000909047223 */ /* 0x000fe20000000004 */
[----:B------:R-:W-:Y:S01]  /*42e00*/  FADD R20, -R6, R20 ;  /* 0x0000001406147221 */ /* 0x000fe20000000100 */
[----:B------:R-:W-:Y:S01]  /*42e10*/  FFMA R5, R12, R12, R5 ;  /* 0x0000000c0c057223 */ /* 0x000fe20000000005 */
[----:B------:R-:W-:Y:S01]  /*42e20*/  FADD R23, -R6, R23 ;  /* 0x0000001706177221 */ /* 0x000fe20000000100 */
[----:B------:R-:W-:Y:S01]  /*42e30*/  FFMA R4, R11, R11, R4 ;  /* 0x0000000b0b047223 */ /* 0x000fe20000000004 */
[----:B------:R-:W-:Y:S01]  /*42e40*/  FMUL R6, R22, R22 ;  /* 0x0000001616067220 */ /* 0x000fe20000400000 */
[----:B------:R-:W-:Y:S01]  /*42e50*/  FFMA R5, R14, R14, R5 ;  /* 0x0000000e0e057223 */ /* 0x000fe20000000005 */
[----:B------:R-:W-:Y:S01]  /*42e60*/  FFMA R33, R18, R18, R33 ;  /* 0x0000001212217223 */ /* 0x000fe20000000021 */
[----:B------:R-:W-:Y:S01]  /*42e70*/  FADD R7, R4, 9.9999999392252902908e-09 ;  /* 0x322bcc7704077421 */ /* 0x000fe20000000000 */
[----:B------:R-:W-:Y:S01]  /*42e80*/  FMUL R4, R16, R16 ;  /* 0x0000001010047220 */ /* 0x000fe20000400000 */
[----:B------:R-:W-:Y:S01]  /*42e90*/  FADD R10, R5, 9.9999999392252902908e-09 ;  /* 0x322bcc77050a7421 */ /* 0x000fe20000000000 */
[----:B------:R-:W-:Y:S01]  /*42ea0*/  FFMA R6, R21, R21, R6 ;  /* 0x0000001515067223 */ /* 0x000fe20000000006 */
[----:B------:R-:W-:Y:S01]  /*42eb0*/  FFMA R33, R20, R20, R33 ;  /* 0x0000001414217223 */ /* 0x000fe20000000021 */
[----:B------:R-:W-:Y:S01]  /*42ec0*/  BAR.SYNC.DEFER_BLOCKING 0x0 ;  /* 0x0000000000007b1d */ /* 0x000fe20000010000 */
[----:B------:R-:W-:Y:S01]  /*42ed0*/  FSETP.GEU.AND P0, PT, |R7|, 1.175494350822287508e-38, PT ;  /* 0x008000000700780b */ /* 0x000fe20003f0e200 */
[----:B------:R-:W-:Y:S01]  /*42ee0*/  FFMA R4, R15, R15, R4 ;  /* 0x0000000f0f047223 */ /* 0x000fe20000000004 */
[----:B------:R-:W-:Y:S01]  /*42ef0*/  FSETP.GEU.AND P1, PT, |R10|, 1.175494350822287508e-38, PT ;  /* 0x008000000a00780b */ /* 0x000fe20003f2e200 */
[----:B------:R-:W-:-:S02]  /*42f00*/  FFMA R32, R23, R23, R6 ;  /* 0x0000001717207223 */ /* 0x000fc40000000006 */
[----:B------:R-:W-:Y:S02]  /*42f10*/  FFMA R4, R17, R17, R4 ;  /* 0x0000001111047223 */ /* 0x000fe40000000004 */
[----:B------:R-:W-:Y:S02]  /*42f20*/  FADD R32, R32, 9.9999999392252902908e-09 ;  /* 0x322bcc7720207421 */ /* 0x000fe40000000000 */
[----:B------:R-:W-:Y:S01]  /*42f30*/  FADD R5, R4, 9.9999999392252902908e-09 ;  /* 0x322bcc7704057421 */ /* 0x000fe20000000000 */
[----:B------:R-:W-:Y:S02]  /*42f40*/  FADD R4, R33, 9.9999999392252902908e-09 ;  /* 0x322bcc7721047421 */ /* 0x000fe40000000000 */
[----:B------:R-:W-:Y:S01]  /*42f50*/  FSETP.GEU.AND P4, PT, |R32|, 1.175494350822287508e-38, PT ;  /* 0x008000002000780b */ /* 0x000fe20003f8e200 */
[----:B------:R-:W-:Y:S01]  /*42f60*/  @!P0 FMUL R7, R7, 16777216 ;  /* 0x4b80000007078820 */ /* 0x000fe20000400000 */
[C---:B------:R-:W-:Y:S01]  /*42f70*/  FSETP.GEU.AND P2, PT, |R5|.reuse, 1.175494350822287508e-38, PT ;  /* 0x008000000500780b */ /* 0x040fe20003f4e200 */
[----:B------:R-:W-:Y:S01]  /*42f80*/  @!P1 FMUL R10, R10, 16777216 ;  /* 0x4b8000000a0a9820 */ /* 0x000fe20000400000 */
[----:B------:R-:W-:Y:S01]  /*42f90*/  FSETP.GEU.AND P3, PT, |R4|, 1.175494350822287508e-38, PT ;  /* 0x008000000400780b */ /* 0x000fe20003f6e200 */
[----:B------:R-:W0:Y:S08]  /*42fa0*/  MUFU.RSQ R6, R7 ;  /* 0x0000000700067308 */ /* 0x000e300000001400 */
[----:B------:R-:W1:Y:S01]  /*42fb0*/  MUFU.RSQ R10, R10 ;  /* 0x0000000a000a7308 */ /* 0x000e620000001400 */
[----:B------:R-:W-:Y:S01]  /*42fc0*/  @!P4 FMUL R32, R32, 16777216 ;  /* 0x4b8000002020c820 */ /* 0x000fe20000400000 */
[----:B------:R-:W-:-:S02]  /*42fd0*/  @!P2 FMUL R5, R5, 16777216 ;  /* 0x4b8000000505a820 */ /* 0x000fc40000400000 */
[----:B------:R-:W-:-:S04]  /*42fe0*/  @!P3 FMUL R4, R4, 16777216 ;  /* 0x4b8000000404b820 */ /* 0x000fc80000400000 */
[----:B------:R-:W2:Y:S01]  /*42ff0*/  MUFU.RSQ R5, R5 ;  /* 0x0000000500057308 */ /* 0x000ea20000001400 */
[----:B0-----:R-:W-:-:S04]  /*43000*/  @!P0 FMUL R6, R6, 4096 ;  /* 0x4580000006068820 */ /* 0x001fc80000400000 */
[----:B------:R-:W-:-:S03]  /*43010*/  FMUL R7, R6, R6 ;  /* 0x0000000606077220 */ /* 0x000fc60000400000 */
[----:B------:R-:W0:Y:S01]  /*43020*/  MUFU.RSQ R4, R4 ;  /* 0x0000000400047308 */ /* 0x000e220000001400 */
[----:B------:R-:W-:Y:S01]  /*43030*/  FMUL R7, R6, R7 ;  /* 0x0000000706077220 */ /* 0x000fe20000400000 */
[----:B-1----:R-:W-:-:S03]  /*43040*/  @!P1 FMUL R10, R10, 4096 ;  /* 0x458000000a0a9820 */ /* 0x002fc60000400000 */
[-C--:B------:R-:W-:Y:S01]  /*43050*/  FFMA R9, R9, R7.reuse, R30 ;  /* 0x0000000709097223 */ /* 0x080fe2000000001e */
[C---:B------:R-:W-:Y:S01]  /*43060*/  FMUL R33, R10.reuse, R10 ;  /* 0x0000000a0a217220 */ /* 0x040fe20000400000 */
[----:B------:R-:W-:Y:S01]  /*43070*/  FFMA R24, R31, R7, R24 ;  /* 0x000000071f187223 */ /* 0x000fe20000000018 */
[----:B------:R-:W1:Y:S01]  /*43080*/  MUFU.RSQ R6, R32 ;  /* 0x0000002000067308 */ /* 0x000e620000001400 */
[----:B--2---:R-:W-:Y:S01]  /*43090*/  @!P2 FMUL R5, R5, 4096 ;  /* 0x458000000505a820 */ /* 0x004fe20000400000 */
[----:B------:R-:W-:Y:S01]  /*430a0*/  FMUL R33, R10, R33 ;  /* 0x000000210a217220 */ /* 0x000fe20000400000 */
[----:B------:R-:W-:Y:S02]  /*430b0*/  FFMA R7, R11, R7, R8 ;  /* 0x000000070b077223 */ /* 0x000fe40000000008 */
[----:B------:R-:W-:Y:S01]  /*430c0*/  FMUL R10, R5, R5 ;  /* 0x00000005050a7220 */ /* 0x000fe20000400000 */
[-C--:B------:R-:W-:Y:S01]  /*430d0*/  FFMA R12, R12, R33.reuse, R9 ;  /* 0x000000210c0c7223 */ /* 0x080fe20000000009 */
[-C--:B------:R-:W-:Y:S01]  /*430e0*/  FFMA R13, R13, R33.reuse, R24 ;  /* 0x000000210d0d7223 */ /* 0x080fe20000000018 */
[----:B------:R-:W-:Y:S01]  /*430f0*/  FFMA R14, R14, R33, R7 ;  /* 0x000000210e0e7223 */ /* 0x000fe20000000007 */
[----:B0-----:R-:W-:Y:S01]  /*43100*/  @!P3 FMUL R4, R4, 4096 ;  /* 0x458000000404b820 */ /* 0x001fe20000400000 */
[----:B------:R-:W-:-:S03]  /*43110*/  FMUL R10, R5, R10 ;  /* 0x0000000a050a7220 */ /* 0x000fc60000400000 */
[----:B------:R-:W-:Y:S01]  /*43120*/  FMUL R5, R4, R4 ;  /* 0x0000000404057220 */ /* 0x000fe20000400000 */
[-C--:B------:R-:W-:Y:S01]  /*43130*/  FFMA R15, R15, R10.reuse, R12 ;  /* 0x0000000a0f0f7223 */ /* 0x080fe2000000000c */
[-C--:B------:R-:W-:Y:S01]  /*43140*/  FFMA R16, R16, R10.reuse, R13 ;  /* 0x0000000a10107223 */ /* 0x080fe2000000000d */
[----:B------:R-:W-:Y:S01]  /*43150*/  FFMA R17, R17, R10, R14 ;  /* 0x0000000a11117223 */ /* 0x000fe2000000000e */
[----:B-1----:R-:W-:Y:S01]  /*43160*/  @!P4 FMUL R6, R6, 4096 ;  /* 0x458000000606c820 */ /* 0x002fe20000400000 */
        /* <DEDUP_REMOVED lines=9> */
[----:B------:R-:W-:Y:S06]  /*43200*/  BRA.U UP0, `(.L_x_0) ;  /* 0xfffffbcd00d07547 */ /* 0x000fec000b83ffff */
[----:B------:R-:W0:Y:S01]  /*43210*/  LDC.64 R2, c[0x0][0x388] ;  /* 0x0000e200ff027b82 */ /* 0x000e220000000a00 */
[----:B------:R-:W1:Y:S01]  /*43220*/  LDCU UR4, c[0x0][0x390] ;  /* 0x00007200ff0477ac */ /* 0x000e620008000800 */
[----:B0-----:R-:W-:-:S05]  /*43230*/  IMAD.WIDE R2, R0, 0x10, R2 ;  /* 0x0000001000027825 */ /* 0x001fca00078e0202 */
[----:B------:R-:W1:Y:S02]  /*43240*/  LDG.E.128 R4, desc[UR6][R2.64] ;  /* 0x0000000602047981 */ /* 0x000e64000c1e1d00 */
[----:B-1----:R-:W-:Y:S01]  /*43250*/  FFMA R4, R31, UR4, R4 ;  /* 0x000000041f047c23 */ /* 0x002fe20008000004 */
[----:B------:R-:W-:Y:S01]  /*43260*/  FFMA R5, R24, UR4, R5 ;  /* 0x0000000418057c23 */ /* 0x000fe20008000005 */
[----:B------:R-:W-:-:S04]  /*43270*/  FFMA R21, R21, UR4, R6 ;  /* 0x0000000415157c23 */ /* 0x000fc80008000006 */
[----:B------:R-:W-:Y:S04]  /*43280*/  STG.E.64 desc[UR6][R2.64], R4 ;  /* 0x0000000402007986 */ /* 0x000fe8000c101b06 */
[----:B------:R-:W-:Y:S01]  /*43290*/  STG.E desc[UR6][R2.64+0x8], R21 ;  /* 0x0000081502007986 */ /* 0x000fe2000c101906 */
[----:B------:R-:W-:Y:S05]  /*432a0*/  EXIT ;  /* 0x000000000000794d */ /* 0x000fea0003800000 */
.L_x_1:
[----:B------:R-:W-:-:S00]  /*432b0*/  BRA `(.L_x_1) ;  /* 0xfffffffc00fc7947 */ /* 0x000fc0000383ffff */
[----:B------:R-:W-:-:S00]  /*432c0*/  NOP ;  /* 0x0000000000007918 */ /* 0x000fc00000000000 */
        /* <DEDUP_REMOVED lines=11> */
.L_x_2:


//--------------------- .nv.shared._Z20simulate_interactionP6float4S0_fi --------------------------
	.section	.nv.shared._Z20simulate_interactionP6float4S0_fi,"aw",@nobits
	.sectionflags	@""
	.align	4
.nv.shared._Z20simulate_interactionP6float4S0_fi:
	.zero		13312


//--------------------- .nv.shared.reserved.0     --------------------------
	.section	.nv.shared.reserved.0,"aw",@nobits
	.weak		__nv_reservedSMEM_offset_0_alias
	.size		__nv_reservedSMEM_offset_0_alias, 0, 64
	.other		__nv_reservedSMEM_offset_0_alias,@"STO_CUDA_RESERVED_SHARED STV_DEFAULT"
__nv_reservedSMEM_offset_0_alias:
	.zero		0
	.zero		64


//--------------------- .nv.constant0._Z20simulate_interactionP6float4S0_fi --------------------------
	.section	.nv.constant0._Z20simulate_interactionP6float4S0_fi,"a",@progbits
	.sectionflags	@""
	.align	4
.nv.constant0._Z20simulate_interactionP6float4S0_fi:
	.zero		920


//--------------------- SYMBOLS --------------------------

	.type		.nv.reservedSmem.offset0,@object
	.size		.nv.reservedSmem.offset0,0x4
	.type		.nv.reservedSmem.cap,@object
	.size		.nv.reservedSmem.cap,0x4
